//
// Generated by NVIDIA NVVM Compiler
//
// Compiler Build ID: CL-36424714
// Cuda compilation tools, release 13.0, V13.0.88
// Based on NVVM 20.0.0
//

.version 9.0
.target sm_100
.address_size 64

	// .globl	_ZN3cub18CUB_300001_SM_10006detail11EmptyKernelIvEEvv
// _ZZN3cub18CUB_300001_SM_10006detail6select23DeviceSelectSweepKernelINS2_10policy_hubIiiiLb0ELNS0_10SelectImplE2EE10Policy1000EPiS8_S8_S8_NS0_13ScanTileStateIiLb1EEENS0_8NullTypeESB_iNS2_19streaming_context_tIiLb0EEELS5_2EEEvT0_T1_T2_T3_T4_T5_T6_T7_iT8_NS1_7vsmem_tEE19static_temp_storage has been demoted
// _ZZN3cub18CUB_300001_SM_10006detail6select23DeviceSelectSweepKernelINS2_10policy_hubIiNS0_8NullTypeEiLb0ELNS0_10SelectImplE2EE10Policy1000EPiPS5_S9_S9_NS0_13ScanTileStateIiLb1EEE8LessThanS5_iNS2_19streaming_context_tIiLb0EEELS6_2EEEvT0_T1_T2_T3_T4_T5_T6_T7_iT8_NS1_7vsmem_tEE19static_temp_storage has been demoted
// _ZZN3cub18CUB_300001_SM_10006detail19three_way_partition29DeviceThreeWayPartitionKernelINS2_10policy_hubIiiE10Policy1000EPiS7_S7_S7_S7_NS0_13ScanTileStateImLb1EEE11GreaterThan8LessThaniNS2_19streaming_context_tIiEEEEvT0_T1_T2_T3_T4_T5_T6_T7_T8_iT9_E12temp_storage has been demoted
.global .align 1 .b8 _ZN34_INTERNAL_d1f4b214_4_k_cu_a69d583b4cuda3std3__45__cpo5beginE[1];
.global .align 1 .b8 _ZN34_INTERNAL_d1f4b214_4_k_cu_a69d583b4cuda3std3__45__cpo3endE[1];
.global .align 1 .b8 _ZN34_INTERNAL_d1f4b214_4_k_cu_a69d583b4cuda3std3__45__cpo6cbeginE[1];
.global .align 1 .b8 _ZN34_INTERNAL_d1f4b214_4_k_cu_a69d583b4cuda3std3__45__cpo4cendE[1];
.global .align 1 .b8 _ZN34_INTERNAL_d1f4b214_4_k_cu_a69d583b4cuda3std3__45__cpo6rbeginE[1];
.global .align 1 .b8 _ZN34_INTERNAL_d1f4b214_4_k_cu_a69d583b4cuda3std3__45__cpo4rendE[1];
.global .align 1 .b8 _ZN34_INTERNAL_d1f4b214_4_k_cu_a69d583b4cuda3std3__45__cpo7crbeginE[1];
.global .align 1 .b8 _ZN34_INTERNAL_d1f4b214_4_k_cu_a69d583b4cuda3std3__45__cpo5crendE[1];
.global .align 1 .b8 _ZN34_INTERNAL_d1f4b214_4_k_cu_a69d583b4cuda3std3__436_GLOBAL__N__d1f4b214_4_k_cu_a69d583b6ignoreE[1];
.global .align 1 .b8 _ZN34_INTERNAL_d1f4b214_4_k_cu_a69d583b4cuda3std3__419piecewise_constructE[1];
.global .align 1 .b8 _ZN34_INTERNAL_d1f4b214_4_k_cu_a69d583b4cuda3std3__48in_placeE[1];
.global .align 1 .b8 _ZN34_INTERNAL_d1f4b214_4_k_cu_a69d583b4cuda3std3__420unreachable_sentinelE[1];
.global .align 1 .b8 _ZN34_INTERNAL_d1f4b214_4_k_cu_a69d583b4cuda3std3__47nulloptE[1];
.global .align 1 .b8 _ZN34_INTERNAL_d1f4b214_4_k_cu_a69d583b4cuda3std3__48unexpectE[1];
.global .align 1 .b8 _ZN34_INTERNAL_d1f4b214_4_k_cu_a69d583b4cuda3std6ranges3__45__cpo4swapE[1];
.global .align 1 .b8 _ZN34_INTERNAL_d1f4b214_4_k_cu_a69d583b4cuda3std6ranges3__45__cpo9iter_moveE[1];
.global .align 1 .b8 _ZN34_INTERNAL_d1f4b214_4_k_cu_a69d583b4cuda3std6ranges3__45__cpo5beginE[1];
.global .align 1 .b8 _ZN34_INTERNAL_d1f4b214_4_k_cu_a69d583b4cuda3std6ranges3__45__cpo3endE[1];
.global .align 1 .b8 _ZN34_INTERNAL_d1f4b214_4_k_cu_a69d583b4cuda3std6ranges3__45__cpo6cbeginE[1];
.global .align 1 .b8 _ZN34_INTERNAL_d1f4b214_4_k_cu_a69d583b4cuda3std6ranges3__45__cpo4cendE[1];
.global .align 1 .b8 _ZN34_INTERNAL_d1f4b214_4_k_cu_a69d583b4cuda3std6ranges3__45__cpo7advanceE[1];
.global .align 1 .b8 _ZN34_INTERNAL_d1f4b214_4_k_cu_a69d583b4cuda3std6ranges3__45__cpo9iter_swapE[1];
.global .align 1 .b8 _ZN34_INTERNAL_d1f4b214_4_k_cu_a69d583b4cuda3std6ranges3__45__cpo4nextE[1];
.global .align 1 .b8 _ZN34_INTERNAL_d1f4b214_4_k_cu_a69d583b4cuda3std6ranges3__45__cpo4prevE[1];
.global .align 1 .b8 _ZN34_INTERNAL_d1f4b214_4_k_cu_a69d583b4cuda3std6ranges3__45__cpo4dataE[1];
.global .align 1 .b8 _ZN34_INTERNAL_d1f4b214_4_k_cu_a69d583b4cuda3std6ranges3__45__cpo5cdataE[1];
.global .align 1 .b8 _ZN34_INTERNAL_d1f4b214_4_k_cu_a69d583b4cuda3std6ranges3__45__cpo4sizeE[1];
.global .align 1 .b8 _ZN34_INTERNAL_d1f4b214_4_k_cu_a69d583b4cuda3std6ranges3__45__cpo5ssizeE[1];
.global .align 1 .b8 _ZN34_INTERNAL_d1f4b214_4_k_cu_a69d583b4cuda3std6ranges3__45__cpo8distanceE[1];
.global .align 1 .b8 _ZN34_INTERNAL_d1f4b214_4_k_cu_a69d583b6thrust24THRUST_300001_SM_1000_NS6system6detail10sequential3seqE[1];
.global .align 1 .b8 _ZN34_INTERNAL_d1f4b214_4_k_cu_a69d583b6thrust24THRUST_300001_SM_1000_NS12placeholders2_1E[1];
.global .align 1 .b8 _ZN34_INTERNAL_d1f4b214_4_k_cu_a69d583b6thrust24THRUST_300001_SM_1000_NS12placeholders2_2E[1];
.global .align 1 .b8 _ZN34_INTERNAL_d1f4b214_4_k_cu_a69d583b6thrust24THRUST_300001_SM_1000_NS12placeholders2_3E[1];
.global .align 1 .b8 _ZN34_INTERNAL_d1f4b214_4_k_cu_a69d583b6thrust24THRUST_300001_SM_1000_NS12placeholders2_4E[1];
.global .align 1 .b8 _ZN34_INTERNAL_d1f4b214_4_k_cu_a69d583b6thrust24THRUST_300001_SM_1000_NS12placeholders2_5E[1];
.global .align 1 .b8 _ZN34_INTERNAL_d1f4b214_4_k_cu_a69d583b6thrust24THRUST_300001_SM_1000_NS12placeholders2_6E[1];
.global .align 1 .b8 _ZN34_INTERNAL_d1f4b214_4_k_cu_a69d583b6thrust24THRUST_300001_SM_1000_NS12placeholders2_7E[1];
.global .align 1 .b8 _ZN34_INTERNAL_d1f4b214_4_k_cu_a69d583b6thrust24THRUST_300001_SM_1000_NS12placeholders2_8E[1];
.global .align 1 .b8 _ZN34_INTERNAL_d1f4b214_4_k_cu_a69d583b6thrust24THRUST_300001_SM_1000_NS12placeholders2_9E[1];
.global .align 1 .b8 _ZN34_INTERNAL_d1f4b214_4_k_cu_a69d583b6thrust24THRUST_300001_SM_1000_NS12placeholders3_10E[1];

.visible .entry _ZN3cub18CUB_300001_SM_10006detail11EmptyKernelIvEEvv()
{


	ret;

}
	// .globl	_ZN3cub18CUB_300001_SM_10006detail6select23DeviceSelectSweepKernelINS2_10policy_hubIiiiLb0ELNS0_10SelectImplE2EE10Policy1000EPiS8_S8_S8_NS0_13ScanTileStateIiLb1EEENS0_8NullTypeESB_iNS2_19streaming_context_tIiLb0EEELS5_2EEEvT0_T1_T2_T3_T4_T5_T6_T7_iT8_NS1_7vsmem_tE
.visible .entry _ZN3cub18CUB_300001_SM_10006detail6select23DeviceSelectSweepKernelINS2_10policy_hubIiiiLb0ELNS0_10SelectImplE2EE10Policy1000EPiS8_S8_S8_NS0_13ScanTileStateIiLb1EEENS0_8NullTypeESB_iNS2_19streaming_context_tIiLb0EEELS5_2EEEvT0_T1_T2_T3_T4_T5_T6_T7_iT8_NS1_7vsmem_tE(
	.param .u64 .ptr .align 1 _ZN3cub18CUB_300001_SM_10006detail6select23DeviceSelectSweepKernelINS2_10policy_hubIiiiLb0ELNS0_10SelectImplE2EE10Policy1000EPiS8_S8_S8_NS0_13ScanTileStateIiLb1EEENS0_8NullTypeESB_iNS2_19streaming_context_tIiLb0EEELS5_2EEEvT0_T1_T2_T3_T4_T5_T6_T7_iT8_NS1_7vsmem_tE_param_0,
	.param .u64 .ptr .align 1 _ZN3cub18CUB_300001_SM_10006detail6select23DeviceSelectSweepKernelINS2_10policy_hubIiiiLb0ELNS0_10SelectImplE2EE10Policy1000EPiS8_S8_S8_NS0_13ScanTileStateIiLb1EEENS0_8NullTypeESB_iNS2_19streaming_context_tIiLb0EEELS5_2EEEvT0_T1_T2_T3_T4_T5_T6_T7_iT8_NS1_7vsmem_tE_param_1,
	.param .u64 .ptr .align 1 _ZN3cub18CUB_300001_SM_10006detail6select23DeviceSelectSweepKernelINS2_10policy_hubIiiiLb0ELNS0_10SelectImplE2EE10Policy1000EPiS8_S8_S8_NS0_13ScanTileStateIiLb1EEENS0_8NullTypeESB_iNS2_19streaming_context_tIiLb0EEELS5_2EEEvT0_T1_T2_T3_T4_T5_T6_T7_iT8_NS1_7vsmem_tE_param_2,
	.param .u64 .ptr .align 1 _ZN3cub18CUB_300001_SM_10006detail6select23DeviceSelectSweepKernelINS2_10policy_hubIiiiLb0ELNS0_10SelectImplE2EE10Policy1000EPiS8_S8_S8_NS0_13ScanTileStateIiLb1EEENS0_8NullTypeESB_iNS2_19streaming_context_tIiLb0EEELS5_2EEEvT0_T1_T2_T3_T4_T5_T6_T7_iT8_NS1_7vsmem_tE_param_3,
	.param .align 8 .b8 _ZN3cub18CUB_300001_SM_10006detail6select23DeviceSelectSweepKernelINS2_10policy_hubIiiiLb0ELNS0_10SelectImplE2EE10Policy1000EPiS8_S8_S8_NS0_13ScanTileStateIiLb1EEENS0_8NullTypeESB_iNS2_19streaming_context_tIiLb0EEELS5_2EEEvT0_T1_T2_T3_T4_T5_T6_T7_iT8_NS1_7vsmem_tE_param_4[8],
	.param .align 1 .b8 _ZN3cub18CUB_300001_SM_10006detail6select23DeviceSelectSweepKernelINS2_10policy_hubIiiiLb0ELNS0_10SelectImplE2EE10Policy1000EPiS8_S8_S8_NS0_13ScanTileStateIiLb1EEENS0_8NullTypeESB_iNS2_19streaming_context_tIiLb0EEELS5_2EEEvT0_T1_T2_T3_T4_T5_T6_T7_iT8_NS1_7vsmem_tE_param_5[1],
	.param .align 1 .b8 _ZN3cub18CUB_300001_SM_10006detail6select23DeviceSelectSweepKernelINS2_10policy_hubIiiiLb0ELNS0_10SelectImplE2EE10Policy1000EPiS8_S8_S8_NS0_13ScanTileStateIiLb1EEENS0_8NullTypeESB_iNS2_19streaming_context_tIiLb0EEELS5_2EEEvT0_T1_T2_T3_T4_T5_T6_T7_iT8_NS1_7vsmem_tE_param_6[1],
	.param .u32 _ZN3cub18CUB_300001_SM_10006detail6select23DeviceSelectSweepKernelINS2_10policy_hubIiiiLb0ELNS0_10SelectImplE2EE10Policy1000EPiS8_S8_S8_NS0_13ScanTileStateIiLb1EEENS0_8NullTypeESB_iNS2_19streaming_context_tIiLb0EEELS5_2EEEvT0_T1_T2_T3_T4_T5_T6_T7_iT8_NS1_7vsmem_tE_param_7,
	.param .u32 _ZN3cub18CUB_300001_SM_10006detail6select23DeviceSelectSweepKernelINS2_10policy_hubIiiiLb0ELNS0_10SelectImplE2EE10Policy1000EPiS8_S8_S8_NS0_13ScanTileStateIiLb1EEENS0_8NullTypeESB_iNS2_19streaming_context_tIiLb0EEELS5_2EEEvT0_T1_T2_T3_T4_T5_T6_T7_iT8_NS1_7vsmem_tE_param_8,
	.param .align 1 .b8 _ZN3cub18CUB_300001_SM_10006detail6select23DeviceSelectSweepKernelINS2_10policy_hubIiiiLb0ELNS0_10SelectImplE2EE10Policy1000EPiS8_S8_S8_NS0_13ScanTileStateIiLb1EEENS0_8NullTypeESB_iNS2_19streaming_context_tIiLb0EEELS5_2EEEvT0_T1_T2_T3_T4_T5_T6_T7_iT8_NS1_7vsmem_tE_param_9[1],
	.param .align 8 .b8 _ZN3cub18CUB_300001_SM_10006detail6select23DeviceSelectSweepKernelINS2_10policy_hubIiiiLb0ELNS0_10SelectImplE2EE10Policy1000EPiS8_S8_S8_NS0_13ScanTileStateIiLb1EEENS0_8NullTypeESB_iNS2_19streaming_context_tIiLb0EEELS5_2EEEvT0_T1_T2_T3_T4_T5_T6_T7_iT8_NS1_7vsmem_tE_param_10[8]
)
.maxntid 448
{
	.reg .pred 	%p<320>;
	.reg .b32 	%r<1596>;
	.reg .b64 	%rd<168>;
	// demoted variable
	.shared .align 16 .b8 _ZZN3cub18CUB_300001_SM_10006detail6select23DeviceSelectSweepKernelINS2_10policy_hubIiiiLb0ELNS0_10SelectImplE2EE10Policy1000EPiS8_S8_S8_NS0_13ScanTileStateIiLb1EEENS0_8NullTypeESB_iNS2_19streaming_context_tIiLb0EEELS5_2EEEvT0_T1_T2_T3_T4_T5_T6_T7_iT8_NS1_7vsmem_tEE19static_temp_storage[19712];
	ld.param.u64 	%rd4, [_ZN3cub18CUB_300001_SM_10006detail6select23DeviceSelectSweepKernelINS2_10policy_hubIiiiLb0ELNS0_10SelectImplE2EE10Policy1000EPiS8_S8_S8_NS0_13ScanTileStateIiLb1EEENS0_8NullTypeESB_iNS2_19streaming_context_tIiLb0EEELS5_2EEEvT0_T1_T2_T3_T4_T5_T6_T7_iT8_NS1_7vsmem_tE_param_4];
	ld.param.u64 	%rd16, [_ZN3cub18CUB_300001_SM_10006detail6select23DeviceSelectSweepKernelINS2_10policy_hubIiiiLb0ELNS0_10SelectImplE2EE10Policy1000EPiS8_S8_S8_NS0_13ScanTileStateIiLb1EEENS0_8NullTypeESB_iNS2_19streaming_context_tIiLb0EEELS5_2EEEvT0_T1_T2_T3_T4_T5_T6_T7_iT8_NS1_7vsmem_tE_param_0];
	ld.param.u64 	%rd17, [_ZN3cub18CUB_300001_SM_10006detail6select23DeviceSelectSweepKernelINS2_10policy_hubIiiiLb0ELNS0_10SelectImplE2EE10Policy1000EPiS8_S8_S8_NS0_13ScanTileStateIiLb1EEENS0_8NullTypeESB_iNS2_19streaming_context_tIiLb0EEELS5_2EEEvT0_T1_T2_T3_T4_T5_T6_T7_iT8_NS1_7vsmem_tE_param_1];
	ld.param.u64 	%rd18, [_ZN3cub18CUB_300001_SM_10006detail6select23DeviceSelectSweepKernelINS2_10policy_hubIiiiLb0ELNS0_10SelectImplE2EE10Policy1000EPiS8_S8_S8_NS0_13ScanTileStateIiLb1EEENS0_8NullTypeESB_iNS2_19streaming_context_tIiLb0EEELS5_2EEEvT0_T1_T2_T3_T4_T5_T6_T7_iT8_NS1_7vsmem_tE_param_2];
	ld.param.u32 	%r282, [_ZN3cub18CUB_300001_SM_10006detail6select23DeviceSelectSweepKernelINS2_10policy_hubIiiiLb0ELNS0_10SelectImplE2EE10Policy1000EPiS8_S8_S8_NS0_13ScanTileStateIiLb1EEENS0_8NullTypeESB_iNS2_19streaming_context_tIiLb0EEELS5_2EEEvT0_T1_T2_T3_T4_T5_T6_T7_iT8_NS1_7vsmem_tE_param_8];
	cvta.to.global.u64 	%rd1, %rd16;
	cvta.to.global.u64 	%rd2, %rd17;
	cvta.to.global.u64 	%rd3, %rd18;
	mov.u32 	%r283, %ctaid.x;
	mov.u32 	%r284, %nctaid.y;
	mov.u32 	%r285, %ctaid.y;
	mad.lo.s32 	%r1, %r283, %r284, %r285;
	mul.lo.s32 	%r2, %r1, 4928;
	add.s32 	%r286, %r282, -1;
	setp.ge.s32 	%p1, %r1, %r286;
	@%p1 bra 	$L__BB1_26;
	setp.ne.s32 	%p194, %r1, 0;
	@%p194 bra 	$L__BB1_7;
	ld.param.u64 	%rd164, [_ZN3cub18CUB_300001_SM_10006detail6select23DeviceSelectSweepKernelINS2_10policy_hubIiiiLb0ELNS0_10SelectImplE2EE10Policy1000EPiS8_S8_S8_NS0_13ScanTileStateIiLb1EEENS0_8NullTypeESB_iNS2_19streaming_context_tIiLb0EEELS5_2EEEvT0_T1_T2_T3_T4_T5_T6_T7_iT8_NS1_7vsmem_tE_param_1];
	ld.param.u64 	%rd162, [_ZN3cub18CUB_300001_SM_10006detail6select23DeviceSelectSweepKernelINS2_10policy_hubIiiiLb0ELNS0_10SelectImplE2EE10Policy1000EPiS8_S8_S8_NS0_13ScanTileStateIiLb1EEENS0_8NullTypeESB_iNS2_19streaming_context_tIiLb0EEELS5_2EEEvT0_T1_T2_T3_T4_T5_T6_T7_iT8_NS1_7vsmem_tE_param_0];
	mov.u32 	%r3, %tid.x;
	mul.lo.s32 	%r1314, %r3, 11;
	mov.u32 	%r1315, %ctaid.x;
	mov.u32 	%r1316, %nctaid.y;
	mov.u32 	%r1317, %ctaid.y;
	mad.lo.s32 	%r1318, %r1315, %r1316, %r1317;
	mad.lo.s32 	%r1319, %r1318, 4928, %r1314;
	cvta.to.global.u64 	%rd132, %rd162;
	mul.wide.u32 	%rd133, %r1319, 4;
	add.s64 	%rd134, %rd132, %rd133;
	ld.global.u32 	%r4, [%rd134];
	ld.global.u32 	%r5, [%rd134+4];
	ld.global.u32 	%r6, [%rd134+8];
	ld.global.u32 	%r7, [%rd134+12];
	ld.global.u32 	%r8, [%rd134+16];
	ld.global.u32 	%r9, [%rd134+20];
	ld.global.u32 	%r10, [%rd134+24];
	ld.global.u32 	%r11, [%rd134+28];
	ld.global.u32 	%r12, [%rd134+32];
	ld.global.u32 	%r13, [%rd134+36];
	ld.global.u32 	%r14, [%rd134+40];
	bar.sync 	0;
	cvta.to.global.u64 	%rd135, %rd164;
	add.s64 	%rd136, %rd135, %rd133;
	ld.global.u32 	%r15, [%rd136];
	ld.global.u32 	%r16, [%rd136+4];
	ld.global.u32 	%r17, [%rd136+8];
	ld.global.u32 	%r18, [%rd136+12];
	ld.global.u32 	%r19, [%rd136+16];
	ld.global.u32 	%r20, [%rd136+20];
	ld.global.u32 	%r21, [%rd136+24];
	ld.global.u32 	%r22, [%rd136+28];
	ld.global.u32 	%r23, [%rd136+32];
	ld.global.u32 	%r24, [%rd136+36];
	ld.global.u32 	%r25, [%rd136+40];
	setp.ne.s32 	%p271, %r15, 0;
	selp.u32 	%r1320, 1, 0, %p271;
	setp.ne.s32 	%p272, %r16, 0;
	selp.u32 	%r1321, 1, 0, %p272;
	setp.ne.s32 	%p273, %r17, 0;
	selp.u32 	%r1322, 1, 0, %p273;
	setp.ne.s32 	%p274, %r18, 0;
	selp.u32 	%r26, 1, 0, %p274;
	setp.ne.s32 	%p275, %r19, 0;
	selp.u32 	%r27, 1, 0, %p275;
	setp.ne.s32 	%p276, %r20, 0;
	selp.u32 	%r28, 1, 0, %p276;
	setp.ne.s32 	%p277, %r21, 0;
	selp.u32 	%r29, 1, 0, %p277;
	setp.ne.s32 	%p278, %r22, 0;
	selp.u32 	%r30, 1, 0, %p278;
	setp.ne.s32 	%p279, %r23, 0;
	selp.u32 	%r1323, 1, 0, %p279;
	setp.ne.s32 	%p280, %r24, 0;
	selp.u32 	%r31, 1, 0, %p280;
	setp.ne.s32 	%p281, %r25, 0;
	selp.u32 	%r1324, 1, 0, %p281;
	bar.sync 	0;
	add.s32 	%r1325, %r1321, %r1320;
	add.s32 	%r1326, %r1325, %r1322;
	add.s32 	%r1327, %r1326, %r26;
	add.s32 	%r1328, %r1327, %r27;
	add.s32 	%r1329, %r1328, %r28;
	add.s32 	%r1330, %r1329, %r29;
	add.s32 	%r1331, %r1330, %r30;
	add.s32 	%r1332, %r1331, %r1323;
	add.s32 	%r1333, %r1332, %r31;
	add.s32 	%r1288, %r1333, %r1324;
	// begin inline asm
	mov.u32 %r1283, %laneid;
	// end inline asm
	mov.b32 	%r1286, 1;
	mov.b32 	%r1311, 0;
	mov.b32 	%r1313, -1;
	// begin inline asm
	{  .reg .s32 r0;  .reg .pred p;  shfl.sync.up.b32 r0|p, %r1288, %r1286, %r1311, %r1313;  @p add.s32 r0, r0, %r1288;  mov.s32 %r1284, r0;}
	// end inline asm
	mov.b32 	%r1292, 2;
	// begin inline asm
	{  .reg .s32 r0;  .reg .pred p;  shfl.sync.up.b32 r0|p, %r1284, %r1292, %r1311, %r1313;  @p add.s32 r0, r0, %r1284;  mov.s32 %r1290, r0;}
	// end inline asm
	mov.b32 	%r1298, 4;
	// begin inline asm
	{  .reg .s32 r0;  .reg .pred p;  shfl.sync.up.b32 r0|p, %r1290, %r1298, %r1311, %r1313;  @p add.s32 r0, r0, %r1290;  mov.s32 %r1296, r0;}
	// end inline asm
	mov.b32 	%r1304, 8;
	// begin inline asm
	{  .reg .s32 r0;  .reg .pred p;  shfl.sync.up.b32 r0|p, %r1296, %r1304, %r1311, %r1313;  @p add.s32 r0, r0, %r1296;  mov.s32 %r1302, r0;}
	// end inline asm
	mov.b32 	%r1310, 16;
	// begin inline asm
	{  .reg .s32 r0;  .reg .pred p;  shfl.sync.up.b32 r0|p, %r1302, %r1310, %r1311, %r1313;  @p add.s32 r0, r0, %r1302;  mov.s32 %r1308, r0;}
	// end inline asm
	setp.ne.s32 	%p282, %r1283, 31;
	@%p282 bra 	$L__BB1_4;
	shr.u32 	%r1334, %r3, 3;
	and.b32  	%r1335, %r1334, 124;
	mov.u32 	%r1336, _ZZN3cub18CUB_300001_SM_10006detail6select23DeviceSelectSweepKernelINS2_10policy_hubIiiiLb0ELNS0_10SelectImplE2EE10Policy1000EPiS8_S8_S8_NS0_13ScanTileStateIiLb1EEENS0_8NullTypeESB_iNS2_19streaming_context_tIiLb0EEELS5_2EEEvT0_T1_T2_T3_T4_T5_T6_T7_iT8_NS1_7vsmem_tEE19static_temp_storage;
	add.s32 	%r1337, %r1336, %r1335;
	st.shared.u32 	[%r1337], %r1308;
$L__BB1_4:
	bar.sync 	0;
	ld.shared.v4.u32 	{%r1338, %r1339, %r1340, %r1341}, [_ZZN3cub18CUB_300001_SM_10006detail6select23DeviceSelectSweepKernelINS2_10policy_hubIiiiLb0ELNS0_10SelectImplE2EE10Policy1000EPiS8_S8_S8_NS0_13ScanTileStateIiLb1EEENS0_8NullTypeESB_iNS2_19streaming_context_tIiLb0EEELS5_2EEEvT0_T1_T2_T3_T4_T5_T6_T7_iT8_NS1_7vsmem_tEE19static_temp_storage];
	shr.u32 	%r1342, %r3, 5;
	add.s32 	%r1343, %r1339, %r1338;
	setp.eq.s32 	%p283, %r1342, 2;
	selp.b32 	%r1344, %r1343, %r1338, %p283;
	add.s32 	%r1345, %r1343, %r1340;
	setp.eq.s32 	%p284, %r1342, 3;
	selp.b32 	%r1346, %r1345, %r1344, %p284;
	add.s32 	%r1347, %r1345, %r1341;
	setp.eq.s32 	%p285, %r1342, 4;
	selp.b32 	%r1348, %r1347, %r1346, %p285;
	ld.shared.v4.u32 	{%r1349, %r1350, %r1351, %r1352}, [_ZZN3cub18CUB_300001_SM_10006detail6select23DeviceSelectSweepKernelINS2_10policy_hubIiiiLb0ELNS0_10SelectImplE2EE10Policy1000EPiS8_S8_S8_NS0_13ScanTileStateIiLb1EEENS0_8NullTypeESB_iNS2_19streaming_context_tIiLb0EEELS5_2EEEvT0_T1_T2_T3_T4_T5_T6_T7_iT8_NS1_7vsmem_tEE19static_temp_storage+16];
	add.s32 	%r1353, %r1347, %r1349;
	setp.eq.s32 	%p286, %r1342, 5;
	selp.b32 	%r1354, %r1353, %r1348, %p286;
	add.s32 	%r1355, %r1353, %r1350;
	setp.eq.s32 	%p287, %r1342, 6;
	selp.b32 	%r1356, %r1355, %r1354, %p287;
	add.s32 	%r1357, %r1355, %r1351;
	setp.eq.s32 	%p288, %r1342, 7;
	selp.b32 	%r1358, %r1357, %r1356, %p288;
	add.s32 	%r1359, %r1357, %r1352;
	setp.eq.s32 	%p289, %r1342, 8;
	selp.b32 	%r1360, %r1359, %r1358, %p289;
	ld.shared.v4.u32 	{%r1361, %r1362, %r1363, %r1364}, [_ZZN3cub18CUB_300001_SM_10006detail6select23DeviceSelectSweepKernelINS2_10policy_hubIiiiLb0ELNS0_10SelectImplE2EE10Policy1000EPiS8_S8_S8_NS0_13ScanTileStateIiLb1EEENS0_8NullTypeESB_iNS2_19streaming_context_tIiLb0EEELS5_2EEEvT0_T1_T2_T3_T4_T5_T6_T7_iT8_NS1_7vsmem_tEE19static_temp_storage+32];
	add.s32 	%r1365, %r1359, %r1361;
	setp.eq.s32 	%p290, %r1342, 9;
	selp.b32 	%r1366, %r1365, %r1360, %p290;
	add.s32 	%r1367, %r1365, %r1362;
	setp.eq.s32 	%p291, %r1342, 10;
	selp.b32 	%r1368, %r1367, %r1366, %p291;
	add.s32 	%r1369, %r1367, %r1363;
	setp.eq.s32 	%p292, %r1342, 11;
	selp.b32 	%r1370, %r1369, %r1368, %p292;
	add.s32 	%r1371, %r1369, %r1364;
	setp.eq.s32 	%p293, %r1342, 12;
	selp.b32 	%r1372, %r1371, %r1370, %p293;
	ld.shared.v2.u32 	{%r1373, %r1374}, [_ZZN3cub18CUB_300001_SM_10006detail6select23DeviceSelectSweepKernelINS2_10policy_hubIiiiLb0ELNS0_10SelectImplE2EE10Policy1000EPiS8_S8_S8_NS0_13ScanTileStateIiLb1EEENS0_8NullTypeESB_iNS2_19streaming_context_tIiLb0EEELS5_2EEEvT0_T1_T2_T3_T4_T5_T6_T7_iT8_NS1_7vsmem_tEE19static_temp_storage+48];
	add.s32 	%r1375, %r1371, %r1373;
	setp.eq.s32 	%p294, %r1342, 13;
	selp.b32 	%r1376, %r1375, %r1372, %p294;
	add.s32 	%r35, %r1375, %r1374;
	setp.lt.u32 	%p295, %r3, 32;
	selp.b32 	%r1377, 0, %r1376, %p295;
	setp.eq.s32 	%p296, %r1283, 0;
	sub.s32 	%r1378, %r1308, %r1288;
	selp.b32 	%r1379, 0, %r1378, %p296;
	add.s32 	%r36, %r1377, %r1379;
	setp.ne.s32 	%p297, %r3, 0;
	@%p297 bra 	$L__BB1_6;
	add.s64 	%rd137, %rd4, 256;
	mov.b32 	%r1380, 101;
	// begin inline asm
	st.relaxed.gpu.v2.u32 [%rd137], {%r1380, %r35};
	// end inline asm
$L__BB1_6:
	ld.param.u32 	%r1528, [_ZN3cub18CUB_300001_SM_10006detail6select23DeviceSelectSweepKernelINS2_10policy_hubIiiiLb0ELNS0_10SelectImplE2EE10Policy1000EPiS8_S8_S8_NS0_13ScanTileStateIiLb1EEENS0_8NullTypeESB_iNS2_19streaming_context_tIiLb0EEELS5_2EEEvT0_T1_T2_T3_T4_T5_T6_T7_iT8_NS1_7vsmem_tE_param_7];
	ld.param.u64 	%rd166, [_ZN3cub18CUB_300001_SM_10006detail6select23DeviceSelectSweepKernelINS2_10policy_hubIiiiLb0ELNS0_10SelectImplE2EE10Policy1000EPiS8_S8_S8_NS0_13ScanTileStateIiLb1EEENS0_8NullTypeESB_iNS2_19streaming_context_tIiLb0EEELS5_2EEEvT0_T1_T2_T3_T4_T5_T6_T7_iT8_NS1_7vsmem_tE_param_2];
	setp.ne.s32 	%p298, %r25, 0;
	setp.ne.s32 	%p299, %r24, 0;
	setp.ne.s32 	%p300, %r23, 0;
	setp.ne.s32 	%p301, %r22, 0;
	setp.ne.s32 	%p302, %r21, 0;
	setp.ne.s32 	%p303, %r20, 0;
	setp.ne.s32 	%p304, %r19, 0;
	setp.ne.s32 	%p305, %r18, 0;
	setp.ne.s32 	%p306, %r17, 0;
	setp.ne.s32 	%p307, %r16, 0;
	setp.ne.s32 	%p308, %r15, 0;
	bar.sync 	0;
	sub.s32 	%r1382, 4928, %r35;
	mul.lo.s32 	%r1383, %r3, 11;
	sub.s32 	%r1384, %r1383, %r36;
	add.s32 	%r1385, %r36, %r1382;
	selp.b32 	%r1386, %r1385, %r1384, %p308;
	shl.b32 	%r1387, %r1386, 2;
	mov.u32 	%r1388, _ZZN3cub18CUB_300001_SM_10006detail6select23DeviceSelectSweepKernelINS2_10policy_hubIiiiLb0ELNS0_10SelectImplE2EE10Policy1000EPiS8_S8_S8_NS0_13ScanTileStateIiLb1EEENS0_8NullTypeESB_iNS2_19streaming_context_tIiLb0EEELS5_2EEEvT0_T1_T2_T3_T4_T5_T6_T7_iT8_NS1_7vsmem_tEE19static_temp_storage;
	add.s32 	%r1389, %r1388, %r1387;
	st.shared.u32 	[%r1389], %r4;
	selp.u32 	%r1390, 1, 0, %p308;
	add.s32 	%r1391, %r36, %r1390;
	sub.s32 	%r1392, %r1383, %r1391;
	add.s32 	%r1393, %r1392, 1;
	add.s32 	%r1394, %r1385, %r1390;
	selp.b32 	%r1395, %r1394, %r1393, %p307;
	shl.b32 	%r1396, %r1395, 2;
	add.s32 	%r1397, %r1388, %r1396;
	st.shared.u32 	[%r1397], %r5;
	selp.u32 	%r1398, 1, 0, %p307;
	add.s32 	%r1399, %r1398, %r1390;
	add.s32 	%r1400, %r1399, %r36;
	sub.s32 	%r1401, %r1383, %r1400;
	add.s32 	%r1402, %r1401, 2;
	add.s32 	%r1403, %r1394, %r1398;
	selp.b32 	%r1404, %r1403, %r1402, %p306;
	shl.b32 	%r1405, %r1404, 2;
	add.s32 	%r1406, %r1388, %r1405;
	st.shared.u32 	[%r1406], %r6;
	selp.u32 	%r1407, 1, 0, %p306;
	add.s32 	%r1408, %r1400, %r1407;
	sub.s32 	%r1409, %r1383, %r1408;
	add.s32 	%r1410, %r1409, 3;
	add.s32 	%r1411, %r1403, %r1407;
	selp.b32 	%r1412, %r1411, %r1410, %p305;
	shl.b32 	%r1413, %r1412, 2;
	add.s32 	%r1414, %r1388, %r1413;
	st.shared.u32 	[%r1414], %r7;
	add.s32 	%r1415, %r1408, %r26;
	sub.s32 	%r1416, %r1383, %r1415;
	add.s32 	%r1417, %r1416, 4;
	add.s32 	%r1418, %r1411, %r26;
	selp.b32 	%r1419, %r1418, %r1417, %p304;
	shl.b32 	%r1420, %r1419, 2;
	add.s32 	%r1421, %r1388, %r1420;
	st.shared.u32 	[%r1421], %r8;
	add.s32 	%r1422, %r1415, %r27;
	sub.s32 	%r1423, %r1383, %r1422;
	add.s32 	%r1424, %r1423, 5;
	add.s32 	%r1425, %r1418, %r27;
	selp.b32 	%r1426, %r1425, %r1424, %p303;
	shl.b32 	%r1427, %r1426, 2;
	add.s32 	%r1428, %r1388, %r1427;
	st.shared.u32 	[%r1428], %r9;
	add.s32 	%r1429, %r1422, %r28;
	sub.s32 	%r1430, %r1383, %r1429;
	add.s32 	%r1431, %r1430, 6;
	add.s32 	%r1432, %r1425, %r28;
	selp.b32 	%r1433, %r1432, %r1431, %p302;
	shl.b32 	%r1434, %r1433, 2;
	add.s32 	%r1435, %r1388, %r1434;
	st.shared.u32 	[%r1435], %r10;
	add.s32 	%r1436, %r1429, %r29;
	sub.s32 	%r1437, %r1383, %r1436;
	add.s32 	%r1438, %r1437, 7;
	add.s32 	%r1439, %r1432, %r29;
	selp.b32 	%r1440, %r1439, %r1438, %p301;
	shl.b32 	%r1441, %r1440, 2;
	add.s32 	%r1442, %r1388, %r1441;
	st.shared.u32 	[%r1442], %r11;
	add.s32 	%r1443, %r1436, %r30;
	sub.s32 	%r1444, %r1383, %r1443;
	add.s32 	%r1445, %r1444, 8;
	add.s32 	%r1446, %r1439, %r30;
	selp.b32 	%r1447, %r1446, %r1445, %p300;
	shl.b32 	%r1448, %r1447, 2;
	add.s32 	%r1449, %r1388, %r1448;
	st.shared.u32 	[%r1449], %r12;
	selp.u32 	%r1450, 1, 0, %p300;
	add.s32 	%r1451, %r1443, %r1450;
	sub.s32 	%r1452, %r1383, %r1451;
	add.s32 	%r1453, %r1452, 9;
	add.s32 	%r1454, %r1446, %r1450;
	selp.b32 	%r1455, %r1454, %r1453, %p299;
	shl.b32 	%r1456, %r1455, 2;
	add.s32 	%r1457, %r1388, %r1456;
	st.shared.u32 	[%r1457], %r13;
	add.s32 	%r1458, %r1451, %r31;
	sub.s32 	%r1459, %r1383, %r1458;
	add.s32 	%r1460, %r1459, 10;
	add.s32 	%r1461, %r1454, %r31;
	selp.b32 	%r1462, %r1461, %r1460, %p298;
	shl.b32 	%r1463, %r1462, 2;
	add.s32 	%r1464, %r1388, %r1463;
	st.shared.u32 	[%r1464], %r14;
	bar.sync 	0;
	sub.s32 	%r1465, %r3, %r1382;
	setp.lt.s32 	%p309, %r3, %r1382;
	not.b32 	%r1466, %r3;
	add.s32 	%r1467, %r1528, %r1466;
	selp.b32 	%r1468, %r1467, %r1465, %p309;
	shl.b32 	%r1469, %r3, 2;
	add.s32 	%r1470, %r1388, %r1469;
	ld.shared.u32 	%r1471, [%r1470];
	cvta.to.global.u64 	%rd138, %rd166;
	mul.wide.s32 	%rd139, %r1468, 4;
	add.s64 	%rd140, %rd138, %rd139;
	st.global.u32 	[%rd140], %r1471;
	add.s32 	%r1472, %r3, 448;
	sub.s32 	%r1473, %r1472, %r1382;
	setp.lt.s32 	%p310, %r1472, %r1382;
	sub.s32 	%r1474, %r1528, %r3;
	add.s32 	%r1475, %r1474, -449;
	selp.b32 	%r1476, %r1475, %r1473, %p310;
	ld.shared.u32 	%r1477, [%r1470+1792];
	mul.wide.s32 	%rd141, %r1476, 4;
	add.s64 	%rd142, %rd138, %rd141;
	st.global.u32 	[%rd142], %r1477;
	add.s32 	%r1478, %r3, 896;
	sub.s32 	%r1479, %r1478, %r1382;
	setp.lt.s32 	%p311, %r1478, %r1382;
	add.s32 	%r1480, %r1474, -897;
	selp.b32 	%r1481, %r1480, %r1479, %p311;
	ld.shared.u32 	%r1482, [%r1470+3584];
	mul.wide.s32 	%rd143, %r1481, 4;
	add.s64 	%rd144, %rd138, %rd143;
	st.global.u32 	[%rd144], %r1482;
	add.s32 	%r1483, %r3, 1344;
	sub.s32 	%r1484, %r1483, %r1382;
	setp.lt.s32 	%p312, %r1483, %r1382;
	add.s32 	%r1485, %r1474, -1345;
	selp.b32 	%r1486, %r1485, %r1484, %p312;
	ld.shared.u32 	%r1487, [%r1470+5376];
	mul.wide.s32 	%rd145, %r1486, 4;
	add.s64 	%rd146, %rd138, %rd145;
	st.global.u32 	[%rd146], %r1487;
	add.s32 	%r1488, %r3, 1792;
	sub.s32 	%r1489, %r1488, %r1382;
	setp.lt.s32 	%p313, %r1488, %r1382;
	add.s32 	%r1490, %r1474, -1793;
	selp.b32 	%r1491, %r1490, %r1489, %p313;
	ld.shared.u32 	%r1492, [%r1470+7168];
	mul.wide.s32 	%rd147, %r1491, 4;
	add.s64 	%rd148, %rd138, %rd147;
	st.global.u32 	[%rd148], %r1492;
	add.s32 	%r1493, %r3, 2240;
	sub.s32 	%r1494, %r1493, %r1382;
	setp.lt.s32 	%p314, %r1493, %r1382;
	add.s32 	%r1495, %r1474, -2241;
	selp.b32 	%r1496, %r1495, %r1494, %p314;
	ld.shared.u32 	%r1497, [%r1470+8960];
	mul.wide.s32 	%rd149, %r1496, 4;
	add.s64 	%rd150, %rd138, %rd149;
	st.global.u32 	[%rd150], %r1497;
	add.s32 	%r1498, %r3, 2688;
	sub.s32 	%r1499, %r1498, %r1382;
	setp.lt.s32 	%p315, %r1498, %r1382;
	add.s32 	%r1500, %r1474, -2689;
	selp.b32 	%r1501, %r1500, %r1499, %p315;
	ld.shared.u32 	%r1502, [%r1470+10752];
	mul.wide.s32 	%rd151, %r1501, 4;
	add.s64 	%rd152, %rd138, %rd151;
	st.global.u32 	[%rd152], %r1502;
	add.s32 	%r1503, %r3, 3136;
	sub.s32 	%r1504, %r1503, %r1382;
	setp.lt.s32 	%p316, %r1503, %r1382;
	add.s32 	%r1505, %r1474, -3137;
	selp.b32 	%r1506, %r1505, %r1504, %p316;
	ld.shared.u32 	%r1507, [%r1470+12544];
	mul.wide.s32 	%rd153, %r1506, 4;
	add.s64 	%rd154, %rd138, %rd153;
	st.global.u32 	[%rd154], %r1507;
	add.s32 	%r1508, %r3, 3584;
	sub.s32 	%r1509, %r1508, %r1382;
	setp.lt.s32 	%p317, %r1508, %r1382;
	add.s32 	%r1510, %r1474, -3585;
	selp.b32 	%r1511, %r1510, %r1509, %p317;
	ld.shared.u32 	%r1512, [%r1470+14336];
	mul.wide.s32 	%rd155, %r1511, 4;
	add.s64 	%rd156, %rd138, %rd155;
	st.global.u32 	[%rd156], %r1512;
	add.s32 	%r1513, %r3, 4032;
	sub.s32 	%r1514, %r1513, %r1382;
	setp.lt.s32 	%p318, %r1513, %r1382;
	add.s32 	%r1515, %r1474, -4033;
	selp.b32 	%r1516, %r1515, %r1514, %p318;
	ld.shared.u32 	%r1517, [%r1470+16128];
	mul.wide.s32 	%rd157, %r1516, 4;
	add.s64 	%rd158, %rd138, %rd157;
	st.global.u32 	[%rd158], %r1517;
	add.s32 	%r1518, %r3, 4480;
	sub.s32 	%r1519, %r1518, %r1382;
	setp.lt.s32 	%p319, %r1518, %r1382;
	add.s32 	%r1520, %r1474, -4481;
	selp.b32 	%r1521, %r1520, %r1519, %p319;
	ld.shared.u32 	%r1522, [%r1470+17920];
	mul.wide.s32 	%rd159, %r1521, 4;
	add.s64 	%rd160, %rd138, %rd159;
	st.global.u32 	[%rd160], %r1522;
	bra.uni 	$L__BB1_181;
$L__BB1_7:
	ld.param.u64 	%rd163, [_ZN3cub18CUB_300001_SM_10006detail6select23DeviceSelectSweepKernelINS2_10policy_hubIiiiLb0ELNS0_10SelectImplE2EE10Policy1000EPiS8_S8_S8_NS0_13ScanTileStateIiLb1EEENS0_8NullTypeESB_iNS2_19streaming_context_tIiLb0EEELS5_2EEEvT0_T1_T2_T3_T4_T5_T6_T7_iT8_NS1_7vsmem_tE_param_1];
	ld.param.u64 	%rd161, [_ZN3cub18CUB_300001_SM_10006detail6select23DeviceSelectSweepKernelINS2_10policy_hubIiiiLb0ELNS0_10SelectImplE2EE10Policy1000EPiS8_S8_S8_NS0_13ScanTileStateIiLb1EEENS0_8NullTypeESB_iNS2_19streaming_context_tIiLb0EEELS5_2EEEvT0_T1_T2_T3_T4_T5_T6_T7_iT8_NS1_7vsmem_tE_param_0];
	mul.lo.s32 	%r37, %r1, 4928;
	cvt.s64.s32 	%rd88, %r37;
	mov.u32 	%r38, %tid.x;
	mul.lo.s32 	%r945, %r38, 11;
	cvt.u64.u32 	%rd89, %r945;
	add.s64 	%rd90, %rd89, %rd88;
	cvta.to.global.u64 	%rd91, %rd161;
	shl.b64 	%rd92, %rd90, 2;
	add.s64 	%rd93, %rd91, %rd92;
	ld.global.u32 	%r39, [%rd93];
	ld.global.u32 	%r40, [%rd93+4];
	ld.global.u32 	%r41, [%rd93+8];
	ld.global.u32 	%r42, [%rd93+12];
	ld.global.u32 	%r43, [%rd93+16];
	ld.global.u32 	%r44, [%rd93+20];
	ld.global.u32 	%r45, [%rd93+24];
	ld.global.u32 	%r46, [%rd93+28];
	ld.global.u32 	%r47, [%rd93+32];
	ld.global.u32 	%r48, [%rd93+36];
	ld.global.u32 	%r49, [%rd93+40];
	bar.sync 	0;
	cvta.to.global.u64 	%rd94, %rd163;
	add.s64 	%rd95, %rd94, %rd92;
	ld.global.u32 	%r50, [%rd95];
	ld.global.u32 	%r51, [%rd95+4];
	ld.global.u32 	%r52, [%rd95+8];
	ld.global.u32 	%r53, [%rd95+12];
	ld.global.u32 	%r54, [%rd95+16];
	ld.global.u32 	%r55, [%rd95+20];
	ld.global.u32 	%r56, [%rd95+24];
	ld.global.u32 	%r57, [%rd95+28];
	ld.global.u32 	%r58, [%rd95+32];
	ld.global.u32 	%r59, [%rd95+36];
	ld.global.u32 	%r60, [%rd95+40];
	setp.ne.s32 	%p195, %r50, 0;
	selp.u32 	%r946, 1, 0, %p195;
	setp.ne.s32 	%p196, %r51, 0;
	selp.u32 	%r947, 1, 0, %p196;
	setp.ne.s32 	%p197, %r52, 0;
	selp.u32 	%r948, 1, 0, %p197;
	setp.ne.s32 	%p198, %r53, 0;
	selp.u32 	%r949, 1, 0, %p198;
	setp.ne.s32 	%p199, %r54, 0;
	selp.u32 	%r950, 1, 0, %p199;
	setp.ne.s32 	%p200, %r55, 0;
	selp.u32 	%r951, 1, 0, %p200;
	setp.ne.s32 	%p201, %r56, 0;
	selp.u32 	%r952, 1, 0, %p201;
	setp.ne.s32 	%p202, %r57, 0;
	selp.u32 	%r953, 1, 0, %p202;
	setp.ne.s32 	%p203, %r58, 0;
	selp.u32 	%r954, 1, 0, %p203;
	setp.ne.s32 	%p204, %r59, 0;
	selp.u32 	%r955, 1, 0, %p204;
	setp.ne.s32 	%p205, %r60, 0;
	selp.u32 	%r956, 1, 0, %p205;
	bar.sync 	0;
	add.s32 	%r957, %r947, %r946;
	add.s32 	%r958, %r957, %r948;
	add.s32 	%r959, %r958, %r949;
	add.s32 	%r960, %r959, %r950;
	add.s32 	%r961, %r960, %r951;
	add.s32 	%r962, %r961, %r952;
	add.s32 	%r963, %r962, %r953;
	add.s32 	%r964, %r963, %r954;
	add.s32 	%r965, %r964, %r955;
	add.s32 	%r919, %r965, %r956;
	// begin inline asm
	mov.u32 %r914, %laneid;
	// end inline asm
	mov.b32 	%r917, 1;
	mov.b32 	%r942, 0;
	mov.b32 	%r944, -1;
	// begin inline asm
	{  .reg .s32 r0;  .reg .pred p;  shfl.sync.up.b32 r0|p, %r919, %r917, %r942, %r944;  @p add.s32 r0, r0, %r919;  mov.s32 %r915, r0;}
	// end inline asm
	mov.b32 	%r923, 2;
	// begin inline asm
	{  .reg .s32 r0;  .reg .pred p;  shfl.sync.up.b32 r0|p, %r915, %r923, %r942, %r944;  @p add.s32 r0, r0, %r915;  mov.s32 %r921, r0;}
	// end inline asm
	mov.b32 	%r929, 4;
	// begin inline asm
	{  .reg .s32 r0;  .reg .pred p;  shfl.sync.up.b32 r0|p, %r921, %r929, %r942, %r944;  @p add.s32 r0, r0, %r921;  mov.s32 %r927, r0;}
	// end inline asm
	mov.b32 	%r935, 8;
	// begin inline asm
	{  .reg .s32 r0;  .reg .pred p;  shfl.sync.up.b32 r0|p, %r927, %r935, %r942, %r944;  @p add.s32 r0, r0, %r927;  mov.s32 %r933, r0;}
	// end inline asm
	mov.b32 	%r941, 16;
	// begin inline asm
	{  .reg .s32 r0;  .reg .pred p;  shfl.sync.up.b32 r0|p, %r933, %r941, %r942, %r944;  @p add.s32 r0, r0, %r933;  mov.s32 %r939, r0;}
	// end inline asm
	setp.ne.s32 	%p206, %r914, 31;
	@%p206 bra 	$L__BB1_9;
	shr.u32 	%r966, %r38, 3;
	and.b32  	%r967, %r966, 124;
	mov.u32 	%r968, _ZZN3cub18CUB_300001_SM_10006detail6select23DeviceSelectSweepKernelINS2_10policy_hubIiiiLb0ELNS0_10SelectImplE2EE10Policy1000EPiS8_S8_S8_NS0_13ScanTileStateIiLb1EEENS0_8NullTypeESB_iNS2_19streaming_context_tIiLb0EEELS5_2EEEvT0_T1_T2_T3_T4_T5_T6_T7_iT8_NS1_7vsmem_tEE19static_temp_storage;
	add.s32 	%r969, %r968, %r967;
	st.shared.u32 	[%r969], %r939;
$L__BB1_9:
	sub.s32 	%r970, %r939, %r919;
	bar.sync 	0;
	ld.shared.v4.u32 	{%r971, %r972, %r973, %r974}, [_ZZN3cub18CUB_300001_SM_10006detail6select23DeviceSelectSweepKernelINS2_10policy_hubIiiiLb0ELNS0_10SelectImplE2EE10Policy1000EPiS8_S8_S8_NS0_13ScanTileStateIiLb1EEENS0_8NullTypeESB_iNS2_19streaming_context_tIiLb0EEELS5_2EEEvT0_T1_T2_T3_T4_T5_T6_T7_iT8_NS1_7vsmem_tEE19static_temp_storage];
	shr.u32 	%r975, %r38, 5;
	add.s32 	%r976, %r972, %r971;
	setp.eq.s32 	%p207, %r975, 2;
	selp.b32 	%r977, %r976, %r971, %p207;
	add.s32 	%r978, %r976, %r973;
	setp.eq.s32 	%p208, %r975, 3;
	selp.b32 	%r979, %r978, %r977, %p208;
	add.s32 	%r980, %r978, %r974;
	setp.eq.s32 	%p209, %r975, 4;
	selp.b32 	%r981, %r980, %r979, %p209;
	ld.shared.v4.u32 	{%r982, %r983, %r984, %r985}, [_ZZN3cub18CUB_300001_SM_10006detail6select23DeviceSelectSweepKernelINS2_10policy_hubIiiiLb0ELNS0_10SelectImplE2EE10Policy1000EPiS8_S8_S8_NS0_13ScanTileStateIiLb1EEENS0_8NullTypeESB_iNS2_19streaming_context_tIiLb0EEELS5_2EEEvT0_T1_T2_T3_T4_T5_T6_T7_iT8_NS1_7vsmem_tEE19static_temp_storage+16];
	add.s32 	%r986, %r980, %r982;
	setp.eq.s32 	%p210, %r975, 5;
	selp.b32 	%r987, %r986, %r981, %p210;
	add.s32 	%r988, %r986, %r983;
	setp.eq.s32 	%p211, %r975, 6;
	selp.b32 	%r989, %r988, %r987, %p211;
	add.s32 	%r990, %r988, %r984;
	setp.eq.s32 	%p212, %r975, 7;
	selp.b32 	%r991, %r990, %r989, %p212;
	add.s32 	%r992, %r990, %r985;
	setp.eq.s32 	%p213, %r975, 8;
	selp.b32 	%r993, %r992, %r991, %p213;
	ld.shared.v4.u32 	{%r994, %r995, %r996, %r997}, [_ZZN3cub18CUB_300001_SM_10006detail6select23DeviceSelectSweepKernelINS2_10policy_hubIiiiLb0ELNS0_10SelectImplE2EE10Policy1000EPiS8_S8_S8_NS0_13ScanTileStateIiLb1EEENS0_8NullTypeESB_iNS2_19streaming_context_tIiLb0EEELS5_2EEEvT0_T1_T2_T3_T4_T5_T6_T7_iT8_NS1_7vsmem_tEE19static_temp_storage+32];
	add.s32 	%r998, %r992, %r994;
	setp.eq.s32 	%p214, %r975, 9;
	selp.b32 	%r999, %r998, %r993, %p214;
	add.s32 	%r1000, %r998, %r995;
	setp.eq.s32 	%p215, %r975, 10;
	selp.b32 	%r1001, %r1000, %r999, %p215;
	add.s32 	%r1002, %r1000, %r996;
	setp.eq.s32 	%p216, %r975, 11;
	selp.b32 	%r1003, %r1002, %r1001, %p216;
	add.s32 	%r1004, %r1002, %r997;
	setp.eq.s32 	%p217, %r975, 12;
	selp.b32 	%r1005, %r1004, %r1003, %p217;
	ld.shared.v2.u32 	{%r1006, %r1007}, [_ZZN3cub18CUB_300001_SM_10006detail6select23DeviceSelectSweepKernelINS2_10policy_hubIiiiLb0ELNS0_10SelectImplE2EE10Policy1000EPiS8_S8_S8_NS0_13ScanTileStateIiLb1EEENS0_8NullTypeESB_iNS2_19streaming_context_tIiLb0EEELS5_2EEEvT0_T1_T2_T3_T4_T5_T6_T7_iT8_NS1_7vsmem_tEE19static_temp_storage+48];
	add.s32 	%r1008, %r1004, %r1006;
	setp.eq.s32 	%p218, %r975, 13;
	selp.b32 	%r1009, %r1008, %r1005, %p218;
	add.s32 	%r64, %r1008, %r1007;
	setp.gt.u32 	%p219, %r38, 31;
	setp.lt.u32 	%p220, %r38, 32;
	setp.eq.s32 	%p221, %r914, 0;
	selp.b32 	%r1010, 0, %r970, %p221;
	add.s32 	%r1539, %r1009, %r1010;
	selp.b32 	%r66, %r970, %r1539, %p220;
	@%p219 bra 	$L__BB1_25;
	setp.ne.s32 	%p222, %r38, 0;
	mul.wide.s32 	%rd96, %r1, 8;
	add.s64 	%rd5, %rd4, %rd96;
	@%p222 bra 	$L__BB1_12;
	st.shared.u32 	[_ZZN3cub18CUB_300001_SM_10006detail6select23DeviceSelectSweepKernelINS2_10policy_hubIiiiLb0ELNS0_10SelectImplE2EE10Policy1000EPiS8_S8_S8_NS0_13ScanTileStateIiLb1EEENS0_8NullTypeESB_iNS2_19streaming_context_tIiLb0EEELS5_2EEEvT0_T1_T2_T3_T4_T5_T6_T7_iT8_NS1_7vsmem_tEE19static_temp_storage+108], %r64;
	add.s64 	%rd97, %rd5, 256;
	mov.b32 	%r1011, 100;
	// begin inline asm
	st.relaxed.gpu.v2.u32 [%rd97], {%r1011, %r64};
	// end inline asm
$L__BB1_12:
	not.b32 	%r1017, %r38;
	add.s32 	%r1535, %r1, %r1017;
	mov.b32 	%r1013, 665;
	// begin inline asm
	nanosleep.u32 %r1013;
	// end inline asm
	mul.wide.s32 	%rd99, %r1535, 8;
	add.s64 	%rd100, %rd4, %rd99;
	add.s64 	%rd98, %rd100, 256;
	// begin inline asm
	ld.relaxed.gpu.v2.u32 {%r1536, %r1530}, [%rd98];
	// end inline asm
	mov.b32 	%r1531, 238;
$L__BB1_13:
	setp.eq.s32 	%p223, %r1536, 99;
	mov.b32 	%r1018, -1;
	vote.sync.any.pred 	%p224, %p223, %r1018;
	not.pred 	%p225, %p224;
	@%p225 bra 	$L__BB1_15;
	// begin inline asm
	nanosleep.u32 %r1531;
	// end inline asm
	shr.u32 	%r1531, %r1531, 1;
	// begin inline asm
	ld.relaxed.gpu.v2.u32 {%r1536, %r1530}, [%rd98];
	// end inline asm
	bra.uni 	$L__BB1_13;
$L__BB1_15:
	setp.eq.s32 	%p226, %r1536, 101;
	mov.b32 	%r1045, -1;
	vote.sync.ballot.b32 	%r1047, %p226, %r1045;
	// begin inline asm
	mov.u32 %r1020, %lanemask_ge;
	// end inline asm
	and.b32  	%r1048, %r1047, %r1020;
	or.b32  	%r1049, %r1048, -2147483648;
	add.s32 	%r1050, %r1049, -1;
	not.b32 	%r1051, %r1049;
	and.b32  	%r1052, %r1051, %r1050;
	popc.b32 	%r1024, %r1052;
	mov.b32 	%r1023, 1;
	// begin inline asm
	shfl.sync.down.b32 %r1021, %r1530, %r1023, %r1024, %r1045;
	// end inline asm
	setp.lt.s32 	%p228, %r914, %r1024;
	selp.b32 	%r1053, %r1021, 0, %p228;
	add.s32 	%r1027, %r1053, %r1530;
	mov.b32 	%r1028, 2;
	// begin inline asm
	shfl.sync.down.b32 %r1026, %r1027, %r1028, %r1024, %r1045;
	// end inline asm
	add.s32 	%r1054, %r914, 2;
	setp.gt.s32 	%p229, %r1054, %r1024;
	selp.b32 	%r1055, 0, %r1026, %p229;
	add.s32 	%r1032, %r1027, %r1055;
	mov.b32 	%r1033, 4;
	// begin inline asm
	shfl.sync.down.b32 %r1031, %r1032, %r1033, %r1024, %r1045;
	// end inline asm
	add.s32 	%r1056, %r914, 4;
	setp.gt.s32 	%p230, %r1056, %r1024;
	selp.b32 	%r1057, 0, %r1031, %p230;
	add.s32 	%r1037, %r1032, %r1057;
	mov.b32 	%r1038, 8;
	// begin inline asm
	shfl.sync.down.b32 %r1036, %r1037, %r1038, %r1024, %r1045;
	// end inline asm
	add.s32 	%r1058, %r914, 8;
	setp.gt.s32 	%p231, %r1058, %r1024;
	selp.b32 	%r1059, 0, %r1036, %p231;
	add.s32 	%r1042, %r1037, %r1059;
	mov.b32 	%r1043, 16;
	// begin inline asm
	shfl.sync.down.b32 %r1041, %r1042, %r1043, %r1024, %r1045;
	// end inline asm
	add.s32 	%r1060, %r914, 16;
	setp.gt.s32 	%p232, %r1060, %r1024;
	selp.b32 	%r1061, 0, %r1041, %p232;
	add.s32 	%r1532, %r1042, %r1061;
	add.s64 	%rd7, %rd4, 256;
	mov.b32 	%r1533, 238;
$L__BB1_16:
	setp.ne.s32 	%p233, %r1536, 101;
	mov.b32 	%r1062, -1;
	vote.sync.all.pred 	%p234, %p233, %r1062;
	not.pred 	%p235, %p234;
	@%p235 bra 	$L__BB1_21;
	shr.u32 	%r1533, %r1533, 1;
	mul.wide.s32 	%rd126, %r1535, 8;
	add.s64 	%rd127, %rd7, %rd126;
	add.s64 	%rd125, %rd127, -256;
	// begin inline asm
	ld.relaxed.gpu.v2.u32 {%r1536, %r1537}, [%rd125];
	// end inline asm
	mov.u32 	%r1538, %r1533;
$L__BB1_18:
	setp.eq.s32 	%p261, %r1536, 99;
	mov.b32 	%r1234, -1;
	vote.sync.any.pred 	%p262, %p261, %r1234;
	not.pred 	%p263, %p262;
	@%p263 bra 	$L__BB1_20;
	// begin inline asm
	nanosleep.u32 %r1538;
	// end inline asm
	shr.u32 	%r1538, %r1538, 1;
	// begin inline asm
	ld.relaxed.gpu.v2.u32 {%r1536, %r1537}, [%rd125];
	// end inline asm
	bra.uni 	$L__BB1_18;
$L__BB1_20:
	setp.eq.s32 	%p264, %r1536, 101;
	mov.b32 	%r1260, -1;
	vote.sync.ballot.b32 	%r1261, %p264, %r1260;
	and.b32  	%r1262, %r1261, %r1020;
	or.b32  	%r1263, %r1262, -2147483648;
	add.s32 	%r1264, %r1263, -1;
	not.b32 	%r1265, %r1263;
	and.b32  	%r1266, %r1265, %r1264;
	popc.b32 	%r1239, %r1266;
	mov.b32 	%r1238, 1;
	// begin inline asm
	shfl.sync.down.b32 %r1236, %r1537, %r1238, %r1239, %r1260;
	// end inline asm
	setp.lt.s32 	%p266, %r914, %r1239;
	selp.b32 	%r1267, %r1236, 0, %p266;
	add.s32 	%r1242, %r1267, %r1537;
	mov.b32 	%r1243, 2;
	// begin inline asm
	shfl.sync.down.b32 %r1241, %r1242, %r1243, %r1239, %r1260;
	// end inline asm
	add.s32 	%r1268, %r914, 2;
	setp.gt.s32 	%p267, %r1268, %r1239;
	selp.b32 	%r1269, 0, %r1241, %p267;
	add.s32 	%r1247, %r1242, %r1269;
	mov.b32 	%r1248, 4;
	// begin inline asm
	shfl.sync.down.b32 %r1246, %r1247, %r1248, %r1239, %r1260;
	// end inline asm
	add.s32 	%r1270, %r914, 4;
	setp.gt.s32 	%p268, %r1270, %r1239;
	selp.b32 	%r1271, 0, %r1246, %p268;
	add.s32 	%r1252, %r1247, %r1271;
	mov.b32 	%r1253, 8;
	// begin inline asm
	shfl.sync.down.b32 %r1251, %r1252, %r1253, %r1239, %r1260;
	// end inline asm
	add.s32 	%r1272, %r914, 8;
	setp.gt.s32 	%p269, %r1272, %r1239;
	selp.b32 	%r1273, 0, %r1251, %p269;
	add.s32 	%r1257, %r1252, %r1273;
	mov.b32 	%r1258, 16;
	// begin inline asm
	shfl.sync.down.b32 %r1256, %r1257, %r1258, %r1239, %r1260;
	// end inline asm
	add.s32 	%r1274, %r914, 16;
	setp.gt.s32 	%p270, %r1274, %r1239;
	selp.b32 	%r1275, 0, %r1256, %p270;
	add.s32 	%r1276, %r1275, %r1532;
	add.s32 	%r1532, %r1276, %r1257;
	add.s32 	%r1535, %r1535, -32;
	bra.uni 	$L__BB1_16;
$L__BB1_21:
	@%p222 bra 	$L__BB1_23;
	add.s32 	%r1065, %r1532, %r64;
	add.s64 	%rd101, %rd5, 256;
	mov.b32 	%r1064, 101;
	// begin inline asm
	st.relaxed.gpu.v2.u32 [%rd101], {%r1064, %r1065};
	// end inline asm
	st.shared.u32 	[_ZZN3cub18CUB_300001_SM_10006detail6select23DeviceSelectSweepKernelINS2_10policy_hubIiiiLb0ELNS0_10SelectImplE2EE10Policy1000EPiS8_S8_S8_NS0_13ScanTileStateIiLb1EEENS0_8NullTypeESB_iNS2_19streaming_context_tIiLb0EEELS5_2EEEvT0_T1_T2_T3_T4_T5_T6_T7_iT8_NS1_7vsmem_tEE19static_temp_storage+100], %r1532;
	st.shared.u32 	[_ZZN3cub18CUB_300001_SM_10006detail6select23DeviceSelectSweepKernelINS2_10policy_hubIiiiLb0ELNS0_10SelectImplE2EE10Policy1000EPiS8_S8_S8_NS0_13ScanTileStateIiLb1EEENS0_8NullTypeESB_iNS2_19streaming_context_tIiLb0EEELS5_2EEEvT0_T1_T2_T3_T4_T5_T6_T7_iT8_NS1_7vsmem_tEE19static_temp_storage+104], %r1065;
$L__BB1_23:
	setp.ne.s32 	%p237, %r914, 0;
	mov.u32 	%r1539, %r66;
	@%p237 bra 	$L__BB1_25;
	st.shared.u32 	[_ZZN3cub18CUB_300001_SM_10006detail6select23DeviceSelectSweepKernelINS2_10policy_hubIiiiLb0ELNS0_10SelectImplE2EE10Policy1000EPiS8_S8_S8_NS0_13ScanTileStateIiLb1EEENS0_8NullTypeESB_iNS2_19streaming_context_tIiLb0EEELS5_2EEEvT0_T1_T2_T3_T4_T5_T6_T7_iT8_NS1_7vsmem_tEE19static_temp_storage+72], %r1532;
	mov.u32 	%r1539, %r1532;
$L__BB1_25:
	ld.param.u32 	%r1527, [_ZN3cub18CUB_300001_SM_10006detail6select23DeviceSelectSweepKernelINS2_10policy_hubIiiiLb0ELNS0_10SelectImplE2EE10Policy1000EPiS8_S8_S8_NS0_13ScanTileStateIiLb1EEENS0_8NullTypeESB_iNS2_19streaming_context_tIiLb0EEELS5_2EEEvT0_T1_T2_T3_T4_T5_T6_T7_iT8_NS1_7vsmem_tE_param_7];
	ld.param.u64 	%rd165, [_ZN3cub18CUB_300001_SM_10006detail6select23DeviceSelectSweepKernelINS2_10policy_hubIiiiLb0ELNS0_10SelectImplE2EE10Policy1000EPiS8_S8_S8_NS0_13ScanTileStateIiLb1EEENS0_8NullTypeESB_iNS2_19streaming_context_tIiLb0EEELS5_2EEEvT0_T1_T2_T3_T4_T5_T6_T7_iT8_NS1_7vsmem_tE_param_2];
	setp.ne.s32 	%p238, %r60, 0;
	setp.ne.s32 	%p239, %r59, 0;
	setp.ne.s32 	%p240, %r58, 0;
	setp.ne.s32 	%p241, %r57, 0;
	setp.ne.s32 	%p242, %r56, 0;
	setp.ne.s32 	%p243, %r55, 0;
	setp.ne.s32 	%p244, %r54, 0;
	setp.ne.s32 	%p245, %r53, 0;
	setp.ne.s32 	%p246, %r52, 0;
	setp.ne.s32 	%p247, %r51, 0;
	setp.ne.s32 	%p248, %r50, 0;
	bar.sync 	0;
	setp.eq.s32 	%p249, %r38, 0;
	mov.u32 	%r1066, _ZZN3cub18CUB_300001_SM_10006detail6select23DeviceSelectSweepKernelINS2_10policy_hubIiiiLb0ELNS0_10SelectImplE2EE10Policy1000EPiS8_S8_S8_NS0_13ScanTileStateIiLb1EEENS0_8NullTypeESB_iNS2_19streaming_context_tIiLb0EEELS5_2EEEvT0_T1_T2_T3_T4_T5_T6_T7_iT8_NS1_7vsmem_tEE19static_temp_storage;
	ld.shared.u32 	%r1067, [_ZZN3cub18CUB_300001_SM_10006detail6select23DeviceSelectSweepKernelINS2_10policy_hubIiiiLb0ELNS0_10SelectImplE2EE10Policy1000EPiS8_S8_S8_NS0_13ScanTileStateIiLb1EEENS0_8NullTypeESB_iNS2_19streaming_context_tIiLb0EEELS5_2EEEvT0_T1_T2_T3_T4_T5_T6_T7_iT8_NS1_7vsmem_tEE19static_temp_storage+72];
	selp.b32 	%r1068, 0, %r1067, %p249;
	add.s32 	%r1069, %r1068, %r1539;
	selp.u32 	%r1070, 1, 0, %p248;
	add.s32 	%r1071, %r1069, %r1070;
	selp.u32 	%r1072, 1, 0, %p247;
	add.s32 	%r1073, %r1072, %r1070;
	add.s32 	%r1074, %r1073, %r1069;
	selp.u32 	%r1075, 1, 0, %p246;
	add.s32 	%r1076, %r1074, %r1075;
	selp.u32 	%r1077, 1, 0, %p245;
	add.s32 	%r1078, %r1076, %r1077;
	selp.u32 	%r1079, 1, 0, %p244;
	add.s32 	%r1080, %r1078, %r1079;
	selp.u32 	%r1081, 1, 0, %p243;
	add.s32 	%r1082, %r1080, %r1081;
	selp.u32 	%r1083, 1, 0, %p242;
	add.s32 	%r1084, %r1082, %r1083;
	selp.u32 	%r1085, 1, 0, %p241;
	add.s32 	%r1086, %r1084, %r1085;
	selp.u32 	%r1087, 1, 0, %p240;
	add.s32 	%r1088, %r1086, %r1087;
	selp.u32 	%r1089, 1, 0, %p239;
	add.s32 	%r1090, %r1088, %r1089;
	ld.shared.u32 	%r1091, [_ZZN3cub18CUB_300001_SM_10006detail6select23DeviceSelectSweepKernelINS2_10policy_hubIiiiLb0ELNS0_10SelectImplE2EE10Policy1000EPiS8_S8_S8_NS0_13ScanTileStateIiLb1EEENS0_8NullTypeESB_iNS2_19streaming_context_tIiLb0EEELS5_2EEEvT0_T1_T2_T3_T4_T5_T6_T7_iT8_NS1_7vsmem_tEE19static_temp_storage+108];
	ld.shared.u32 	%r1092, [_ZZN3cub18CUB_300001_SM_10006detail6select23DeviceSelectSweepKernelINS2_10policy_hubIiiiLb0ELNS0_10SelectImplE2EE10Policy1000EPiS8_S8_S8_NS0_13ScanTileStateIiLb1EEENS0_8NullTypeESB_iNS2_19streaming_context_tIiLb0EEELS5_2EEEvT0_T1_T2_T3_T4_T5_T6_T7_iT8_NS1_7vsmem_tEE19static_temp_storage+100];
	sub.s32 	%r1093, %r37, %r1092;
	bar.sync 	0;
	sub.s32 	%r1094, 4928, %r1091;
	add.s32 	%r1095, %r1091, %r1092;
	sub.s32 	%r1096, %r1069, %r1092;
	mul.lo.s32 	%r1097, %r38, 11;
	sub.s32 	%r1098, %r1097, %r1096;
	add.s32 	%r1099, %r1096, %r1094;
	selp.b32 	%r1100, %r1099, %r1098, %p248;
	shl.b32 	%r1101, %r1100, 2;
	add.s32 	%r1102, %r1066, %r1101;
	st.shared.u32 	[%r1102], %r39;
	sub.s32 	%r1103, %r1092, %r1071;
	add.s32 	%r1104, %r1097, %r1103;
	add.s32 	%r1105, %r1104, 1;
	add.s32 	%r1106, %r1099, %r1070;
	selp.b32 	%r1107, %r1106, %r1105, %p247;
	shl.b32 	%r1108, %r1107, 2;
	add.s32 	%r1109, %r1066, %r1108;
	st.shared.u32 	[%r1109], %r40;
	sub.s32 	%r1110, %r1092, %r1074;
	add.s32 	%r1111, %r1097, %r1110;
	add.s32 	%r1112, %r1111, 2;
	add.s32 	%r1113, %r1106, %r1072;
	selp.b32 	%r1114, %r1113, %r1112, %p246;
	shl.b32 	%r1115, %r1114, 2;
	add.s32 	%r1116, %r1066, %r1115;
	st.shared.u32 	[%r1116], %r41;
	sub.s32 	%r1117, %r1092, %r1076;
	add.s32 	%r1118, %r1097, %r1117;
	add.s32 	%r1119, %r1118, 3;
	add.s32 	%r1120, %r1113, %r1075;
	selp.b32 	%r1121, %r1120, %r1119, %p245;
	shl.b32 	%r1122, %r1121, 2;
	add.s32 	%r1123, %r1066, %r1122;
	st.shared.u32 	[%r1123], %r42;
	sub.s32 	%r1124, %r1092, %r1078;
	add.s32 	%r1125, %r1097, %r1124;
	add.s32 	%r1126, %r1125, 4;
	add.s32 	%r1127, %r1120, %r1077;
	selp.b32 	%r1128, %r1127, %r1126, %p244;
	shl.b32 	%r1129, %r1128, 2;
	add.s32 	%r1130, %r1066, %r1129;
	st.shared.u32 	[%r1130], %r43;
	sub.s32 	%r1131, %r1092, %r1080;
	add.s32 	%r1132, %r1097, %r1131;
	add.s32 	%r1133, %r1132, 5;
	add.s32 	%r1134, %r1127, %r1079;
	selp.b32 	%r1135, %r1134, %r1133, %p243;
	shl.b32 	%r1136, %r1135, 2;
	add.s32 	%r1137, %r1066, %r1136;
	st.shared.u32 	[%r1137], %r44;
	sub.s32 	%r1138, %r1092, %r1082;
	add.s32 	%r1139, %r1097, %r1138;
	add.s32 	%r1140, %r1139, 6;
	add.s32 	%r1141, %r1134, %r1081;
	selp.b32 	%r1142, %r1141, %r1140, %p242;
	shl.b32 	%r1143, %r1142, 2;
	add.s32 	%r1144, %r1066, %r1143;
	st.shared.u32 	[%r1144], %r45;
	sub.s32 	%r1145, %r1092, %r1084;
	add.s32 	%r1146, %r1097, %r1145;
	add.s32 	%r1147, %r1146, 7;
	add.s32 	%r1148, %r1141, %r1083;
	selp.b32 	%r1149, %r1148, %r1147, %p241;
	shl.b32 	%r1150, %r1149, 2;
	add.s32 	%r1151, %r1066, %r1150;
	st.shared.u32 	[%r1151], %r46;
	sub.s32 	%r1152, %r1092, %r1086;
	add.s32 	%r1153, %r1097, %r1152;
	add.s32 	%r1154, %r1153, 8;
	add.s32 	%r1155, %r1148, %r1085;
	selp.b32 	%r1156, %r1155, %r1154, %p240;
	shl.b32 	%r1157, %r1156, 2;
	add.s32 	%r1158, %r1066, %r1157;
	st.shared.u32 	[%r1158], %r47;
	sub.s32 	%r1159, %r1092, %r1088;
	add.s32 	%r1160, %r1097, %r1159;
	add.s32 	%r1161, %r1160, 9;
	add.s32 	%r1162, %r1155, %r1087;
	selp.b32 	%r1163, %r1162, %r1161, %p239;
	shl.b32 	%r1164, %r1163, 2;
	add.s32 	%r1165, %r1066, %r1164;
	st.shared.u32 	[%r1165], %r48;
	sub.s32 	%r1166, %r1092, %r1090;
	add.s32 	%r1167, %r1097, %r1166;
	add.s32 	%r1168, %r1167, 10;
	add.s32 	%r1169, %r1162, %r1089;
	selp.b32 	%r1170, %r1169, %r1168, %p238;
	shl.b32 	%r1171, %r1170, 2;
	add.s32 	%r1172, %r1066, %r1171;
	st.shared.u32 	[%r1172], %r49;
	bar.sync 	0;
	add.s32 	%r1173, %r1095, %r38;
	setp.lt.s32 	%p250, %r38, %r1094;
	add.s32 	%r1174, %r1093, %r38;
	not.b32 	%r1175, %r1174;
	add.s32 	%r1176, %r1527, %r1175;
	add.s32 	%r1177, %r1173, -4928;
	selp.b32 	%r1178, %r1176, %r1177, %p250;
	shl.b32 	%r1179, %r38, 2;
	add.s32 	%r1180, %r1066, %r1179;
	ld.shared.u32 	%r1181, [%r1180];
	cvta.to.global.u64 	%rd102, %rd165;
	mul.wide.s32 	%rd103, %r1178, 4;
	add.s64 	%rd104, %rd102, %rd103;
	st.global.u32 	[%rd104], %r1181;
	add.s32 	%r1182, %r38, 448;
	setp.lt.s32 	%p251, %r1182, %r1094;
	add.s32 	%r1183, %r1176, -448;
	add.s32 	%r1184, %r1173, -4480;
	selp.b32 	%r1185, %r1183, %r1184, %p251;
	ld.shared.u32 	%r1186, [%r1180+1792];
	mul.wide.s32 	%rd105, %r1185, 4;
	add.s64 	%rd106, %rd102, %rd105;
	st.global.u32 	[%rd106], %r1186;
	add.s32 	%r1187, %r38, 896;
	setp.lt.s32 	%p252, %r1187, %r1094;
	add.s32 	%r1188, %r1176, -896;
	add.s32 	%r1189, %r1173, -4032;
	selp.b32 	%r1190, %r1188, %r1189, %p252;
	ld.shared.u32 	%r1191, [%r1180+3584];
	mul.wide.s32 	%rd107, %r1190, 4;
	add.s64 	%rd108, %rd102, %rd107;
	st.global.u32 	[%rd108], %r1191;
	add.s32 	%r1192, %r38, 1344;
	setp.lt.s32 	%p253, %r1192, %r1094;
	add.s32 	%r1193, %r1176, -1344;
	add.s32 	%r1194, %r1173, -3584;
	selp.b32 	%r1195, %r1193, %r1194, %p253;
	ld.shared.u32 	%r1196, [%r1180+5376];
	mul.wide.s32 	%rd109, %r1195, 4;
	add.s64 	%rd110, %rd102, %rd109;
	st.global.u32 	[%rd110], %r1196;
	add.s32 	%r1197, %r38, 1792;
	setp.lt.s32 	%p254, %r1197, %r1094;
	add.s32 	%r1198, %r1176, -1792;
	add.s32 	%r1199, %r1173, -3136;
	selp.b32 	%r1200, %r1198, %r1199, %p254;
	ld.shared.u32 	%r1201, [%r1180+7168];
	mul.wide.s32 	%rd111, %r1200, 4;
	add.s64 	%rd112, %rd102, %rd111;
	st.global.u32 	[%rd112], %r1201;
	add.s32 	%r1202, %r38, 2240;
	setp.lt.s32 	%p255, %r1202, %r1094;
	add.s32 	%r1203, %r1176, -2240;
	add.s32 	%r1204, %r1173, -2688;
	selp.b32 	%r1205, %r1203, %r1204, %p255;
	ld.shared.u32 	%r1206, [%r1180+8960];
	mul.wide.s32 	%rd113, %r1205, 4;
	add.s64 	%rd114, %rd102, %rd113;
	st.global.u32 	[%rd114], %r1206;
	add.s32 	%r1207, %r38, 2688;
	setp.lt.s32 	%p256, %r1207, %r1094;
	add.s32 	%r1208, %r1176, -2688;
	add.s32 	%r1209, %r1173, -2240;
	selp.b32 	%r1210, %r1208, %r1209, %p256;
	ld.shared.u32 	%r1211, [%r1180+10752];
	mul.wide.s32 	%rd115, %r1210, 4;
	add.s64 	%rd116, %rd102, %rd115;
	st.global.u32 	[%rd116], %r1211;
	add.s32 	%r1212, %r38, 3136;
	setp.lt.s32 	%p257, %r1212, %r1094;
	add.s32 	%r1213, %r1176, -3136;
	add.s32 	%r1214, %r1173, -1792;
	selp.b32 	%r1215, %r1213, %r1214, %p257;
	ld.shared.u32 	%r1216, [%r1180+12544];
	mul.wide.s32 	%rd117, %r1215, 4;
	add.s64 	%rd118, %rd102, %rd117;
	st.global.u32 	[%rd118], %r1216;
	add.s32 	%r1217, %r38, 3584;
	setp.lt.s32 	%p258, %r1217, %r1094;
	add.s32 	%r1218, %r1176, -3584;
	add.s32 	%r1219, %r1173, -1344;
	selp.b32 	%r1220, %r1218, %r1219, %p258;
	ld.shared.u32 	%r1221, [%r1180+14336];
	mul.wide.s32 	%rd119, %r1220, 4;
	add.s64 	%rd120, %rd102, %rd119;
	st.global.u32 	[%rd120], %r1221;
	add.s32 	%r1222, %r38, 4032;
	setp.lt.s32 	%p259, %r1222, %r1094;
	add.s32 	%r1223, %r1176, -4032;
	add.s32 	%r1224, %r1173, -896;
	selp.b32 	%r1225, %r1223, %r1224, %p259;
	ld.shared.u32 	%r1226, [%r1180+16128];
	mul.wide.s32 	%rd121, %r1225, 4;
	add.s64 	%rd122, %rd102, %rd121;
	st.global.u32 	[%rd122], %r1226;
	add.s32 	%r1227, %r38, 4480;
	setp.lt.s32 	%p260, %r1227, %r1094;
	add.s32 	%r1228, %r1176, -4480;
	add.s32 	%r1229, %r1173, -448;
	selp.b32 	%r1230, %r1228, %r1229, %p260;
	ld.shared.u32 	%r1231, [%r1180+17920];
	mul.wide.s32 	%rd123, %r1230, 4;
	add.s64 	%rd124, %rd102, %rd123;
	st.global.u32 	[%rd124], %r1231;
	bra.uni 	$L__BB1_181;
$L__BB1_26:
	ld.param.u32 	%r1523, [_ZN3cub18CUB_300001_SM_10006detail6select23DeviceSelectSweepKernelINS2_10policy_hubIiiiLb0ELNS0_10SelectImplE2EE10Policy1000EPiS8_S8_S8_NS0_13ScanTileStateIiLb1EEENS0_8NullTypeESB_iNS2_19streaming_context_tIiLb0EEELS5_2EEEvT0_T1_T2_T3_T4_T5_T6_T7_iT8_NS1_7vsmem_tE_param_7];
	sub.s32 	%r98, %r1523, %r2;
	setp.ne.s32 	%p2, %r1, 0;
	@%p2 bra 	$L__BB1_95;
	mov.u32 	%r99, %tid.x;
	mul.lo.s32 	%r100, %r99, 11;
	setp.ge.s32 	%p112, %r100, %r98;
	@%p112 bra 	$L__BB1_29;
	add.s32 	%r661, %r100, %r2;
	mul.wide.u32 	%rd59, %r661, 4;
	add.s64 	%rd60, %rd1, %rd59;
	ld.global.u32 	%r1540, [%rd60];
$L__BB1_29:
	add.s32 	%r103, %r100, 1;
	setp.ge.s32 	%p113, %r103, %r98;
	add.s32 	%r104, %r100, %r2;
	mul.wide.u32 	%rd61, %r104, 4;
	add.s64 	%rd8, %rd1, %rd61;
	@%p113 bra 	$L__BB1_31;
	ld.global.u32 	%r1541, [%rd8+4];
$L__BB1_31:
	add.s32 	%r107, %r100, 2;
	setp.ge.s32 	%p114, %r107, %r98;
	@%p114 bra 	$L__BB1_33;
	ld.global.u32 	%r1542, [%rd8+8];
$L__BB1_33:
	add.s32 	%r110, %r100, 3;
	setp.ge.s32 	%p115, %r110, %r98;
	@%p115 bra 	$L__BB1_35;
	ld.global.u32 	%r1543, [%rd8+12];
$L__BB1_35:
	add.s32 	%r113, %r100, 4;
	setp.ge.s32 	%p116, %r113, %r98;
	@%p116 bra 	$L__BB1_37;
	ld.global.u32 	%r1544, [%rd8+16];
$L__BB1_37:
	add.s32 	%r116, %r100, 5;
	setp.ge.s32 	%p117, %r116, %r98;
	@%p117 bra 	$L__BB1_39;
	ld.global.u32 	%r1545, [%rd8+20];
$L__BB1_39:
	add.s32 	%r119, %r100, 6;
	setp.ge.s32 	%p118, %r119, %r98;
	@%p118 bra 	$L__BB1_41;
	ld.global.u32 	%r1546, [%rd8+24];
$L__BB1_41:
	add.s32 	%r122, %r100, 7;
	setp.ge.s32 	%p119, %r122, %r98;
	@%p119 bra 	$L__BB1_43;
	ld.global.u32 	%r1547, [%rd8+28];
$L__BB1_43:
	add.s32 	%r125, %r100, 8;
	setp.ge.s32 	%p120, %r125, %r98;
	@%p120 bra 	$L__BB1_45;
	ld.global.u32 	%r1548, [%rd8+32];
$L__BB1_45:
	add.s32 	%r128, %r100, 9;
	setp.ge.s32 	%p121, %r128, %r98;
	@%p121 bra 	$L__BB1_47;
	ld.global.u32 	%r1549, [%rd8+36];
$L__BB1_47:
	add.s32 	%r131, %r100, 10;
	setp.ge.s32 	%p122, %r131, %r98;
	@%p122 bra 	$L__BB1_49;
	ld.global.u32 	%r1550, [%rd8+40];
$L__BB1_49:
	setp.ge.s32 	%p123, %r100, %r98;
	bar.sync 	0;
	mov.b32 	%r1551, 1;
	@%p123 bra 	$L__BB1_51;
	add.s64 	%rd63, %rd2, %rd61;
	ld.global.u32 	%r673, [%rd63];
	setp.ne.s32 	%p124, %r673, 0;
	selp.u32 	%r1551, 1, 0, %p124;
$L__BB1_51:
	setp.ge.s32 	%p125, %r103, %r98;
	mul.wide.u32 	%rd64, %r104, 4;
	add.s64 	%rd9, %rd2, %rd64;
	mov.b32 	%r1552, 1;
	@%p125 bra 	$L__BB1_53;
	ld.global.u32 	%r675, [%rd9+4];
	setp.ne.s32 	%p126, %r675, 0;
	selp.u32 	%r1552, 1, 0, %p126;
$L__BB1_53:
	setp.ge.s32 	%p127, %r107, %r98;
	mov.b32 	%r1553, 1;
	@%p127 bra 	$L__BB1_55;
	ld.global.u32 	%r677, [%rd9+8];
	setp.ne.s32 	%p128, %r677, 0;
	selp.u32 	%r1553, 1, 0, %p128;
$L__BB1_55:
	setp.ge.s32 	%p129, %r110, %r98;
	mov.b32 	%r1554, 1;
	@%p129 bra 	$L__BB1_57;
	ld.global.u32 	%r679, [%rd9+12];
	setp.ne.s32 	%p130, %r679, 0;
	selp.u32 	%r1554, 1, 0, %p130;
$L__BB1_57:
	setp.ge.s32 	%p131, %r113, %r98;
	mov.b32 	%r1555, 1;
	@%p131 bra 	$L__BB1_59;
	ld.global.u32 	%r681, [%rd9+16];
	setp.ne.s32 	%p132, %r681, 0;
	selp.u32 	%r1555, 1, 0, %p132;
$L__BB1_59:
	setp.ge.s32 	%p133, %r116, %r98;
	mov.b32 	%r1556, 1;
	@%p133 bra 	$L__BB1_61;
	ld.global.u32 	%r683, [%rd9+20];
	setp.ne.s32 	%p134, %r683, 0;
	selp.u32 	%r1556, 1, 0, %p134;
$L__BB1_61:
	setp.ge.s32 	%p135, %r119, %r98;
	mov.b32 	%r1557, 1;
	@%p135 bra 	$L__BB1_63;
	ld.global.u32 	%r685, [%rd9+24];
	setp.ne.s32 	%p136, %r685, 0;
	selp.u32 	%r1557, 1, 0, %p136;
$L__BB1_63:
	setp.ge.s32 	%p137, %r122, %r98;
	mov.b32 	%r1558, 1;
	@%p137 bra 	$L__BB1_65;
	ld.global.u32 	%r687, [%rd9+28];
	setp.ne.s32 	%p138, %r687, 0;
	selp.u32 	%r1558, 1, 0, %p138;
$L__BB1_65:
	mov.b32 	%r1559, 1;
	@%p120 bra 	$L__BB1_67;
	ld.global.u32 	%r689, [%rd9+32];
	setp.ne.s32 	%p140, %r689, 0;
	selp.u32 	%r1559, 1, 0, %p140;
$L__BB1_67:
	mov.b32 	%r1560, 1;
	@%p121 bra 	$L__BB1_69;
	ld.global.u32 	%r691, [%rd9+36];
	setp.ne.s32 	%p142, %r691, 0;
	selp.u32 	%r1560, 1, 0, %p142;
$L__BB1_69:
	mov.b32 	%r1561, 1;
	@%p122 bra 	$L__BB1_71;
	ld.global.u32 	%r693, [%rd9+40];
	setp.ne.s32 	%p144, %r693, 0;
	selp.u32 	%r1561, 1, 0, %p144;
$L__BB1_71:
	bar.sync 	0;
	add.s32 	%r725, %r1552, %r1551;
	add.s32 	%r726, %r1553, %r725;
	add.s32 	%r727, %r1554, %r726;
	add.s32 	%r728, %r1555, %r727;
	add.s32 	%r729, %r1556, %r728;
	add.s32 	%r730, %r1557, %r729;
	add.s32 	%r731, %r1558, %r730;
	add.s32 	%r732, %r1559, %r731;
	add.s32 	%r733, %r1560, %r732;
	add.s32 	%r699, %r1561, %r733;
	// begin inline asm
	mov.u32 %r694, %laneid;
	// end inline asm
	mov.b32 	%r697, 1;
	mov.b32 	%r722, 0;
	mov.b32 	%r724, -1;
	// begin inline asm
	{  .reg .s32 r0;  .reg .pred p;  shfl.sync.up.b32 r0|p, %r699, %r697, %r722, %r724;  @p add.s32 r0, r0, %r699;  mov.s32 %r695, r0;}
	// end inline asm
	mov.b32 	%r703, 2;
	// begin inline asm
	{  .reg .s32 r0;  .reg .pred p;  shfl.sync.up.b32 r0|p, %r695, %r703, %r722, %r724;  @p add.s32 r0, r0, %r695;  mov.s32 %r701, r0;}
	// end inline asm
	mov.b32 	%r709, 4;
	// begin inline asm
	{  .reg .s32 r0;  .reg .pred p;  shfl.sync.up.b32 r0|p, %r701, %r709, %r722, %r724;  @p add.s32 r0, r0, %r701;  mov.s32 %r707, r0;}
	// end inline asm
	mov.b32 	%r715, 8;
	// begin inline asm
	{  .reg .s32 r0;  .reg .pred p;  shfl.sync.up.b32 r0|p, %r707, %r715, %r722, %r724;  @p add.s32 r0, r0, %r707;  mov.s32 %r713, r0;}
	// end inline asm
	mov.b32 	%r721, 16;
	// begin inline asm
	{  .reg .s32 r0;  .reg .pred p;  shfl.sync.up.b32 r0|p, %r713, %r721, %r722, %r724;  @p add.s32 r0, r0, %r713;  mov.s32 %r719, r0;}
	// end inline asm
	setp.ne.s32 	%p145, %r694, 31;
	@%p145 bra 	$L__BB1_73;
	shr.u32 	%r734, %r99, 3;
	and.b32  	%r735, %r734, 124;
	mov.u32 	%r736, _ZZN3cub18CUB_300001_SM_10006detail6select23DeviceSelectSweepKernelINS2_10policy_hubIiiiLb0ELNS0_10SelectImplE2EE10Policy1000EPiS8_S8_S8_NS0_13ScanTileStateIiLb1EEENS0_8NullTypeESB_iNS2_19streaming_context_tIiLb0EEELS5_2EEEvT0_T1_T2_T3_T4_T5_T6_T7_iT8_NS1_7vsmem_tEE19static_temp_storage;
	add.s32 	%r737, %r736, %r735;
	st.shared.u32 	[%r737], %r719;
$L__BB1_73:
	bar.sync 	0;
	mov.u32 	%r738, _ZZN3cub18CUB_300001_SM_10006detail6select23DeviceSelectSweepKernelINS2_10policy_hubIiiiLb0ELNS0_10SelectImplE2EE10Policy1000EPiS8_S8_S8_NS0_13ScanTileStateIiLb1EEENS0_8NullTypeESB_iNS2_19streaming_context_tIiLb0EEELS5_2EEEvT0_T1_T2_T3_T4_T5_T6_T7_iT8_NS1_7vsmem_tEE19static_temp_storage;
	ld.shared.v4.u32 	{%r739, %r740, %r741, %r742}, [_ZZN3cub18CUB_300001_SM_10006detail6select23DeviceSelectSweepKernelINS2_10policy_hubIiiiLb0ELNS0_10SelectImplE2EE10Policy1000EPiS8_S8_S8_NS0_13ScanTileStateIiLb1EEENS0_8NullTypeESB_iNS2_19streaming_context_tIiLb0EEELS5_2EEEvT0_T1_T2_T3_T4_T5_T6_T7_iT8_NS1_7vsmem_tEE19static_temp_storage];
	shr.u32 	%r743, %r99, 5;
	add.s32 	%r744, %r740, %r739;
	setp.eq.s32 	%p146, %r743, 2;
	selp.b32 	%r745, %r744, %r739, %p146;
	add.s32 	%r746, %r744, %r741;
	setp.eq.s32 	%p147, %r743, 3;
	selp.b32 	%r747, %r746, %r745, %p147;
	add.s32 	%r748, %r746, %r742;
	setp.eq.s32 	%p148, %r743, 4;
	selp.b32 	%r749, %r748, %r747, %p148;
	ld.shared.v4.u32 	{%r750, %r751, %r752, %r753}, [_ZZN3cub18CUB_300001_SM_10006detail6select23DeviceSelectSweepKernelINS2_10policy_hubIiiiLb0ELNS0_10SelectImplE2EE10Policy1000EPiS8_S8_S8_NS0_13ScanTileStateIiLb1EEENS0_8NullTypeESB_iNS2_19streaming_context_tIiLb0EEELS5_2EEEvT0_T1_T2_T3_T4_T5_T6_T7_iT8_NS1_7vsmem_tEE19static_temp_storage+16];
	add.s32 	%r754, %r748, %r750;
	setp.eq.s32 	%p149, %r743, 5;
	selp.b32 	%r755, %r754, %r749, %p149;
	add.s32 	%r756, %r754, %r751;
	setp.eq.s32 	%p150, %r743, 6;
	selp.b32 	%r757, %r756, %r755, %p150;
	add.s32 	%r758, %r756, %r752;
	setp.eq.s32 	%p151, %r743, 7;
	selp.b32 	%r759, %r758, %r757, %p151;
	add.s32 	%r760, %r758, %r753;
	setp.eq.s32 	%p152, %r743, 8;
	selp.b32 	%r761, %r760, %r759, %p152;
	ld.shared.v4.u32 	{%r762, %r763, %r764, %r765}, [_ZZN3cub18CUB_300001_SM_10006detail6select23DeviceSelectSweepKernelINS2_10policy_hubIiiiLb0ELNS0_10SelectImplE2EE10Policy1000EPiS8_S8_S8_NS0_13ScanTileStateIiLb1EEENS0_8NullTypeESB_iNS2_19streaming_context_tIiLb0EEELS5_2EEEvT0_T1_T2_T3_T4_T5_T6_T7_iT8_NS1_7vsmem_tEE19static_temp_storage+32];
	add.s32 	%r766, %r760, %r762;
	setp.eq.s32 	%p153, %r743, 9;
	selp.b32 	%r767, %r766, %r761, %p153;
	add.s32 	%r768, %r766, %r763;
	setp.eq.s32 	%p154, %r743, 10;
	selp.b32 	%r769, %r768, %r767, %p154;
	add.s32 	%r770, %r768, %r764;
	setp.eq.s32 	%p155, %r743, 11;
	selp.b32 	%r771, %r770, %r769, %p155;
	add.s32 	%r772, %r770, %r765;
	setp.eq.s32 	%p156, %r743, 12;
	selp.b32 	%r773, %r772, %r771, %p156;
	ld.shared.v2.u32 	{%r774, %r775}, [_ZZN3cub18CUB_300001_SM_10006detail6select23DeviceSelectSweepKernelINS2_10policy_hubIiiiLb0ELNS0_10SelectImplE2EE10Policy1000EPiS8_S8_S8_NS0_13ScanTileStateIiLb1EEENS0_8NullTypeESB_iNS2_19streaming_context_tIiLb0EEELS5_2EEEvT0_T1_T2_T3_T4_T5_T6_T7_iT8_NS1_7vsmem_tEE19static_temp_storage+48];
	add.s32 	%r776, %r772, %r774;
	setp.eq.s32 	%p157, %r743, 13;
	selp.b32 	%r777, %r776, %r773, %p157;
	setp.lt.u32 	%p158, %r99, 32;
	selp.b32 	%r778, 0, %r777, %p158;
	setp.eq.s32 	%p159, %r694, 0;
	add.s32 	%r779, %r1552, %r1551;
	add.s32 	%r780, %r1553, %r779;
	add.s32 	%r781, %r1554, %r780;
	add.s32 	%r782, %r1555, %r781;
	add.s32 	%r783, %r1556, %r782;
	add.s32 	%r784, %r1557, %r783;
	add.s32 	%r785, %r1558, %r784;
	add.s32 	%r786, %r1559, %r785;
	add.s32 	%r787, %r1560, %r786;
	add.s32 	%r788, %r1561, %r787;
	sub.s32 	%r789, %r719, %r788;
	selp.b32 	%r790, 0, %r789, %p159;
	add.s32 	%r791, %r778, %r790;
	add.s32 	%r792, %r791, %r1551;
	add.s32 	%r793, %r779, %r791;
	add.s32 	%r794, %r780, %r791;
	add.s32 	%r795, %r781, %r791;
	add.s32 	%r796, %r782, %r791;
	add.s32 	%r797, %r783, %r791;
	add.s32 	%r798, %r784, %r791;
	add.s32 	%r799, %r785, %r791;
	add.s32 	%r800, %r786, %r791;
	add.s32 	%r801, %r787, %r791;
	add.s32 	%r802, %r98, %r775;
	add.s32 	%r803, %r802, %r776;
	add.s32 	%r1595, %r803, -4928;
	bar.sync 	0;
	sub.s32 	%r159, %r98, %r1595;
	sub.s32 	%r804, %r100, %r791;
	setp.eq.s32 	%p160, %r1551, 0;
	add.s32 	%r805, %r791, %r159;
	selp.b32 	%r806, %r804, %r805, %p160;
	shl.b32 	%r807, %r806, 2;
	add.s32 	%r808, %r738, %r807;
	st.shared.u32 	[%r808], %r1540;
	sub.s32 	%r809, %r103, %r792;
	setp.eq.s32 	%p161, %r1552, 0;
	add.s32 	%r810, %r805, %r1551;
	selp.b32 	%r811, %r809, %r810, %p161;
	shl.b32 	%r812, %r811, 2;
	add.s32 	%r813, %r738, %r812;
	st.shared.u32 	[%r813], %r1541;
	sub.s32 	%r814, %r100, %r793;
	add.s32 	%r815, %r814, 2;
	setp.eq.s32 	%p162, %r1553, 0;
	add.s32 	%r816, %r810, %r1552;
	selp.b32 	%r817, %r815, %r816, %p162;
	shl.b32 	%r818, %r817, 2;
	add.s32 	%r819, %r738, %r818;
	st.shared.u32 	[%r819], %r1542;
	sub.s32 	%r820, %r110, %r794;
	setp.eq.s32 	%p163, %r1554, 0;
	add.s32 	%r821, %r816, %r1553;
	selp.b32 	%r822, %r820, %r821, %p163;
	shl.b32 	%r823, %r822, 2;
	add.s32 	%r824, %r738, %r823;
	st.shared.u32 	[%r824], %r1543;
	sub.s32 	%r825, %r100, %r795;
	add.s32 	%r826, %r825, 4;
	setp.eq.s32 	%p164, %r1555, 0;
	add.s32 	%r827, %r821, %r1554;
	selp.b32 	%r828, %r826, %r827, %p164;
	shl.b32 	%r829, %r828, 2;
	add.s32 	%r830, %r738, %r829;
	st.shared.u32 	[%r830], %r1544;
	sub.s32 	%r831, %r100, %r796;
	add.s32 	%r832, %r831, 5;
	setp.eq.s32 	%p165, %r1556, 0;
	add.s32 	%r833, %r827, %r1555;
	selp.b32 	%r834, %r832, %r833, %p165;
	shl.b32 	%r835, %r834, 2;
	add.s32 	%r836, %r738, %r835;
	st.shared.u32 	[%r836], %r1545;
	sub.s32 	%r837, %r100, %r797;
	add.s32 	%r838, %r837, 6;
	setp.eq.s32 	%p166, %r1557, 0;
	add.s32 	%r839, %r833, %r1556;
	selp.b32 	%r840, %r838, %r839, %p166;
	shl.b32 	%r841, %r840, 2;
	add.s32 	%r842, %r738, %r841;
	st.shared.u32 	[%r842], %r1546;
	sub.s32 	%r843, %r100, %r798;
	add.s32 	%r844, %r843, 7;
	setp.eq.s32 	%p167, %r1558, 0;
	add.s32 	%r845, %r839, %r1557;
	selp.b32 	%r846, %r844, %r845, %p167;
	shl.b32 	%r847, %r846, 2;
	add.s32 	%r848, %r738, %r847;
	st.shared.u32 	[%r848], %r1547;
	sub.s32 	%r849, %r100, %r799;
	add.s32 	%r850, %r849, 8;
	setp.eq.s32 	%p168, %r1559, 0;
	add.s32 	%r851, %r845, %r1558;
	selp.b32 	%r852, %r850, %r851, %p168;
	shl.b32 	%r853, %r852, 2;
	add.s32 	%r854, %r738, %r853;
	st.shared.u32 	[%r854], %r1548;
	sub.s32 	%r855, %r100, %r800;
	add.s32 	%r856, %r855, 9;
	setp.eq.s32 	%p169, %r1560, 0;
	add.s32 	%r857, %r851, %r1559;
	selp.b32 	%r858, %r856, %r857, %p169;
	shl.b32 	%r859, %r858, 2;
	add.s32 	%r860, %r738, %r859;
	st.shared.u32 	[%r860], %r1549;
	sub.s32 	%r861, %r100, %r801;
	add.s32 	%r862, %r861, 10;
	setp.eq.s32 	%p170, %r1561, 0;
	add.s32 	%r863, %r857, %r1560;
	selp.b32 	%r864, %r862, %r863, %p170;
	shl.b32 	%r865, %r864, 2;
	add.s32 	%r866, %r738, %r865;
	st.shared.u32 	[%r866], %r1550;
	bar.sync 	0;
	setp.ge.s32 	%p171, %r99, %r98;
	shl.b32 	%r867, %r99, 2;
	add.s32 	%r160, %r738, %r867;
	@%p171 bra 	$L__BB1_75;
	ld.param.u32 	%r1525, [_ZN3cub18CUB_300001_SM_10006detail6select23DeviceSelectSweepKernelINS2_10policy_hubIiiiLb0ELNS0_10SelectImplE2EE10Policy1000EPiS8_S8_S8_NS0_13ScanTileStateIiLb1EEENS0_8NullTypeESB_iNS2_19streaming_context_tIiLb0EEELS5_2EEEvT0_T1_T2_T3_T4_T5_T6_T7_iT8_NS1_7vsmem_tE_param_7];
	ld.shared.u32 	%r868, [%r160];
	not.b32 	%r869, %r99;
	add.s32 	%r870, %r1525, %r869;
	setp.lt.s32 	%p172, %r99, %r159;
	sub.s32 	%r871, %r99, %r159;
	selp.b32 	%r872, %r870, %r871, %p172;
	mul.wide.s32 	%rd65, %r872, 4;
	add.s64 	%rd66, %rd3, %rd65;
	st.global.u32 	[%rd66], %r868;
$L__BB1_75:
	ld.param.u32 	%r1526, [_ZN3cub18CUB_300001_SM_10006detail6select23DeviceSelectSweepKernelINS2_10policy_hubIiiiLb0ELNS0_10SelectImplE2EE10Policy1000EPiS8_S8_S8_NS0_13ScanTileStateIiLb1EEENS0_8NullTypeESB_iNS2_19streaming_context_tIiLb0EEELS5_2EEEvT0_T1_T2_T3_T4_T5_T6_T7_iT8_NS1_7vsmem_tE_param_7];
	add.s32 	%r161, %r99, 448;
	sub.s32 	%r162, %r1526, %r99;
	setp.ge.s32 	%p173, %r161, %r98;
	@%p173 bra 	$L__BB1_77;
	ld.shared.u32 	%r873, [%r160+1792];
	add.s32 	%r874, %r162, -449;
	setp.lt.s32 	%p174, %r161, %r159;
	sub.s32 	%r875, %r161, %r159;
	selp.b32 	%r876, %r874, %r875, %p174;
	mul.wide.s32 	%rd67, %r876, 4;
	add.s64 	%rd68, %rd3, %rd67;
	st.global.u32 	[%rd68], %r873;
$L__BB1_77:
	add.s32 	%r163, %r99, 896;
	setp.ge.s32 	%p175, %r163, %r98;
	@%p175 bra 	$L__BB1_79;
	ld.shared.u32 	%r877, [%r160+3584];
	add.s32 	%r878, %r162, -897;
	setp.lt.s32 	%p176, %r163, %r159;
	sub.s32 	%r879, %r163, %r159;
	selp.b32 	%r880, %r878, %r879, %p176;
	mul.wide.s32 	%rd69, %r880, 4;
	add.s64 	%rd70, %rd3, %rd69;
	st.global.u32 	[%rd70], %r877;
$L__BB1_79:
	add.s32 	%r164, %r99, 1344;
	setp.ge.s32 	%p177, %r164, %r98;
	@%p177 bra 	$L__BB1_81;
	ld.shared.u32 	%r881, [%r160+5376];
	add.s32 	%r882, %r162, -1345;
	setp.lt.s32 	%p178, %r164, %r159;
	sub.s32 	%r883, %r164, %r159;
	selp.b32 	%r884, %r882, %r883, %p178;
	mul.wide.s32 	%rd71, %r884, 4;
	add.s64 	%rd72, %rd3, %rd71;
	st.global.u32 	[%rd72], %r881;
$L__BB1_81:
	add.s32 	%r165, %r99, 1792;
	setp.ge.s32 	%p179, %r165, %r98;
	@%p179 bra 	$L__BB1_83;
	ld.shared.u32 	%r885, [%r160+7168];
	add.s32 	%r886, %r162, -1793;
	setp.lt.s32 	%p180, %r165, %r159;
	sub.s32 	%r887, %r165, %r159;
	selp.b32 	%r888, %r886, %r887, %p180;
	mul.wide.s32 	%rd73, %r888, 4;
	add.s64 	%rd74, %rd3, %rd73;
	st.global.u32 	[%rd74], %r885;
$L__BB1_83:
	add.s32 	%r166, %r99, 2240;
	setp.ge.s32 	%p181, %r166, %r98;
	@%p181 bra 	$L__BB1_85;
	ld.shared.u32 	%r889, [%r160+8960];
	add.s32 	%r890, %r162, -2241;
	setp.lt.s32 	%p182, %r166, %r159;
	sub.s32 	%r891, %r166, %r159;
	selp.b32 	%r892, %r890, %r891, %p182;
	mul.wide.s32 	%rd75, %r892, 4;
	add.s64 	%rd76, %rd3, %rd75;
	st.global.u32 	[%rd76], %r889;
$L__BB1_85:
	add.s32 	%r167, %r99, 2688;
	setp.ge.s32 	%p183, %r167, %r98;
	@%p183 bra 	$L__BB1_87;
	ld.shared.u32 	%r893, [%r160+10752];
	add.s32 	%r894, %r162, -2689;
	setp.lt.s32 	%p184, %r167, %r159;
	sub.s32 	%r895, %r167, %r159;
	selp.b32 	%r896, %r894, %r895, %p184;
	mul.wide.s32 	%rd77, %r896, 4;
	add.s64 	%rd78, %rd3, %rd77;
	st.global.u32 	[%rd78], %r893;
$L__BB1_87:
	add.s32 	%r168, %r99, 3136;
	setp.ge.s32 	%p185, %r168, %r98;
	@%p185 bra 	$L__BB1_89;
	ld.shared.u32 	%r897, [%r160+12544];
	add.s32 	%r898, %r162, -3137;
	setp.lt.s32 	%p186, %r168, %r159;
	sub.s32 	%r899, %r168, %r159;
	selp.b32 	%r900, %r898, %r899, %p186;
	mul.wide.s32 	%rd79, %r900, 4;
	add.s64 	%rd80, %rd3, %rd79;
	st.global.u32 	[%rd80], %r897;
$L__BB1_89:
	add.s32 	%r169, %r99, 3584;
	setp.ge.s32 	%p187, %r169, %r98;
	@%p187 bra 	$L__BB1_91;
	ld.shared.u32 	%r901, [%r160+14336];
	add.s32 	%r902, %r162, -3585;
	setp.lt.s32 	%p188, %r169, %r159;
	sub.s32 	%r903, %r169, %r159;
	selp.b32 	%r904, %r902, %r903, %p188;
	mul.wide.s32 	%rd81, %r904, 4;
	add.s64 	%rd82, %rd3, %rd81;
	st.global.u32 	[%rd82], %r901;
$L__BB1_91:
	add.s32 	%r170, %r99, 4032;
	setp.ge.s32 	%p189, %r170, %r98;
	@%p189 bra 	$L__BB1_93;
	ld.shared.u32 	%r905, [%r160+16128];
	add.s32 	%r906, %r162, -4033;
	setp.lt.s32 	%p190, %r170, %r159;
	sub.s32 	%r907, %r170, %r159;
	selp.b32 	%r908, %r906, %r907, %p190;
	mul.wide.s32 	%rd83, %r908, 4;
	add.s64 	%rd84, %rd3, %rd83;
	st.global.u32 	[%rd84], %r905;
$L__BB1_93:
	add.s32 	%r909, %r99, 4480;
	sub.s32 	%r910, %r909, %r159;
	setp.lt.s32 	%p191, %r909, %r159;
	add.s32 	%r911, %r162, -4481;
	selp.b32 	%r171, %r911, %r910, %p191;
	setp.ge.s32 	%p192, %r909, %r98;
	@%p192 bra 	$L__BB1_179;
	ld.shared.u32 	%r912, [%r160+17920];
	mul.wide.s32 	%rd85, %r171, 4;
	add.s64 	%rd86, %rd3, %rd85;
	st.global.u32 	[%rd86], %r912;
	bra.uni 	$L__BB1_179;
$L__BB1_95:
	cvt.s64.s32 	%rd20, %r2;
	mov.u32 	%r172, %tid.x;
	mul.lo.s32 	%r173, %r172, 11;
	setp.ge.s32 	%p3, %r173, %r98;
	cvt.u64.u32 	%rd21, %r173;
	add.s64 	%rd10, %rd21, %rd20;
	shl.b64 	%rd22, %rd10, 2;
	add.s64 	%rd11, %rd1, %rd22;
	@%p3 bra 	$L__BB1_97;
	ld.global.u32 	%r1562, [%rd11];
$L__BB1_97:
	add.s32 	%r176, %r173, 1;
	setp.ge.s32 	%p4, %r176, %r98;
	@%p4 bra 	$L__BB1_99;
	ld.global.u32 	%r1563, [%rd11+4];
$L__BB1_99:
	add.s32 	%r179, %r173, 2;
	setp.ge.s32 	%p5, %r179, %r98;
	@%p5 bra 	$L__BB1_101;
	ld.global.u32 	%r1564, [%rd11+8];
$L__BB1_101:
	add.s32 	%r182, %r173, 3;
	setp.ge.s32 	%p6, %r182, %r98;
	@%p6 bra 	$L__BB1_103;
	ld.global.u32 	%r1565, [%rd11+12];
$L__BB1_103:
	add.s32 	%r185, %r173, 4;
	setp.ge.s32 	%p7, %r185, %r98;
	@%p7 bra 	$L__BB1_105;
	ld.global.u32 	%r1566, [%rd11+16];
$L__BB1_105:
	add.s32 	%r188, %r173, 5;
	setp.ge.s32 	%p8, %r188, %r98;
	@%p8 bra 	$L__BB1_107;
	ld.global.u32 	%r1567, [%rd11+20];
$L__BB1_107:
	add.s32 	%r191, %r173, 6;
	setp.ge.s32 	%p9, %r191, %r98;
	@%p9 bra 	$L__BB1_109;
	ld.global.u32 	%r1568, [%rd11+24];
$L__BB1_109:
	add.s32 	%r194, %r173, 7;
	setp.ge.s32 	%p10, %r194, %r98;
	@%p10 bra 	$L__BB1_111;
	ld.global.u32 	%r1569, [%rd11+28];
$L__BB1_111:
	add.s32 	%r197, %r173, 8;
	setp.ge.s32 	%p11, %r197, %r98;
	@%p11 bra 	$L__BB1_113;
	ld.global.u32 	%r1570, [%rd11+32];
$L__BB1_113:
	add.s32 	%r200, %r173, 9;
	setp.ge.s32 	%p12, %r200, %r98;
	@%p12 bra 	$L__BB1_115;
	ld.global.u32 	%r1571, [%rd11+36];
$L__BB1_115:
	add.s32 	%r203, %r173, 10;
	setp.ge.s32 	%p13, %r203, %r98;
	@%p13 bra 	$L__BB1_117;
	ld.global.u32 	%r1572, [%rd11+40];
$L__BB1_117:
	setp.ge.s32 	%p14, %r173, %r98;
	bar.sync 	0;
	add.s64 	%rd12, %rd2, %rd22;
	mov.b32 	%r1573, 1;
	@%p14 bra 	$L__BB1_119;
	ld.global.u32 	%r299, [%rd12];
	setp.ne.s32 	%p15, %r299, 0;
	selp.u32 	%r1573, 1, 0, %p15;
$L__BB1_119:
	setp.ge.s32 	%p16, %r176, %r98;
	mov.b32 	%r1574, 1;
	@%p16 bra 	$L__BB1_121;
	ld.global.u32 	%r301, [%rd12+4];
	setp.ne.s32 	%p17, %r301, 0;
	selp.u32 	%r1574, 1, 0, %p17;
$L__BB1_121:
	setp.ge.s32 	%p18, %r179, %r98;
	mov.b32 	%r1575, 1;
	@%p18 bra 	$L__BB1_123;
	ld.global.u32 	%r303, [%rd12+8];
	setp.ne.s32 	%p19, %r303, 0;
	selp.u32 	%r1575, 1, 0, %p19;
$L__BB1_123:
	setp.ge.s32 	%p20, %r182, %r98;
	mov.b32 	%r1576, 1;
	@%p20 bra 	$L__BB1_125;
	ld.global.u32 	%r305, [%rd12+12];
	setp.ne.s32 	%p21, %r305, 0;
	selp.u32 	%r1576, 1, 0, %p21;
$L__BB1_125:
	setp.ge.s32 	%p22, %r185, %r98;
	mov.b32 	%r1577, 1;
	@%p22 bra 	$L__BB1_127;
	ld.global.u32 	%r307, [%rd12+16];
	setp.ne.s32 	%p23, %r307, 0;
	selp.u32 	%r1577, 1, 0, %p23;
$L__BB1_127:
	setp.ge.s32 	%p24, %r188, %r98;
	mov.b32 	%r1578, 1;
	@%p24 bra 	$L__BB1_129;
	ld.global.u32 	%r309, [%rd12+20];
	setp.ne.s32 	%p25, %r309, 0;
	selp.u32 	%r1578, 1, 0, %p25;
$L__BB1_129:
	mov.b32 	%r1579, 1;
	@%p9 bra 	$L__BB1_131;
	ld.global.u32 	%r311, [%rd12+24];
	setp.ne.s32 	%p27, %r311, 0;
	selp.u32 	%r1579, 1, 0, %p27;
$L__BB1_131:
	mov.b32 	%r1580, 1;
	@%p10 bra 	$L__BB1_133;
	ld.global.u32 	%r313, [%rd12+28];
	setp.ne.s32 	%p29, %r313, 0;
	selp.u32 	%r1580, 1, 0, %p29;
$L__BB1_133:
	mov.b32 	%r1581, 1;
	@%p11 bra 	$L__BB1_135;
	ld.global.u32 	%r315, [%rd12+32];
	setp.ne.s32 	%p31, %r315, 0;
	selp.u32 	%r1581, 1, 0, %p31;
$L__BB1_135:
	mov.b32 	%r1582, 1;
	@%p12 bra 	$L__BB1_137;
	ld.global.u32 	%r317, [%rd12+36];
	setp.ne.s32 	%p33, %r317, 0;
	selp.u32 	%r1582, 1, 0, %p33;
$L__BB1_137:
	mov.b32 	%r1583, 1;
	@%p13 bra 	$L__BB1_139;
	ld.global.u32 	%r319, [%rd12+40];
	setp.ne.s32 	%p35, %r319, 0;
	selp.u32 	%r1583, 1, 0, %p35;
$L__BB1_139:
	bar.sync 	0;
	add.s32 	%r351, %r1574, %r1573;
	add.s32 	%r352, %r1575, %r351;
	add.s32 	%r353, %r1576, %r352;
	add.s32 	%r354, %r1577, %r353;
	add.s32 	%r355, %r1578, %r354;
	add.s32 	%r356, %r1579, %r355;
	add.s32 	%r357, %r1580, %r356;
	add.s32 	%r358, %r1581, %r357;
	add.s32 	%r359, %r1582, %r358;
	add.s32 	%r325, %r1583, %r359;
	// begin inline asm
	mov.u32 %r320, %laneid;
	// end inline asm
	mov.b32 	%r323, 1;
	mov.b32 	%r348, 0;
	mov.b32 	%r350, -1;
	// begin inline asm
	{  .reg .s32 r0;  .reg .pred p;  shfl.sync.up.b32 r0|p, %r325, %r323, %r348, %r350;  @p add.s32 r0, r0, %r325;  mov.s32 %r321, r0;}
	// end inline asm
	mov.b32 	%r329, 2;
	// begin inline asm
	{  .reg .s32 r0;  .reg .pred p;  shfl.sync.up.b32 r0|p, %r321, %r329, %r348, %r350;  @p add.s32 r0, r0, %r321;  mov.s32 %r327, r0;}
	// end inline asm
	mov.b32 	%r335, 4;
	// begin inline asm
	{  .reg .s32 r0;  .reg .pred p;  shfl.sync.up.b32 r0|p, %r327, %r335, %r348, %r350;  @p add.s32 r0, r0, %r327;  mov.s32 %r333, r0;}
	// end inline asm
	mov.b32 	%r341, 8;
	// begin inline asm
	{  .reg .s32 r0;  .reg .pred p;  shfl.sync.up.b32 r0|p, %r333, %r341, %r348, %r350;  @p add.s32 r0, r0, %r333;  mov.s32 %r339, r0;}
	// end inline asm
	mov.b32 	%r347, 16;
	// begin inline asm
	{  .reg .s32 r0;  .reg .pred p;  shfl.sync.up.b32 r0|p, %r339, %r347, %r348, %r350;  @p add.s32 r0, r0, %r339;  mov.s32 %r345, r0;}
	// end inline asm
	setp.ne.s32 	%p36, %r320, 31;
	@%p36 bra 	$L__BB1_141;
	shr.u32 	%r360, %r172, 3;
	and.b32  	%r361, %r360, 124;
	mov.u32 	%r362, _ZZN3cub18CUB_300001_SM_10006detail6select23DeviceSelectSweepKernelINS2_10policy_hubIiiiLb0ELNS0_10SelectImplE2EE10Policy1000EPiS8_S8_S8_NS0_13ScanTileStateIiLb1EEENS0_8NullTypeESB_iNS2_19streaming_context_tIiLb0EEELS5_2EEEvT0_T1_T2_T3_T4_T5_T6_T7_iT8_NS1_7vsmem_tEE19static_temp_storage;
	add.s32 	%r363, %r362, %r361;
	st.shared.u32 	[%r363], %r345;
$L__BB1_141:
	sub.s32 	%r364, %r345, %r325;
	bar.sync 	0;
	ld.shared.v4.u32 	{%r365, %r366, %r367, %r368}, [_ZZN3cub18CUB_300001_SM_10006detail6select23DeviceSelectSweepKernelINS2_10policy_hubIiiiLb0ELNS0_10SelectImplE2EE10Policy1000EPiS8_S8_S8_NS0_13ScanTileStateIiLb1EEENS0_8NullTypeESB_iNS2_19streaming_context_tIiLb0EEELS5_2EEEvT0_T1_T2_T3_T4_T5_T6_T7_iT8_NS1_7vsmem_tEE19static_temp_storage];
	shr.u32 	%r369, %r172, 5;
	add.s32 	%r370, %r366, %r365;
	setp.eq.s32 	%p37, %r369, 2;
	selp.b32 	%r371, %r370, %r365, %p37;
	add.s32 	%r372, %r370, %r367;
	setp.eq.s32 	%p38, %r369, 3;
	selp.b32 	%r373, %r372, %r371, %p38;
	add.s32 	%r374, %r372, %r368;
	setp.eq.s32 	%p39, %r369, 4;
	selp.b32 	%r375, %r374, %r373, %p39;
	ld.shared.v4.u32 	{%r376, %r377, %r378, %r379}, [_ZZN3cub18CUB_300001_SM_10006detail6select23DeviceSelectSweepKernelINS2_10policy_hubIiiiLb0ELNS0_10SelectImplE2EE10Policy1000EPiS8_S8_S8_NS0_13ScanTileStateIiLb1EEENS0_8NullTypeESB_iNS2_19streaming_context_tIiLb0EEELS5_2EEEvT0_T1_T2_T3_T4_T5_T6_T7_iT8_NS1_7vsmem_tEE19static_temp_storage+16];
	add.s32 	%r380, %r374, %r376;
	setp.eq.s32 	%p40, %r369, 5;
	selp.b32 	%r381, %r380, %r375, %p40;
	add.s32 	%r382, %r380, %r377;
	setp.eq.s32 	%p41, %r369, 6;
	selp.b32 	%r383, %r382, %r381, %p41;
	add.s32 	%r384, %r382, %r378;
	setp.eq.s32 	%p42, %r369, 7;
	selp.b32 	%r385, %r384, %r383, %p42;
	add.s32 	%r386, %r384, %r379;
	setp.eq.s32 	%p43, %r369, 8;
	selp.b32 	%r387, %r386, %r385, %p43;
	ld.shared.v4.u32 	{%r388, %r389, %r390, %r391}, [_ZZN3cub18CUB_300001_SM_10006detail6select23DeviceSelectSweepKernelINS2_10policy_hubIiiiLb0ELNS0_10SelectImplE2EE10Policy1000EPiS8_S8_S8_NS0_13ScanTileStateIiLb1EEENS0_8NullTypeESB_iNS2_19streaming_context_tIiLb0EEELS5_2EEEvT0_T1_T2_T3_T4_T5_T6_T7_iT8_NS1_7vsmem_tEE19static_temp_storage+32];
	add.s32 	%r392, %r386, %r388;
	setp.eq.s32 	%p44, %r369, 9;
	selp.b32 	%r393, %r392, %r387, %p44;
	add.s32 	%r394, %r392, %r389;
	setp.eq.s32 	%p45, %r369, 10;
	selp.b32 	%r395, %r394, %r393, %p45;
	add.s32 	%r396, %r394, %r390;
	setp.eq.s32 	%p46, %r369, 11;
	selp.b32 	%r397, %r396, %r395, %p46;
	add.s32 	%r398, %r396, %r391;
	setp.eq.s32 	%p47, %r369, 12;
	selp.b32 	%r399, %r398, %r397, %p47;
	ld.shared.v2.u32 	{%r400, %r401}, [_ZZN3cub18CUB_300001_SM_10006detail6select23DeviceSelectSweepKernelINS2_10policy_hubIiiiLb0ELNS0_10SelectImplE2EE10Policy1000EPiS8_S8_S8_NS0_13ScanTileStateIiLb1EEENS0_8NullTypeESB_iNS2_19streaming_context_tIiLb0EEELS5_2EEEvT0_T1_T2_T3_T4_T5_T6_T7_iT8_NS1_7vsmem_tEE19static_temp_storage+48];
	add.s32 	%r402, %r398, %r400;
	setp.eq.s32 	%p48, %r369, 13;
	selp.b32 	%r403, %r402, %r399, %p48;
	add.s32 	%r231, %r402, %r401;
	setp.gt.u32 	%p49, %r172, 31;
	setp.lt.u32 	%p50, %r172, 32;
	setp.eq.s32 	%p51, %r320, 0;
	selp.b32 	%r404, 0, %r364, %p51;
	add.s32 	%r1594, %r403, %r404;
	selp.b32 	%r233, %r364, %r1594, %p50;
	@%p49 bra 	$L__BB1_157;
	setp.ne.s32 	%p52, %r172, 0;
	mul.wide.s32 	%rd24, %r1, 8;
	add.s64 	%rd13, %rd4, %rd24;
	@%p52 bra 	$L__BB1_144;
	st.shared.u32 	[_ZZN3cub18CUB_300001_SM_10006detail6select23DeviceSelectSweepKernelINS2_10policy_hubIiiiLb0ELNS0_10SelectImplE2EE10Policy1000EPiS8_S8_S8_NS0_13ScanTileStateIiLb1EEENS0_8NullTypeESB_iNS2_19streaming_context_tIiLb0EEELS5_2EEEvT0_T1_T2_T3_T4_T5_T6_T7_iT8_NS1_7vsmem_tEE19static_temp_storage+108], %r231;
	add.s64 	%rd25, %rd13, 256;
	mov.b32 	%r405, 100;
	// begin inline asm
	st.relaxed.gpu.v2.u32 [%rd25], {%r405, %r231};
	// end inline asm
$L__BB1_144:
	not.b32 	%r411, %r172;
	add.s32 	%r1590, %r1, %r411;
	mov.b32 	%r407, 665;
	// begin inline asm
	nanosleep.u32 %r407;
	// end inline asm
	mul.wide.s32 	%rd27, %r1590, 8;
	add.s64 	%rd28, %rd4, %rd27;
	add.s64 	%rd26, %rd28, 256;
	// begin inline asm
	ld.relaxed.gpu.v2.u32 {%r1591, %r1585}, [%rd26];
	// end inline asm
	mov.b32 	%r1586, 238;
$L__BB1_145:
	setp.eq.s32 	%p53, %r1591, 99;
	mov.b32 	%r412, -1;
	vote.sync.any.pred 	%p54, %p53, %r412;
	not.pred 	%p55, %p54;
	@%p55 bra 	$L__BB1_147;
	// begin inline asm
	nanosleep.u32 %r1586;
	// end inline asm
	shr.u32 	%r1586, %r1586, 1;
	// begin inline asm
	ld.relaxed.gpu.v2.u32 {%r1591, %r1585}, [%rd26];
	// end inline asm
	bra.uni 	$L__BB1_145;
$L__BB1_147:
	setp.eq.s32 	%p56, %r1591, 101;
	mov.b32 	%r439, -1;
	vote.sync.ballot.b32 	%r441, %p56, %r439;
	// begin inline asm
	mov.u32 %r414, %lanemask_ge;
	// end inline asm
	and.b32  	%r442, %r441, %r414;
	or.b32  	%r443, %r442, -2147483648;
	add.s32 	%r444, %r443, -1;
	not.b32 	%r445, %r443;
	and.b32  	%r446, %r445, %r444;
	popc.b32 	%r418, %r446;
	mov.b32 	%r417, 1;
	// begin inline asm
	shfl.sync.down.b32 %r415, %r1585, %r417, %r418, %r439;
	// end inline asm
	setp.lt.s32 	%p58, %r320, %r418;
	selp.b32 	%r447, %r415, 0, %p58;
	add.s32 	%r421, %r447, %r1585;
	mov.b32 	%r422, 2;
	// begin inline asm
	shfl.sync.down.b32 %r420, %r421, %r422, %r418, %r439;
	// end inline asm
	add.s32 	%r448, %r320, 2;
	setp.gt.s32 	%p59, %r448, %r418;
	selp.b32 	%r449, 0, %r420, %p59;
	add.s32 	%r426, %r421, %r449;
	mov.b32 	%r427, 4;
	// begin inline asm
	shfl.sync.down.b32 %r425, %r426, %r427, %r418, %r439;
	// end inline asm
	add.s32 	%r450, %r320, 4;
	setp.gt.s32 	%p60, %r450, %r418;
	selp.b32 	%r451, 0, %r425, %p60;
	add.s32 	%r431, %r426, %r451;
	mov.b32 	%r432, 8;
	// begin inline asm
	shfl.sync.down.b32 %r430, %r431, %r432, %r418, %r439;
	// end inline asm
	add.s32 	%r452, %r320, 8;
	setp.gt.s32 	%p61, %r452, %r418;
	selp.b32 	%r453, 0, %r430, %p61;
	add.s32 	%r436, %r431, %r453;
	mov.b32 	%r437, 16;
	// begin inline asm
	shfl.sync.down.b32 %r435, %r436, %r437, %r418, %r439;
	// end inline asm
	add.s32 	%r454, %r320, 16;
	setp.gt.s32 	%p62, %r454, %r418;
	selp.b32 	%r455, 0, %r435, %p62;
	add.s32 	%r1587, %r436, %r455;
	add.s64 	%rd15, %rd4, 256;
	mov.b32 	%r1588, 238;
$L__BB1_148:
	setp.ne.s32 	%p63, %r1591, 101;
	mov.b32 	%r456, -1;
	vote.sync.all.pred 	%p64, %p63, %r456;
	not.pred 	%p65, %p64;
	@%p65 bra 	$L__BB1_153;
	shr.u32 	%r1588, %r1588, 1;
	mul.wide.s32 	%rd53, %r1590, 8;
	add.s64 	%rd54, %rd15, %rd53;
	add.s64 	%rd52, %rd54, -256;
	// begin inline asm
	ld.relaxed.gpu.v2.u32 {%r1591, %r1592}, [%rd52];
	// end inline asm
	mov.u32 	%r1593, %r1588;
$L__BB1_150:
	setp.eq.s32 	%p102, %r1591, 99;
	mov.b32 	%r611, -1;
	vote.sync.any.pred 	%p103, %p102, %r611;
	not.pred 	%p104, %p103;
	@%p104 bra 	$L__BB1_152;
	// begin inline asm
	nanosleep.u32 %r1593;
	// end inline asm
	shr.u32 	%r1593, %r1593, 1;
	// begin inline asm
	ld.relaxed.gpu.v2.u32 {%r1591, %r1592}, [%rd52];
	// end inline asm
	bra.uni 	$L__BB1_150;
$L__BB1_152:
	setp.eq.s32 	%p105, %r1591, 101;
	mov.b32 	%r637, -1;
	vote.sync.ballot.b32 	%r638, %p105, %r637;
	and.b32  	%r639, %r638, %r414;
	or.b32  	%r640, %r639, -2147483648;
	add.s32 	%r641, %r640, -1;
	not.b32 	%r642, %r640;
	and.b32  	%r643, %r642, %r641;
	popc.b32 	%r616, %r643;
	mov.b32 	%r615, 1;
	// begin inline asm
	shfl.sync.down.b32 %r613, %r1592, %r615, %r616, %r637;
	// end inline asm
	setp.lt.s32 	%p107, %r320, %r616;
	selp.b32 	%r644, %r613, 0, %p107;
	add.s32 	%r619, %r644, %r1592;
	mov.b32 	%r620, 2;
	// begin inline asm
	shfl.sync.down.b32 %r618, %r619, %r620, %r616, %r637;
	// end inline asm
	add.s32 	%r645, %r320, 2;
	setp.gt.s32 	%p108, %r645, %r616;
	selp.b32 	%r646, 0, %r618, %p108;
	add.s32 	%r624, %r619, %r646;
	mov.b32 	%r625, 4;
	// begin inline asm
	shfl.sync.down.b32 %r623, %r624, %r625, %r616, %r637;
	// end inline asm
	add.s32 	%r647, %r320, 4;
	setp.gt.s32 	%p109, %r647, %r616;
	selp.b32 	%r648, 0, %r623, %p109;
	add.s32 	%r629, %r624, %r648;
	mov.b32 	%r630, 8;
	// begin inline asm
	shfl.sync.down.b32 %r628, %r629, %r630, %r616, %r637;
	// end inline asm
	add.s32 	%r649, %r320, 8;
	setp.gt.s32 	%p110, %r649, %r616;
	selp.b32 	%r650, 0, %r628, %p110;
	add.s32 	%r634, %r629, %r650;
	mov.b32 	%r635, 16;
	// begin inline asm
	shfl.sync.down.b32 %r633, %r634, %r635, %r616, %r637;
	// end inline asm
	add.s32 	%r651, %r320, 16;
	setp.gt.s32 	%p111, %r651, %r616;
	selp.b32 	%r652, 0, %r633, %p111;
	add.s32 	%r653, %r652, %r1587;
	add.s32 	%r1587, %r653, %r634;
	add.s32 	%r1590, %r1590, -32;
	bra.uni 	$L__BB1_148;
$L__BB1_153:
	@%p52 bra 	$L__BB1_155;
	add.s32 	%r459, %r1587, %r231;
	add.s64 	%rd29, %rd13, 256;
	mov.b32 	%r458, 101;
	// begin inline asm
	st.relaxed.gpu.v2.u32 [%rd29], {%r458, %r459};
	// end inline asm
	st.shared.u32 	[_ZZN3cub18CUB_300001_SM_10006detail6select23DeviceSelectSweepKernelINS2_10policy_hubIiiiLb0ELNS0_10SelectImplE2EE10Policy1000EPiS8_S8_S8_NS0_13ScanTileStateIiLb1EEENS0_8NullTypeESB_iNS2_19streaming_context_tIiLb0EEELS5_2EEEvT0_T1_T2_T3_T4_T5_T6_T7_iT8_NS1_7vsmem_tEE19static_temp_storage+100], %r1587;
	st.shared.u32 	[_ZZN3cub18CUB_300001_SM_10006detail6select23DeviceSelectSweepKernelINS2_10policy_hubIiiiLb0ELNS0_10SelectImplE2EE10Policy1000EPiS8_S8_S8_NS0_13ScanTileStateIiLb1EEENS0_8NullTypeESB_iNS2_19streaming_context_tIiLb0EEELS5_2EEEvT0_T1_T2_T3_T4_T5_T6_T7_iT8_NS1_7vsmem_tEE19static_temp_storage+104], %r459;
$L__BB1_155:
	setp.ne.s32 	%p67, %r320, 0;
	mov.u32 	%r1594, %r233;
	@%p67 bra 	$L__BB1_157;
	st.shared.u32 	[_ZZN3cub18CUB_300001_SM_10006detail6select23DeviceSelectSweepKernelINS2_10policy_hubIiiiLb0ELNS0_10SelectImplE2EE10Policy1000EPiS8_S8_S8_NS0_13ScanTileStateIiLb1EEENS0_8NullTypeESB_iNS2_19streaming_context_tIiLb0EEELS5_2EEEvT0_T1_T2_T3_T4_T5_T6_T7_iT8_NS1_7vsmem_tEE19static_temp_storage+72], %r1587;
	mov.u32 	%r1594, %r1587;
$L__BB1_157:
	ld.param.u32 	%r1524, [_ZN3cub18CUB_300001_SM_10006detail6select23DeviceSelectSweepKernelINS2_10policy_hubIiiiLb0ELNS0_10SelectImplE2EE10Policy1000EPiS8_S8_S8_NS0_13ScanTileStateIiLb1EEENS0_8NullTypeESB_iNS2_19streaming_context_tIiLb0EEELS5_2EEEvT0_T1_T2_T3_T4_T5_T6_T7_iT8_NS1_7vsmem_tE_param_7];
	bar.sync 	0;
	setp.eq.s32 	%p68, %r172, 0;
	mov.u32 	%r460, _ZZN3cub18CUB_300001_SM_10006detail6select23DeviceSelectSweepKernelINS2_10policy_hubIiiiLb0ELNS0_10SelectImplE2EE10Policy1000EPiS8_S8_S8_NS0_13ScanTileStateIiLb1EEENS0_8NullTypeESB_iNS2_19streaming_context_tIiLb0EEELS5_2EEEvT0_T1_T2_T3_T4_T5_T6_T7_iT8_NS1_7vsmem_tEE19static_temp_storage;
	ld.shared.u32 	%r461, [_ZZN3cub18CUB_300001_SM_10006detail6select23DeviceSelectSweepKernelINS2_10policy_hubIiiiLb0ELNS0_10SelectImplE2EE10Policy1000EPiS8_S8_S8_NS0_13ScanTileStateIiLb1EEENS0_8NullTypeESB_iNS2_19streaming_context_tIiLb0EEELS5_2EEEvT0_T1_T2_T3_T4_T5_T6_T7_iT8_NS1_7vsmem_tEE19static_temp_storage+72];
	selp.b32 	%r462, 0, %r461, %p68;
	add.s32 	%r463, %r462, %r1594;
	add.s32 	%r464, %r463, %r1573;
	add.s32 	%r465, %r1574, %r1573;
	add.s32 	%r466, %r465, %r463;
	add.s32 	%r467, %r466, %r1575;
	add.s32 	%r468, %r467, %r1576;
	add.s32 	%r469, %r468, %r1577;
	add.s32 	%r470, %r469, %r1578;
	add.s32 	%r471, %r470, %r1579;
	add.s32 	%r472, %r471, %r1580;
	add.s32 	%r473, %r472, %r1581;
	add.s32 	%r474, %r473, %r1582;
	ld.shared.v2.u32 	{%r475, %r476}, [_ZZN3cub18CUB_300001_SM_10006detail6select23DeviceSelectSweepKernelINS2_10policy_hubIiiiLb0ELNS0_10SelectImplE2EE10Policy1000EPiS8_S8_S8_NS0_13ScanTileStateIiLb1EEENS0_8NullTypeESB_iNS2_19streaming_context_tIiLb0EEELS5_2EEEvT0_T1_T2_T3_T4_T5_T6_T7_iT8_NS1_7vsmem_tEE19static_temp_storage+104];
	ld.shared.u32 	%r477, [_ZZN3cub18CUB_300001_SM_10006detail6select23DeviceSelectSweepKernelINS2_10policy_hubIiiiLb0ELNS0_10SelectImplE2EE10Policy1000EPiS8_S8_S8_NS0_13ScanTileStateIiLb1EEENS0_8NullTypeESB_iNS2_19streaming_context_tIiLb0EEELS5_2EEEvT0_T1_T2_T3_T4_T5_T6_T7_iT8_NS1_7vsmem_tEE19static_temp_storage+100];
	mov.u32 	%r478, %ctaid.x;
	mov.u32 	%r479, %nctaid.y;
	mov.u32 	%r480, %ctaid.y;
	mad.lo.s32 	%r481, %r478, %r479, %r480;
	mul.lo.s32 	%r482, %r481, 4928;
	sub.s32 	%r483, %r482, %r477;
	sub.s32 	%r484, 4928, %r98;
	sub.s32 	%r1595, %r475, %r484;
	sub.s32 	%r485, %r484, %r476;
	bar.sync 	0;
	add.s32 	%r266, %r485, %r98;
	sub.s32 	%r486, %r463, %r477;
	mul.lo.s32 	%r487, %r172, 11;
	sub.s32 	%r488, %r487, %r486;
	setp.eq.s32 	%p69, %r1573, 0;
	add.s32 	%r489, %r486, %r266;
	selp.b32 	%r490, %r488, %r489, %p69;
	shl.b32 	%r491, %r490, 2;
	add.s32 	%r492, %r460, %r491;
	st.shared.u32 	[%r492], %r1562;
	sub.s32 	%r493, %r477, %r464;
	add.s32 	%r494, %r487, %r493;
	add.s32 	%r495, %r494, 1;
	setp.eq.s32 	%p70, %r1574, 0;
	add.s32 	%r496, %r489, %r1573;
	selp.b32 	%r497, %r495, %r496, %p70;
	shl.b32 	%r498, %r497, 2;
	add.s32 	%r499, %r460, %r498;
	st.shared.u32 	[%r499], %r1563;
	sub.s32 	%r500, %r477, %r466;
	add.s32 	%r501, %r487, %r500;
	add.s32 	%r502, %r501, 2;
	setp.eq.s32 	%p71, %r1575, 0;
	add.s32 	%r503, %r496, %r1574;
	selp.b32 	%r504, %r502, %r503, %p71;
	shl.b32 	%r505, %r504, 2;
	add.s32 	%r506, %r460, %r505;
	st.shared.u32 	[%r506], %r1564;
	sub.s32 	%r507, %r477, %r467;
	add.s32 	%r508, %r487, %r507;
	add.s32 	%r509, %r508, 3;
	setp.eq.s32 	%p72, %r1576, 0;
	add.s32 	%r510, %r503, %r1575;
	selp.b32 	%r511, %r509, %r510, %p72;
	shl.b32 	%r512, %r511, 2;
	add.s32 	%r513, %r460, %r512;
	st.shared.u32 	[%r513], %r1565;
	sub.s32 	%r514, %r477, %r468;
	add.s32 	%r515, %r487, %r514;
	add.s32 	%r516, %r515, 4;
	setp.eq.s32 	%p73, %r1577, 0;
	add.s32 	%r517, %r510, %r1576;
	selp.b32 	%r518, %r516, %r517, %p73;
	shl.b32 	%r519, %r518, 2;
	add.s32 	%r520, %r460, %r519;
	st.shared.u32 	[%r520], %r1566;
	sub.s32 	%r521, %r477, %r469;
	add.s32 	%r522, %r487, %r521;
	add.s32 	%r523, %r522, 5;
	setp.eq.s32 	%p74, %r1578, 0;
	add.s32 	%r524, %r517, %r1577;
	selp.b32 	%r525, %r523, %r524, %p74;
	shl.b32 	%r526, %r525, 2;
	add.s32 	%r527, %r460, %r526;
	st.shared.u32 	[%r527], %r1567;
	sub.s32 	%r528, %r477, %r470;
	add.s32 	%r529, %r487, %r528;
	add.s32 	%r530, %r529, 6;
	setp.eq.s32 	%p75, %r1579, 0;
	add.s32 	%r531, %r524, %r1578;
	selp.b32 	%r532, %r530, %r531, %p75;
	shl.b32 	%r533, %r532, 2;
	add.s32 	%r534, %r460, %r533;
	st.shared.u32 	[%r534], %r1568;
	sub.s32 	%r535, %r477, %r471;
	add.s32 	%r536, %r487, %r535;
	add.s32 	%r537, %r536, 7;
	setp.eq.s32 	%p76, %r1580, 0;
	add.s32 	%r538, %r531, %r1579;
	selp.b32 	%r539, %r537, %r538, %p76;
	shl.b32 	%r540, %r539, 2;
	add.s32 	%r541, %r460, %r540;
	st.shared.u32 	[%r541], %r1569;
	sub.s32 	%r542, %r477, %r472;
	add.s32 	%r543, %r487, %r542;
	add.s32 	%r544, %r543, 8;
	setp.eq.s32 	%p77, %r1581, 0;
	add.s32 	%r545, %r538, %r1580;
	selp.b32 	%r546, %r544, %r545, %p77;
	shl.b32 	%r547, %r546, 2;
	add.s32 	%r548, %r460, %r547;
	st.shared.u32 	[%r548], %r1570;
	sub.s32 	%r549, %r477, %r473;
	add.s32 	%r550, %r487, %r549;
	add.s32 	%r551, %r550, 9;
	setp.eq.s32 	%p78, %r1582, 0;
	add.s32 	%r552, %r545, %r1581;
	selp.b32 	%r553, %r551, %r552, %p78;
	shl.b32 	%r554, %r553, 2;
	add.s32 	%r555, %r460, %r554;
	st.shared.u32 	[%r555], %r1571;
	sub.s32 	%r556, %r477, %r474;
	add.s32 	%r557, %r487, %r556;
	add.s32 	%r558, %r557, 10;
	setp.eq.s32 	%p79, %r1583, 0;
	add.s32 	%r559, %r552, %r1582;
	selp.b32 	%r560, %r558, %r559, %p79;
	shl.b32 	%r561, %r560, 2;
	add.s32 	%r562, %r460, %r561;
	st.shared.u32 	[%r562], %r1572;
	bar.sync 	0;
	sub.s32 	%r563, %r477, %r266;
	add.s32 	%r564, %r483, %r172;
	not.b32 	%r565, %r564;
	add.s32 	%r267, %r1524, %r565;
	add.s32 	%r268, %r563, %r172;
	setp.ge.s32 	%p80, %r172, %r98;
	shl.b32 	%r566, %r172, 2;
	add.s32 	%r269, %r460, %r566;
	@%p80 bra 	$L__BB1_159;
	ld.shared.u32 	%r567, [%r269];
	setp.lt.s32 	%p81, %r172, %r266;
	selp.b32 	%r568, %r267, %r268, %p81;
	mul.wide.s32 	%rd30, %r568, 4;
	add.s64 	%rd31, %rd3, %rd30;
	st.global.u32 	[%rd31], %r567;
$L__BB1_159:
	add.s32 	%r270, %r172, 448;
	setp.ge.s32 	%p82, %r270, %r98;
	@%p82 bra 	$L__BB1_161;
	ld.shared.u32 	%r569, [%r269+1792];
	add.s32 	%r570, %r268, 448;
	add.s32 	%r571, %r267, -448;
	setp.lt.s32 	%p83, %r270, %r266;
	selp.b32 	%r572, %r571, %r570, %p83;
	mul.wide.s32 	%rd32, %r572, 4;
	add.s64 	%rd33, %rd3, %rd32;
	st.global.u32 	[%rd33], %r569;
$L__BB1_161:
	add.s32 	%r271, %r172, 896;
	setp.ge.s32 	%p84, %r271, %r98;
	@%p84 bra 	$L__BB1_163;
	ld.shared.u32 	%r573, [%r269+3584];
	add.s32 	%r574, %r268, 896;
	add.s32 	%r575, %r267, -896;
	setp.lt.s32 	%p85, %r271, %r266;
	selp.b32 	%r576, %r575, %r574, %p85;
	mul.wide.s32 	%rd34, %r576, 4;
	add.s64 	%rd35, %rd3, %rd34;
	st.global.u32 	[%rd35], %r573;
$L__BB1_163:
	add.s32 	%r272, %r172, 1344;
	setp.ge.s32 	%p86, %r272, %r98;
	@%p86 bra 	$L__BB1_165;
	ld.shared.u32 	%r577, [%r269+5376];
	add.s32 	%r578, %r268, 1344;
	add.s32 	%r579, %r267, -1344;
	setp.lt.s32 	%p87, %r272, %r266;
	selp.b32 	%r580, %r579, %r578, %p87;
	mul.wide.s32 	%rd36, %r580, 4;
	add.s64 	%rd37, %rd3, %rd36;
	st.global.u32 	[%rd37], %r577;
$L__BB1_165:
	add.s32 	%r273, %r172, 1792;
	setp.ge.s32 	%p88, %r273, %r98;
	@%p88 bra 	$L__BB1_167;
	ld.shared.u32 	%r581, [%r269+7168];
	add.s32 	%r582, %r268, 1792;
	add.s32 	%r583, %r267, -1792;
	setp.lt.s32 	%p89, %r273, %r266;
	selp.b32 	%r584, %r583, %r582, %p89;
	mul.wide.s32 	%rd38, %r584, 4;
	add.s64 	%rd39, %rd3, %rd38;
	st.global.u32 	[%rd39], %r581;
$L__BB1_167:
	add.s32 	%r274, %r172, 2240;
	setp.ge.s32 	%p90, %r274, %r98;
	@%p90 bra 	$L__BB1_169;
	ld.shared.u32 	%r585, [%r269+8960];
	add.s32 	%r586, %r268, 2240;
	add.s32 	%r587, %r267, -2240;
	setp.lt.s32 	%p91, %r274, %r266;
	selp.b32 	%r588, %r587, %r586, %p91;
	mul.wide.s32 	%rd40, %r588, 4;
	add.s64 	%rd41, %rd3, %rd40;
	st.global.u32 	[%rd41], %r585;
$L__BB1_169:
	add.s32 	%r275, %r172, 2688;
	setp.ge.s32 	%p92, %r275, %r98;
	@%p92 bra 	$L__BB1_171;
	ld.shared.u32 	%r589, [%r269+10752];
	add.s32 	%r590, %r268, 2688;
	add.s32 	%r591, %r267, -2688;
	setp.lt.s32 	%p93, %r275, %r266;
	selp.b32 	%r592, %r591, %r590, %p93;
	mul.wide.s32 	%rd42, %r592, 4;
	add.s64 	%rd43, %rd3, %rd42;
	st.global.u32 	[%rd43], %r589;
$L__BB1_171:
	add.s32 	%r276, %r172, 3136;
	setp.ge.s32 	%p94, %r276, %r98;
	@%p94 bra 	$L__BB1_173;
	ld.shared.u32 	%r593, [%r269+12544];
	add.s32 	%r594, %r268, 3136;
	add.s32 	%r595, %r267, -3136;
	setp.lt.s32 	%p95, %r276, %r266;
	selp.b32 	%r596, %r595, %r594, %p95;
	mul.wide.s32 	%rd44, %r596, 4;
	add.s64 	%rd45, %rd3, %rd44;
	st.global.u32 	[%rd45], %r593;
$L__BB1_173:
	add.s32 	%r277, %r172, 3584;
	setp.ge.s32 	%p96, %r277, %r98;
	@%p96 bra 	$L__BB1_175;
	ld.shared.u32 	%r597, [%r269+14336];
	add.s32 	%r598, %r268, 3584;
	add.s32 	%r599, %r267, -3584;
	setp.lt.s32 	%p97, %r277, %r266;
	selp.b32 	%r600, %r599, %r598, %p97;
	mul.wide.s32 	%rd46, %r600, 4;
	add.s64 	%rd47, %rd3, %rd46;
	st.global.u32 	[%rd47], %r597;
$L__BB1_175:
	add.s32 	%r278, %r172, 4032;
	setp.ge.s32 	%p98, %r278, %r98;
	@%p98 bra 	$L__BB1_177;
	ld.shared.u32 	%r601, [%r269+16128];
	add.s32 	%r602, %r268, 4032;
	add.s32 	%r603, %r267, -4032;
	setp.lt.s32 	%p99, %r278, %r266;
	selp.b32 	%r604, %r603, %r602, %p99;
	mul.wide.s32 	%rd48, %r604, 4;
	add.s64 	%rd49, %rd3, %rd48;
	st.global.u32 	[%rd49], %r601;
$L__BB1_177:
	add.s32 	%r605, %r172, 4480;
	setp.lt.s32 	%p100, %r605, %r266;
	add.s32 	%r606, %r267, -4480;
	add.s32 	%r607, %r268, 4480;
	selp.b32 	%r279, %r606, %r607, %p100;
	setp.ge.s32 	%p101, %r605, %r98;
	@%p101 bra 	$L__BB1_179;
	ld.shared.u32 	%r608, [%r269+17920];
	mul.wide.s32 	%rd50, %r279, 4;
	add.s64 	%rd51, %rd3, %rd50;
	st.global.u32 	[%rd51], %r608;
$L__BB1_179:
	mov.u32 	%r913, %tid.x;
	setp.ne.s32 	%p193, %r913, 0;
	@%p193 bra 	$L__BB1_181;
	ld.param.u64 	%rd167, [_ZN3cub18CUB_300001_SM_10006detail6select23DeviceSelectSweepKernelINS2_10policy_hubIiiiLb0ELNS0_10SelectImplE2EE10Policy1000EPiS8_S8_S8_NS0_13ScanTileStateIiLb1EEENS0_8NullTypeESB_iNS2_19streaming_context_tIiLb0EEELS5_2EEEvT0_T1_T2_T3_T4_T5_T6_T7_iT8_NS1_7vsmem_tE_param_3];
	cvta.to.global.u64 	%rd87, %rd167;
	st.global.u32 	[%rd87], %r1595;
$L__BB1_181:
	ret;

}
	// .globl	_ZN3cub18CUB_300001_SM_10006detail6select23DeviceSelectSweepKernelINS2_10policy_hubIiNS0_8NullTypeEiLb0ELNS0_10SelectImplE2EE10Policy1000EPiPS5_S9_S9_NS0_13ScanTileStateIiLb1EEE8LessThanS5_iNS2_19streaming_context_tIiLb0EEELS6_2EEEvT0_T1_T2_T3_T4_T5_T6_T7_iT8_NS1_7vsmem_tE
.visible .entry _ZN3cub18CUB_300001_SM_10006detail6select23DeviceSelectSweepKernelINS2_10policy_hubIiNS0_8NullTypeEiLb0ELNS0_10SelectImplE2EE10Policy1000EPiPS5_S9_S9_NS0_13ScanTileStateIiLb1EEE8LessThanS5_iNS2_19streaming_context_tIiLb0EEELS6_2EEEvT0_T1_T2_T3_T4_T5_T6_T7_iT8_NS1_7vsmem_tE(
	.param .u64 .ptr .align 1 _ZN3cub18CUB_300001_SM_10006detail6select23DeviceSelectSweepKernelINS2_10policy_hubIiNS0_8NullTypeEiLb0ELNS0_10SelectImplE2EE10Policy1000EPiPS5_S9_S9_NS0_13ScanTileStateIiLb1EEE8LessThanS5_iNS2_19streaming_context_tIiLb0EEELS6_2EEEvT0_T1_T2_T3_T4_T5_T6_T7_iT8_NS1_7vsmem_tE_param_0,
	.param .u64 .ptr .align 1 _ZN3cub18CUB_300001_SM_10006detail6select23DeviceSelectSweepKernelINS2_10policy_hubIiNS0_8NullTypeEiLb0ELNS0_10SelectImplE2EE10Policy1000EPiPS5_S9_S9_NS0_13ScanTileStateIiLb1EEE8LessThanS5_iNS2_19streaming_context_tIiLb0EEELS6_2EEEvT0_T1_T2_T3_T4_T5_T6_T7_iT8_NS1_7vsmem_tE_param_1,
	.param .u64 .ptr .align 1 _ZN3cub18CUB_300001_SM_10006detail6select23DeviceSelectSweepKernelINS2_10policy_hubIiNS0_8NullTypeEiLb0ELNS0_10SelectImplE2EE10Policy1000EPiPS5_S9_S9_NS0_13ScanTileStateIiLb1EEE8LessThanS5_iNS2_19streaming_context_tIiLb0EEELS6_2EEEvT0_T1_T2_T3_T4_T5_T6_T7_iT8_NS1_7vsmem_tE_param_2,
	.param .u64 .ptr .align 1 _ZN3cub18CUB_300001_SM_10006detail6select23DeviceSelectSweepKernelINS2_10policy_hubIiNS0_8NullTypeEiLb0ELNS0_10SelectImplE2EE10Policy1000EPiPS5_S9_S9_NS0_13ScanTileStateIiLb1EEE8LessThanS5_iNS2_19streaming_context_tIiLb0EEELS6_2EEEvT0_T1_T2_T3_T4_T5_T6_T7_iT8_NS1_7vsmem_tE_param_3,
	.param .align 8 .b8 _ZN3cub18CUB_300001_SM_10006detail6select23DeviceSelectSweepKernelINS2_10policy_hubIiNS0_8NullTypeEiLb0ELNS0_10SelectImplE2EE10Policy1000EPiPS5_S9_S9_NS0_13ScanTileStateIiLb1EEE8LessThanS5_iNS2_19streaming_context_tIiLb0EEELS6_2EEEvT0_T1_T2_T3_T4_T5_T6_T7_iT8_NS1_7vsmem_tE_param_4[8],
	.param .align 4 .b8 _ZN3cub18CUB_300001_SM_10006detail6select23DeviceSelectSweepKernelINS2_10policy_hubIiNS0_8NullTypeEiLb0ELNS0_10SelectImplE2EE10Policy1000EPiPS5_S9_S9_NS0_13ScanTileStateIiLb1EEE8LessThanS5_iNS2_19streaming_context_tIiLb0EEELS6_2EEEvT0_T1_T2_T3_T4_T5_T6_T7_iT8_NS1_7vsmem_tE_param_5[4],
	.param .align 1 .b8 _ZN3cub18CUB_300001_SM_10006detail6select23DeviceSelectSweepKernelINS2_10policy_hubIiNS0_8NullTypeEiLb0ELNS0_10SelectImplE2EE10Policy1000EPiPS5_S9_S9_NS0_13ScanTileStateIiLb1EEE8LessThanS5_iNS2_19streaming_context_tIiLb0EEELS6_2EEEvT0_T1_T2_T3_T4_T5_T6_T7_iT8_NS1_7vsmem_tE_param_6[1],
	.param .u32 _ZN3cub18CUB_300001_SM_10006detail6select23DeviceSelectSweepKernelINS2_10policy_hubIiNS0_8NullTypeEiLb0ELNS0_10SelectImplE2EE10Policy1000EPiPS5_S9_S9_NS0_13ScanTileStateIiLb1EEE8LessThanS5_iNS2_19streaming_context_tIiLb0EEELS6_2EEEvT0_T1_T2_T3_T4_T5_T6_T7_iT8_NS1_7vsmem_tE_param_7,
	.param .u32 _ZN3cub18CUB_300001_SM_10006detail6select23DeviceSelectSweepKernelINS2_10policy_hubIiNS0_8NullTypeEiLb0ELNS0_10SelectImplE2EE10Policy1000EPiPS5_S9_S9_NS0_13ScanTileStateIiLb1EEE8LessThanS5_iNS2_19streaming_context_tIiLb0EEELS6_2EEEvT0_T1_T2_T3_T4_T5_T6_T7_iT8_NS1_7vsmem_tE_param_8,
	.param .align 1 .b8 _ZN3cub18CUB_300001_SM_10006detail6select23DeviceSelectSweepKernelINS2_10policy_hubIiNS0_8NullTypeEiLb0ELNS0_10SelectImplE2EE10Policy1000EPiPS5_S9_S9_NS0_13ScanTileStateIiLb1EEE8LessThanS5_iNS2_19streaming_context_tIiLb0EEELS6_2EEEvT0_T1_T2_T3_T4_T5_T6_T7_iT8_NS1_7vsmem_tE_param_9[1],
	.param .align 8 .b8 _ZN3cub18CUB_300001_SM_10006detail6select23DeviceSelectSweepKernelINS2_10policy_hubIiNS0_8NullTypeEiLb0ELNS0_10SelectImplE2EE10Policy1000EPiPS5_S9_S9_NS0_13ScanTileStateIiLb1EEE8LessThanS5_iNS2_19streaming_context_tIiLb0EEELS6_2EEEvT0_T1_T2_T3_T4_T5_T6_T7_iT8_NS1_7vsmem_tE_param_10[8]
)
.maxntid 608
{
	.reg .pred 	%p<484>;
	.reg .b32 	%r<2387>;
	.reg .b64 	%rd<219>;
	// demoted variable
	.shared .align 16 .b8 _ZZN3cub18CUB_300001_SM_10006detail6select23DeviceSelectSweepKernelINS2_10policy_hubIiNS0_8NullTypeEiLb0ELNS0_10SelectImplE2EE10Policy1000EPiPS5_S9_S9_NS0_13ScanTileStateIiLb1EEE8LessThanS5_iNS2_19streaming_context_tIiLb0EEELS6_2EEEvT0_T1_T2_T3_T4_T5_T6_T7_iT8_NS1_7vsmem_tEE19static_temp_storage[46208];
	ld.param.u64 	%rd2, [_ZN3cub18CUB_300001_SM_10006detail6select23DeviceSelectSweepKernelINS2_10policy_hubIiNS0_8NullTypeEiLb0ELNS0_10SelectImplE2EE10Policy1000EPiPS5_S9_S9_NS0_13ScanTileStateIiLb1EEE8LessThanS5_iNS2_19streaming_context_tIiLb0EEELS6_2EEEvT0_T1_T2_T3_T4_T5_T6_T7_iT8_NS1_7vsmem_tE_param_4];
	ld.param.u32 	%r1, [_ZN3cub18CUB_300001_SM_10006detail6select23DeviceSelectSweepKernelINS2_10policy_hubIiNS0_8NullTypeEiLb0ELNS0_10SelectImplE2EE10Policy1000EPiPS5_S9_S9_NS0_13ScanTileStateIiLb1EEE8LessThanS5_iNS2_19streaming_context_tIiLb0EEELS6_2EEEvT0_T1_T2_T3_T4_T5_T6_T7_iT8_NS1_7vsmem_tE_param_5];
	ld.param.u64 	%rd15, [_ZN3cub18CUB_300001_SM_10006detail6select23DeviceSelectSweepKernelINS2_10policy_hubIiNS0_8NullTypeEiLb0ELNS0_10SelectImplE2EE10Policy1000EPiPS5_S9_S9_NS0_13ScanTileStateIiLb1EEE8LessThanS5_iNS2_19streaming_context_tIiLb0EEELS6_2EEEvT0_T1_T2_T3_T4_T5_T6_T7_iT8_NS1_7vsmem_tE_param_0];
	ld.param.u32 	%r331, [_ZN3cub18CUB_300001_SM_10006detail6select23DeviceSelectSweepKernelINS2_10policy_hubIiNS0_8NullTypeEiLb0ELNS0_10SelectImplE2EE10Policy1000EPiPS5_S9_S9_NS0_13ScanTileStateIiLb1EEE8LessThanS5_iNS2_19streaming_context_tIiLb0EEELS6_2EEEvT0_T1_T2_T3_T4_T5_T6_T7_iT8_NS1_7vsmem_tE_param_8];
	cvta.to.global.u64 	%rd1, %rd15;
	mov.u32 	%r332, %ctaid.x;
	mov.u32 	%r333, %nctaid.y;
	mov.u32 	%r334, %ctaid.y;
	mad.lo.s32 	%r2, %r332, %r333, %r334;
	mul.lo.s32 	%r3, %r2, 11552;
	add.s32 	%r335, %r331, -1;
	setp.ge.s32 	%p39, %r2, %r335;
	@%p39 bra 	$L__BB2_28;
	setp.ne.s32 	%p300, %r2, 0;
	@%p300 bra 	$L__BB2_7;
	ld.param.u64 	%rd213, [_ZN3cub18CUB_300001_SM_10006detail6select23DeviceSelectSweepKernelINS2_10policy_hubIiNS0_8NullTypeEiLb0ELNS0_10SelectImplE2EE10Policy1000EPiPS5_S9_S9_NS0_13ScanTileStateIiLb1EEE8LessThanS5_iNS2_19streaming_context_tIiLb0EEELS6_2EEEvT0_T1_T2_T3_T4_T5_T6_T7_iT8_NS1_7vsmem_tE_param_0];
	mov.u32 	%r4, %tid.x;
	and.b32  	%r1942, %r4, 31;
	and.b32  	%r1943, %r4, 992;
	mul.lo.s32 	%r1944, %r1943, 19;
	or.b32  	%r1945, %r1944, %r1942;
	mad.lo.s32 	%r1950, %r2, 11552, %r1945;
	cvta.to.global.u64 	%rd169, %rd213;
	mul.wide.u32 	%rd170, %r1950, 4;
	add.s64 	%rd171, %rd169, %rd170;
	ld.global.u32 	%r1951, [%rd171];
	ld.global.u32 	%r1952, [%rd171+128];
	ld.global.u32 	%r1953, [%rd171+256];
	ld.global.u32 	%r1954, [%rd171+384];
	ld.global.u32 	%r1955, [%rd171+512];
	ld.global.u32 	%r1956, [%rd171+640];
	ld.global.u32 	%r1957, [%rd171+768];
	ld.global.u32 	%r1958, [%rd171+896];
	ld.global.u32 	%r1959, [%rd171+1024];
	ld.global.u32 	%r1960, [%rd171+1152];
	ld.global.u32 	%r1961, [%rd171+1280];
	ld.global.u32 	%r1962, [%rd171+1408];
	ld.global.u32 	%r1963, [%rd171+1536];
	ld.global.u32 	%r1964, [%rd171+1664];
	ld.global.u32 	%r1965, [%rd171+1792];
	ld.global.u32 	%r1966, [%rd171+1920];
	ld.global.u32 	%r1967, [%rd171+2048];
	ld.global.u32 	%r1968, [%rd171+2176];
	ld.global.u32 	%r1969, [%rd171+2304];
	// begin inline asm
	mov.u32 %r1911, %laneid;
	// end inline asm
	shr.u32 	%r6, %r4, 5;
	mad.lo.s32 	%r1970, %r6, 608, %r1911;
	shl.b32 	%r1971, %r1970, 2;
	mov.u32 	%r1972, _ZZN3cub18CUB_300001_SM_10006detail6select23DeviceSelectSweepKernelINS2_10policy_hubIiNS0_8NullTypeEiLb0ELNS0_10SelectImplE2EE10Policy1000EPiPS5_S9_S9_NS0_13ScanTileStateIiLb1EEE8LessThanS5_iNS2_19streaming_context_tIiLb0EEELS6_2EEEvT0_T1_T2_T3_T4_T5_T6_T7_iT8_NS1_7vsmem_tEE19static_temp_storage;
	add.s32 	%r1973, %r1972, %r1971;
	st.shared.u32 	[%r1973], %r1951;
	st.shared.u32 	[%r1973+128], %r1952;
	st.shared.u32 	[%r1973+256], %r1953;
	st.shared.u32 	[%r1973+384], %r1954;
	st.shared.u32 	[%r1973+512], %r1955;
	st.shared.u32 	[%r1973+640], %r1956;
	st.shared.u32 	[%r1973+768], %r1957;
	st.shared.u32 	[%r1973+896], %r1958;
	st.shared.u32 	[%r1973+1024], %r1959;
	st.shared.u32 	[%r1973+1152], %r1960;
	st.shared.u32 	[%r1973+1280], %r1961;
	st.shared.u32 	[%r1973+1408], %r1962;
	st.shared.u32 	[%r1973+1536], %r1963;
	st.shared.u32 	[%r1973+1664], %r1964;
	st.shared.u32 	[%r1973+1792], %r1965;
	st.shared.u32 	[%r1973+1920], %r1966;
	st.shared.u32 	[%r1973+2048], %r1967;
	st.shared.u32 	[%r1973+2176], %r1968;
	st.shared.u32 	[%r1973+2304], %r1969;
	bar.warp.sync 	-1;
	mad.lo.s32 	%r1974, %r1911, 72, %r1973;
	ld.shared.u32 	%r7, [%r1974];
	ld.shared.u32 	%r8, [%r1974+4];
	ld.shared.u32 	%r9, [%r1974+8];
	ld.shared.u32 	%r10, [%r1974+12];
	ld.shared.u32 	%r11, [%r1974+16];
	ld.shared.u32 	%r12, [%r1974+20];
	ld.shared.u32 	%r13, [%r1974+24];
	ld.shared.u32 	%r14, [%r1974+28];
	ld.shared.u32 	%r15, [%r1974+32];
	ld.shared.u32 	%r16, [%r1974+36];
	ld.shared.u32 	%r17, [%r1974+40];
	ld.shared.u32 	%r18, [%r1974+44];
	ld.shared.u32 	%r19, [%r1974+48];
	ld.shared.u32 	%r20, [%r1974+52];
	ld.shared.u32 	%r21, [%r1974+56];
	ld.shared.u32 	%r22, [%r1974+60];
	ld.shared.u32 	%r23, [%r1974+64];
	ld.shared.u32 	%r24, [%r1974+68];
	ld.shared.u32 	%r25, [%r1974+72];
	setp.lt.s32 	%p406, %r7, %r1;
	selp.u32 	%r1975, 1, 0, %p406;
	setp.lt.s32 	%p407, %r8, %r1;
	selp.u32 	%r26, 1, 0, %p407;
	setp.lt.s32 	%p408, %r9, %r1;
	selp.u32 	%r1976, 1, 0, %p408;
	setp.lt.s32 	%p409, %r10, %r1;
	selp.u32 	%r1977, 1, 0, %p409;
	setp.lt.s32 	%p410, %r11, %r1;
	selp.u32 	%r27, 1, 0, %p410;
	setp.lt.s32 	%p411, %r12, %r1;
	selp.u32 	%r1978, 1, 0, %p411;
	setp.lt.s32 	%p412, %r13, %r1;
	selp.u32 	%r1979, 1, 0, %p412;
	setp.lt.s32 	%p413, %r14, %r1;
	selp.u32 	%r1980, 1, 0, %p413;
	setp.lt.s32 	%p414, %r15, %r1;
	selp.u32 	%r1981, 1, 0, %p414;
	setp.lt.s32 	%p415, %r16, %r1;
	selp.u32 	%r1982, 1, 0, %p415;
	setp.lt.s32 	%p416, %r17, %r1;
	selp.u32 	%r28, 1, 0, %p416;
	setp.lt.s32 	%p417, %r18, %r1;
	selp.u32 	%r29, 1, 0, %p417;
	setp.lt.s32 	%p418, %r19, %r1;
	selp.u32 	%r30, 1, 0, %p418;
	setp.lt.s32 	%p419, %r20, %r1;
	selp.u32 	%r31, 1, 0, %p419;
	setp.lt.s32 	%p420, %r21, %r1;
	selp.u32 	%r32, 1, 0, %p420;
	setp.lt.s32 	%p421, %r22, %r1;
	selp.u32 	%r1983, 1, 0, %p421;
	setp.lt.s32 	%p422, %r23, %r1;
	selp.u32 	%r1984, 1, 0, %p422;
	setp.lt.s32 	%p423, %r24, %r1;
	selp.u32 	%r1985, 1, 0, %p423;
	setp.lt.s32 	%p424, %r25, %r1;
	selp.u32 	%r1986, 1, 0, %p424;
	bar.sync 	0;
	add.s32 	%r1987, %r26, %r1975;
	add.s32 	%r1988, %r1987, %r1976;
	add.s32 	%r1989, %r1988, %r1977;
	add.s32 	%r1990, %r1989, %r27;
	add.s32 	%r1991, %r1990, %r1978;
	add.s32 	%r1992, %r1991, %r1979;
	add.s32 	%r1993, %r1992, %r1980;
	add.s32 	%r1994, %r1993, %r1981;
	add.s32 	%r1995, %r1994, %r1982;
	add.s32 	%r1996, %r1995, %r28;
	add.s32 	%r1997, %r1996, %r29;
	add.s32 	%r1998, %r1997, %r30;
	add.s32 	%r1999, %r1998, %r31;
	add.s32 	%r2000, %r1999, %r32;
	add.s32 	%r2001, %r2000, %r1983;
	add.s32 	%r2002, %r2001, %r1984;
	add.s32 	%r2003, %r2002, %r1985;
	add.s32 	%r1916, %r2003, %r1986;
	mov.b32 	%r1914, 1;
	mov.b32 	%r1939, 0;
	mov.b32 	%r1941, -1;
	// begin inline asm
	{  .reg .s32 r0;  .reg .pred p;  shfl.sync.up.b32 r0|p, %r1916, %r1914, %r1939, %r1941;  @p add.s32 r0, r0, %r1916;  mov.s32 %r1912, r0;}
	// end inline asm
	mov.b32 	%r1920, 2;
	// begin inline asm
	{  .reg .s32 r0;  .reg .pred p;  shfl.sync.up.b32 r0|p, %r1912, %r1920, %r1939, %r1941;  @p add.s32 r0, r0, %r1912;  mov.s32 %r1918, r0;}
	// end inline asm
	mov.b32 	%r1926, 4;
	// begin inline asm
	{  .reg .s32 r0;  .reg .pred p;  shfl.sync.up.b32 r0|p, %r1918, %r1926, %r1939, %r1941;  @p add.s32 r0, r0, %r1918;  mov.s32 %r1924, r0;}
	// end inline asm
	mov.b32 	%r1932, 8;
	// begin inline asm
	{  .reg .s32 r0;  .reg .pred p;  shfl.sync.up.b32 r0|p, %r1924, %r1932, %r1939, %r1941;  @p add.s32 r0, r0, %r1924;  mov.s32 %r1930, r0;}
	// end inline asm
	mov.b32 	%r1938, 16;
	// begin inline asm
	{  .reg .s32 r0;  .reg .pred p;  shfl.sync.up.b32 r0|p, %r1930, %r1938, %r1939, %r1941;  @p add.s32 r0, r0, %r1930;  mov.s32 %r1936, r0;}
	// end inline asm
	setp.ne.s32 	%p425, %r1911, 31;
	@%p425 bra 	$L__BB2_4;
	shl.b32 	%r2004, %r6, 2;
	add.s32 	%r2006, %r1972, %r2004;
	st.shared.u32 	[%r2006], %r1936;
$L__BB2_4:
	bar.sync 	0;
	ld.shared.v4.u32 	{%r2007, %r2008, %r2009, %r2010}, [_ZZN3cub18CUB_300001_SM_10006detail6select23DeviceSelectSweepKernelINS2_10policy_hubIiNS0_8NullTypeEiLb0ELNS0_10SelectImplE2EE10Policy1000EPiPS5_S9_S9_NS0_13ScanTileStateIiLb1EEE8LessThanS5_iNS2_19streaming_context_tIiLb0EEELS6_2EEEvT0_T1_T2_T3_T4_T5_T6_T7_iT8_NS1_7vsmem_tEE19static_temp_storage];
	add.s32 	%r2011, %r2008, %r2007;
	setp.eq.s32 	%p426, %r6, 2;
	selp.b32 	%r2012, %r2011, %r2007, %p426;
	add.s32 	%r2013, %r2011, %r2009;
	setp.eq.s32 	%p427, %r6, 3;
	selp.b32 	%r2014, %r2013, %r2012, %p427;
	add.s32 	%r2015, %r2013, %r2010;
	setp.eq.s32 	%p428, %r6, 4;
	selp.b32 	%r2016, %r2015, %r2014, %p428;
	ld.shared.v4.u32 	{%r2017, %r2018, %r2019, %r2020}, [_ZZN3cub18CUB_300001_SM_10006detail6select23DeviceSelectSweepKernelINS2_10policy_hubIiNS0_8NullTypeEiLb0ELNS0_10SelectImplE2EE10Policy1000EPiPS5_S9_S9_NS0_13ScanTileStateIiLb1EEE8LessThanS5_iNS2_19streaming_context_tIiLb0EEELS6_2EEEvT0_T1_T2_T3_T4_T5_T6_T7_iT8_NS1_7vsmem_tEE19static_temp_storage+16];
	add.s32 	%r2021, %r2015, %r2017;
	setp.eq.s32 	%p429, %r6, 5;
	selp.b32 	%r2022, %r2021, %r2016, %p429;
	add.s32 	%r2023, %r2021, %r2018;
	setp.eq.s32 	%p430, %r6, 6;
	selp.b32 	%r2024, %r2023, %r2022, %p430;
	add.s32 	%r2025, %r2023, %r2019;
	setp.eq.s32 	%p431, %r6, 7;
	selp.b32 	%r2026, %r2025, %r2024, %p431;
	add.s32 	%r2027, %r2025, %r2020;
	setp.eq.s32 	%p432, %r6, 8;
	selp.b32 	%r2028, %r2027, %r2026, %p432;
	ld.shared.v4.u32 	{%r2029, %r2030, %r2031, %r2032}, [_ZZN3cub18CUB_300001_SM_10006detail6select23DeviceSelectSweepKernelINS2_10policy_hubIiNS0_8NullTypeEiLb0ELNS0_10SelectImplE2EE10Policy1000EPiPS5_S9_S9_NS0_13ScanTileStateIiLb1EEE8LessThanS5_iNS2_19streaming_context_tIiLb0EEELS6_2EEEvT0_T1_T2_T3_T4_T5_T6_T7_iT8_NS1_7vsmem_tEE19static_temp_storage+32];
	add.s32 	%r2033, %r2027, %r2029;
	setp.eq.s32 	%p433, %r6, 9;
	selp.b32 	%r2034, %r2033, %r2028, %p433;
	add.s32 	%r2035, %r2033, %r2030;
	setp.eq.s32 	%p434, %r6, 10;
	selp.b32 	%r2036, %r2035, %r2034, %p434;
	add.s32 	%r2037, %r2035, %r2031;
	setp.eq.s32 	%p435, %r6, 11;
	selp.b32 	%r2038, %r2037, %r2036, %p435;
	add.s32 	%r2039, %r2037, %r2032;
	setp.eq.s32 	%p436, %r6, 12;
	selp.b32 	%r2040, %r2039, %r2038, %p436;
	ld.shared.v4.u32 	{%r2041, %r2042, %r2043, %r2044}, [_ZZN3cub18CUB_300001_SM_10006detail6select23DeviceSelectSweepKernelINS2_10policy_hubIiNS0_8NullTypeEiLb0ELNS0_10SelectImplE2EE10Policy1000EPiPS5_S9_S9_NS0_13ScanTileStateIiLb1EEE8LessThanS5_iNS2_19streaming_context_tIiLb0EEELS6_2EEEvT0_T1_T2_T3_T4_T5_T6_T7_iT8_NS1_7vsmem_tEE19static_temp_storage+48];
	add.s32 	%r2045, %r2039, %r2041;
	setp.eq.s32 	%p437, %r6, 13;
	selp.b32 	%r2046, %r2045, %r2040, %p437;
	add.s32 	%r2047, %r2045, %r2042;
	setp.eq.s32 	%p438, %r6, 14;
	selp.b32 	%r2048, %r2047, %r2046, %p438;
	add.s32 	%r2049, %r2047, %r2043;
	setp.eq.s32 	%p439, %r6, 15;
	selp.b32 	%r2050, %r2049, %r2048, %p439;
	add.s32 	%r2051, %r2049, %r2044;
	setp.eq.s32 	%p440, %r6, 16;
	selp.b32 	%r2052, %r2051, %r2050, %p440;
	.pragma "used_bytes_mask 4095";
	ld.shared.v4.u32 	{%r2053, %r2054, %r2055, %r2056}, [_ZZN3cub18CUB_300001_SM_10006detail6select23DeviceSelectSweepKernelINS2_10policy_hubIiNS0_8NullTypeEiLb0ELNS0_10SelectImplE2EE10Policy1000EPiPS5_S9_S9_NS0_13ScanTileStateIiLb1EEE8LessThanS5_iNS2_19streaming_context_tIiLb0EEELS6_2EEEvT0_T1_T2_T3_T4_T5_T6_T7_iT8_NS1_7vsmem_tEE19static_temp_storage+64];
	add.s32 	%r2057, %r2051, %r2053;
	setp.eq.s32 	%p441, %r6, 17;
	selp.b32 	%r2058, %r2057, %r2052, %p441;
	add.s32 	%r2059, %r2057, %r2054;
	setp.eq.s32 	%p442, %r6, 18;
	selp.b32 	%r2060, %r2059, %r2058, %p442;
	add.s32 	%r35, %r2059, %r2055;
	setp.lt.u32 	%p443, %r4, 32;
	selp.b32 	%r2061, 0, %r2060, %p443;
	setp.eq.s32 	%p444, %r1911, 0;
	sub.s32 	%r2062, %r1936, %r1916;
	selp.b32 	%r2063, 0, %r2062, %p444;
	add.s32 	%r36, %r2061, %r2063;
	setp.ne.s32 	%p445, %r4, 0;
	@%p445 bra 	$L__BB2_6;
	add.s64 	%rd172, %rd2, 256;
	mov.b32 	%r2064, 101;
	// begin inline asm
	st.relaxed.gpu.v2.u32 [%rd172], {%r2064, %r35};
	// end inline asm
$L__BB2_6:
	ld.param.u32 	%r2317, [_ZN3cub18CUB_300001_SM_10006detail6select23DeviceSelectSweepKernelINS2_10policy_hubIiNS0_8NullTypeEiLb0ELNS0_10SelectImplE2EE10Policy1000EPiPS5_S9_S9_NS0_13ScanTileStateIiLb1EEE8LessThanS5_iNS2_19streaming_context_tIiLb0EEELS6_2EEEvT0_T1_T2_T3_T4_T5_T6_T7_iT8_NS1_7vsmem_tE_param_7];
	ld.param.u64 	%rd217, [_ZN3cub18CUB_300001_SM_10006detail6select23DeviceSelectSweepKernelINS2_10policy_hubIiNS0_8NullTypeEiLb0ELNS0_10SelectImplE2EE10Policy1000EPiPS5_S9_S9_NS0_13ScanTileStateIiLb1EEE8LessThanS5_iNS2_19streaming_context_tIiLb0EEELS6_2EEEvT0_T1_T2_T3_T4_T5_T6_T7_iT8_NS1_7vsmem_tE_param_2];
	setp.lt.s32 	%p446, %r25, %r1;
	setp.lt.s32 	%p447, %r24, %r1;
	setp.lt.s32 	%p448, %r23, %r1;
	setp.lt.s32 	%p449, %r22, %r1;
	setp.lt.s32 	%p450, %r21, %r1;
	setp.lt.s32 	%p451, %r20, %r1;
	setp.lt.s32 	%p452, %r19, %r1;
	setp.lt.s32 	%p453, %r18, %r1;
	setp.lt.s32 	%p454, %r17, %r1;
	setp.lt.s32 	%p455, %r16, %r1;
	setp.lt.s32 	%p456, %r15, %r1;
	setp.lt.s32 	%p457, %r14, %r1;
	setp.lt.s32 	%p458, %r13, %r1;
	setp.lt.s32 	%p459, %r12, %r1;
	setp.lt.s32 	%p460, %r11, %r1;
	setp.lt.s32 	%p461, %r10, %r1;
	setp.lt.s32 	%p462, %r9, %r1;
	setp.lt.s32 	%p463, %r8, %r1;
	setp.lt.s32 	%p464, %r7, %r1;
	bar.sync 	0;
	sub.s32 	%r2066, 11552, %r35;
	mul.lo.s32 	%r2067, %r4, 19;
	sub.s32 	%r2068, %r2067, %r36;
	add.s32 	%r2069, %r36, %r2066;
	selp.b32 	%r2070, %r2069, %r2068, %p464;
	shl.b32 	%r2071, %r2070, 2;
	mov.u32 	%r2072, _ZZN3cub18CUB_300001_SM_10006detail6select23DeviceSelectSweepKernelINS2_10policy_hubIiNS0_8NullTypeEiLb0ELNS0_10SelectImplE2EE10Policy1000EPiPS5_S9_S9_NS0_13ScanTileStateIiLb1EEE8LessThanS5_iNS2_19streaming_context_tIiLb0EEELS6_2EEEvT0_T1_T2_T3_T4_T5_T6_T7_iT8_NS1_7vsmem_tEE19static_temp_storage;
	add.s32 	%r2073, %r2072, %r2071;
	st.shared.u32 	[%r2073], %r7;
	selp.u32 	%r2074, 1, 0, %p464;
	add.s32 	%r2075, %r36, %r2074;
	sub.s32 	%r2076, %r2067, %r2075;
	add.s32 	%r2077, %r2076, 1;
	add.s32 	%r2078, %r2069, %r2074;
	selp.b32 	%r2079, %r2078, %r2077, %p463;
	shl.b32 	%r2080, %r2079, 2;
	add.s32 	%r2081, %r2072, %r2080;
	st.shared.u32 	[%r2081], %r8;
	add.s32 	%r2082, %r26, %r2074;
	add.s32 	%r2083, %r2082, %r36;
	sub.s32 	%r2084, %r2067, %r2083;
	add.s32 	%r2085, %r2084, 2;
	add.s32 	%r2086, %r2078, %r26;
	selp.b32 	%r2087, %r2086, %r2085, %p462;
	shl.b32 	%r2088, %r2087, 2;
	add.s32 	%r2089, %r2072, %r2088;
	st.shared.u32 	[%r2089], %r9;
	selp.u32 	%r2090, 1, 0, %p462;
	add.s32 	%r2091, %r2083, %r2090;
	sub.s32 	%r2092, %r2067, %r2091;
	add.s32 	%r2093, %r2092, 3;
	add.s32 	%r2094, %r2086, %r2090;
	selp.b32 	%r2095, %r2094, %r2093, %p461;
	shl.b32 	%r2096, %r2095, 2;
	add.s32 	%r2097, %r2072, %r2096;
	st.shared.u32 	[%r2097], %r10;
	selp.u32 	%r2098, 1, 0, %p461;
	add.s32 	%r2099, %r2091, %r2098;
	sub.s32 	%r2100, %r2067, %r2099;
	add.s32 	%r2101, %r2100, 4;
	add.s32 	%r2102, %r2094, %r2098;
	selp.b32 	%r2103, %r2102, %r2101, %p460;
	shl.b32 	%r2104, %r2103, 2;
	add.s32 	%r2105, %r2072, %r2104;
	st.shared.u32 	[%r2105], %r11;
	add.s32 	%r2106, %r2099, %r27;
	sub.s32 	%r2107, %r2067, %r2106;
	add.s32 	%r2108, %r2107, 5;
	add.s32 	%r2109, %r2102, %r27;
	selp.b32 	%r2110, %r2109, %r2108, %p459;
	shl.b32 	%r2111, %r2110, 2;
	add.s32 	%r2112, %r2072, %r2111;
	st.shared.u32 	[%r2112], %r12;
	selp.u32 	%r2113, 1, 0, %p459;
	add.s32 	%r2114, %r2106, %r2113;
	sub.s32 	%r2115, %r2067, %r2114;
	add.s32 	%r2116, %r2115, 6;
	add.s32 	%r2117, %r2109, %r2113;
	selp.b32 	%r2118, %r2117, %r2116, %p458;
	shl.b32 	%r2119, %r2118, 2;
	add.s32 	%r2120, %r2072, %r2119;
	st.shared.u32 	[%r2120], %r13;
	selp.u32 	%r2121, 1, 0, %p458;
	add.s32 	%r2122, %r2114, %r2121;
	sub.s32 	%r2123, %r2067, %r2122;
	add.s32 	%r2124, %r2123, 7;
	add.s32 	%r2125, %r2117, %r2121;
	selp.b32 	%r2126, %r2125, %r2124, %p457;
	shl.b32 	%r2127, %r2126, 2;
	add.s32 	%r2128, %r2072, %r2127;
	st.shared.u32 	[%r2128], %r14;
	selp.u32 	%r2129, 1, 0, %p457;
	add.s32 	%r2130, %r2122, %r2129;
	sub.s32 	%r2131, %r2067, %r2130;
	add.s32 	%r2132, %r2131, 8;
	add.s32 	%r2133, %r2125, %r2129;
	selp.b32 	%r2134, %r2133, %r2132, %p456;
	shl.b32 	%r2135, %r2134, 2;
	add.s32 	%r2136, %r2072, %r2135;
	st.shared.u32 	[%r2136], %r15;
	selp.u32 	%r2137, 1, 0, %p456;
	add.s32 	%r2138, %r2130, %r2137;
	sub.s32 	%r2139, %r2067, %r2138;
	add.s32 	%r2140, %r2139, 9;
	add.s32 	%r2141, %r2133, %r2137;
	selp.b32 	%r2142, %r2141, %r2140, %p455;
	shl.b32 	%r2143, %r2142, 2;
	add.s32 	%r2144, %r2072, %r2143;
	st.shared.u32 	[%r2144], %r16;
	selp.u32 	%r2145, 1, 0, %p455;
	add.s32 	%r2146, %r2138, %r2145;
	sub.s32 	%r2147, %r2067, %r2146;
	add.s32 	%r2148, %r2147, 10;
	add.s32 	%r2149, %r2141, %r2145;
	selp.b32 	%r2150, %r2149, %r2148, %p454;
	shl.b32 	%r2151, %r2150, 2;
	add.s32 	%r2152, %r2072, %r2151;
	st.shared.u32 	[%r2152], %r17;
	add.s32 	%r2153, %r2146, %r28;
	sub.s32 	%r2154, %r2067, %r2153;
	add.s32 	%r2155, %r2154, 11;
	add.s32 	%r2156, %r2149, %r28;
	selp.b32 	%r2157, %r2156, %r2155, %p453;
	shl.b32 	%r2158, %r2157, 2;
	add.s32 	%r2159, %r2072, %r2158;
	st.shared.u32 	[%r2159], %r18;
	add.s32 	%r2160, %r2153, %r29;
	sub.s32 	%r2161, %r2067, %r2160;
	add.s32 	%r2162, %r2161, 12;
	add.s32 	%r2163, %r2156, %r29;
	selp.b32 	%r2164, %r2163, %r2162, %p452;
	shl.b32 	%r2165, %r2164, 2;
	add.s32 	%r2166, %r2072, %r2165;
	st.shared.u32 	[%r2166], %r19;
	add.s32 	%r2167, %r2160, %r30;
	sub.s32 	%r2168, %r2067, %r2167;
	add.s32 	%r2169, %r2168, 13;
	add.s32 	%r2170, %r2163, %r30;
	selp.b32 	%r2171, %r2170, %r2169, %p451;
	shl.b32 	%r2172, %r2171, 2;
	add.s32 	%r2173, %r2072, %r2172;
	st.shared.u32 	[%r2173], %r20;
	add.s32 	%r2174, %r2167, %r31;
	sub.s32 	%r2175, %r2067, %r2174;
	add.s32 	%r2176, %r2175, 14;
	add.s32 	%r2177, %r2170, %r31;
	selp.b32 	%r2178, %r2177, %r2176, %p450;
	shl.b32 	%r2179, %r2178, 2;
	add.s32 	%r2180, %r2072, %r2179;
	st.shared.u32 	[%r2180], %r21;
	add.s32 	%r2181, %r2174, %r32;
	sub.s32 	%r2182, %r2067, %r2181;
	add.s32 	%r2183, %r2182, 15;
	add.s32 	%r2184, %r2177, %r32;
	selp.b32 	%r2185, %r2184, %r2183, %p449;
	shl.b32 	%r2186, %r2185, 2;
	add.s32 	%r2187, %r2072, %r2186;
	st.shared.u32 	[%r2187], %r22;
	selp.u32 	%r2188, 1, 0, %p449;
	add.s32 	%r2189, %r2181, %r2188;
	sub.s32 	%r2190, %r2067, %r2189;
	add.s32 	%r2191, %r2190, 16;
	add.s32 	%r2192, %r2184, %r2188;
	selp.b32 	%r2193, %r2192, %r2191, %p448;
	shl.b32 	%r2194, %r2193, 2;
	add.s32 	%r2195, %r2072, %r2194;
	st.shared.u32 	[%r2195], %r23;
	selp.u32 	%r2196, 1, 0, %p448;
	add.s32 	%r2197, %r2189, %r2196;
	sub.s32 	%r2198, %r2067, %r2197;
	add.s32 	%r2199, %r2198, 17;
	add.s32 	%r2200, %r2192, %r2196;
	selp.b32 	%r2201, %r2200, %r2199, %p447;
	shl.b32 	%r2202, %r2201, 2;
	add.s32 	%r2203, %r2072, %r2202;
	st.shared.u32 	[%r2203], %r24;
	selp.u32 	%r2204, 1, 0, %p447;
	add.s32 	%r2205, %r2197, %r2204;
	sub.s32 	%r2206, %r2067, %r2205;
	add.s32 	%r2207, %r2206, 18;
	add.s32 	%r2208, %r2200, %r2204;
	selp.b32 	%r2209, %r2208, %r2207, %p446;
	shl.b32 	%r2210, %r2209, 2;
	add.s32 	%r2211, %r2072, %r2210;
	st.shared.u32 	[%r2211], %r25;
	bar.sync 	0;
	sub.s32 	%r2212, %r4, %r2066;
	setp.lt.s32 	%p465, %r4, %r2066;
	not.b32 	%r2213, %r4;
	add.s32 	%r2214, %r2317, %r2213;
	selp.b32 	%r2215, %r2214, %r2212, %p465;
	shl.b32 	%r2216, %r4, 2;
	add.s32 	%r2217, %r2072, %r2216;
	ld.shared.u32 	%r2218, [%r2217];
	cvta.to.global.u64 	%rd173, %rd217;
	mul.wide.s32 	%rd174, %r2215, 4;
	add.s64 	%rd175, %rd173, %rd174;
	st.global.u32 	[%rd175], %r2218;
	add.s32 	%r2219, %r4, 608;
	sub.s32 	%r2220, %r2219, %r2066;
	setp.lt.s32 	%p466, %r2219, %r2066;
	sub.s32 	%r2221, %r2317, %r4;
	add.s32 	%r2222, %r2221, -609;
	selp.b32 	%r2223, %r2222, %r2220, %p466;
	ld.shared.u32 	%r2224, [%r2217+2432];
	mul.wide.s32 	%rd176, %r2223, 4;
	add.s64 	%rd177, %rd173, %rd176;
	st.global.u32 	[%rd177], %r2224;
	add.s32 	%r2225, %r4, 1216;
	sub.s32 	%r2226, %r2225, %r2066;
	setp.lt.s32 	%p467, %r2225, %r2066;
	add.s32 	%r2227, %r2221, -1217;
	selp.b32 	%r2228, %r2227, %r2226, %p467;
	ld.shared.u32 	%r2229, [%r2217+4864];
	mul.wide.s32 	%rd178, %r2228, 4;
	add.s64 	%rd179, %rd173, %rd178;
	st.global.u32 	[%rd179], %r2229;
	add.s32 	%r2230, %r4, 1824;
	sub.s32 	%r2231, %r2230, %r2066;
	setp.lt.s32 	%p468, %r2230, %r2066;
	add.s32 	%r2232, %r2221, -1825;
	selp.b32 	%r2233, %r2232, %r2231, %p468;
	ld.shared.u32 	%r2234, [%r2217+7296];
	mul.wide.s32 	%rd180, %r2233, 4;
	add.s64 	%rd181, %rd173, %rd180;
	st.global.u32 	[%rd181], %r2234;
	add.s32 	%r2235, %r4, 2432;
	sub.s32 	%r2236, %r2235, %r2066;
	setp.lt.s32 	%p469, %r2235, %r2066;
	add.s32 	%r2237, %r2221, -2433;
	selp.b32 	%r2238, %r2237, %r2236, %p469;
	ld.shared.u32 	%r2239, [%r2217+9728];
	mul.wide.s32 	%rd182, %r2238, 4;
	add.s64 	%rd183, %rd173, %rd182;
	st.global.u32 	[%rd183], %r2239;
	add.s32 	%r2240, %r4, 3040;
	sub.s32 	%r2241, %r2240, %r2066;
	setp.lt.s32 	%p470, %r2240, %r2066;
	add.s32 	%r2242, %r2221, -3041;
	selp.b32 	%r2243, %r2242, %r2241, %p470;
	ld.shared.u32 	%r2244, [%r2217+12160];
	mul.wide.s32 	%rd184, %r2243, 4;
	add.s64 	%rd185, %rd173, %rd184;
	st.global.u32 	[%rd185], %r2244;
	add.s32 	%r2245, %r4, 3648;
	sub.s32 	%r2246, %r2245, %r2066;
	setp.lt.s32 	%p471, %r2245, %r2066;
	add.s32 	%r2247, %r2221, -3649;
	selp.b32 	%r2248, %r2247, %r2246, %p471;
	ld.shared.u32 	%r2249, [%r2217+14592];
	mul.wide.s32 	%rd186, %r2248, 4;
	add.s64 	%rd187, %rd173, %rd186;
	st.global.u32 	[%rd187], %r2249;
	add.s32 	%r2250, %r4, 4256;
	sub.s32 	%r2251, %r2250, %r2066;
	setp.lt.s32 	%p472, %r2250, %r2066;
	add.s32 	%r2252, %r2221, -4257;
	selp.b32 	%r2253, %r2252, %r2251, %p472;
	ld.shared.u32 	%r2254, [%r2217+17024];
	mul.wide.s32 	%rd188, %r2253, 4;
	add.s64 	%rd189, %rd173, %rd188;
	st.global.u32 	[%rd189], %r2254;
	add.s32 	%r2255, %r4, 4864;
	sub.s32 	%r2256, %r2255, %r2066;
	setp.lt.s32 	%p473, %r2255, %r2066;
	add.s32 	%r2257, %r2221, -4865;
	selp.b32 	%r2258, %r2257, %r2256, %p473;
	ld.shared.u32 	%r2259, [%r2217+19456];
	mul.wide.s32 	%rd190, %r2258, 4;
	add.s64 	%rd191, %rd173, %rd190;
	st.global.u32 	[%rd191], %r2259;
	add.s32 	%r2260, %r4, 5472;
	sub.s32 	%r2261, %r2260, %r2066;
	setp.lt.s32 	%p474, %r2260, %r2066;
	add.s32 	%r2262, %r2221, -5473;
	selp.b32 	%r2263, %r2262, %r2261, %p474;
	ld.shared.u32 	%r2264, [%r2217+21888];
	mul.wide.s32 	%rd192, %r2263, 4;
	add.s64 	%rd193, %rd173, %rd192;
	st.global.u32 	[%rd193], %r2264;
	add.s32 	%r2265, %r4, 6080;
	sub.s32 	%r2266, %r2265, %r2066;
	setp.lt.s32 	%p475, %r2265, %r2066;
	add.s32 	%r2267, %r2221, -6081;
	selp.b32 	%r2268, %r2267, %r2266, %p475;
	ld.shared.u32 	%r2269, [%r2217+24320];
	mul.wide.s32 	%rd194, %r2268, 4;
	add.s64 	%rd195, %rd173, %rd194;
	st.global.u32 	[%rd195], %r2269;
	add.s32 	%r2270, %r4, 6688;
	sub.s32 	%r2271, %r2270, %r2066;
	setp.lt.s32 	%p476, %r2270, %r2066;
	add.s32 	%r2272, %r2221, -6689;
	selp.b32 	%r2273, %r2272, %r2271, %p476;
	ld.shared.u32 	%r2274, [%r2217+26752];
	mul.wide.s32 	%rd196, %r2273, 4;
	add.s64 	%rd197, %rd173, %rd196;
	st.global.u32 	[%rd197], %r2274;
	add.s32 	%r2275, %r4, 7296;
	sub.s32 	%r2276, %r2275, %r2066;
	setp.lt.s32 	%p477, %r2275, %r2066;
	add.s32 	%r2277, %r2221, -7297;
	selp.b32 	%r2278, %r2277, %r2276, %p477;
	ld.shared.u32 	%r2279, [%r2217+29184];
	mul.wide.s32 	%rd198, %r2278, 4;
	add.s64 	%rd199, %rd173, %rd198;
	st.global.u32 	[%rd199], %r2279;
	add.s32 	%r2280, %r4, 7904;
	sub.s32 	%r2281, %r2280, %r2066;
	setp.lt.s32 	%p478, %r2280, %r2066;
	add.s32 	%r2282, %r2221, -7905;
	selp.b32 	%r2283, %r2282, %r2281, %p478;
	ld.shared.u32 	%r2284, [%r2217+31616];
	mul.wide.s32 	%rd200, %r2283, 4;
	add.s64 	%rd201, %rd173, %rd200;
	st.global.u32 	[%rd201], %r2284;
	add.s32 	%r2285, %r4, 8512;
	sub.s32 	%r2286, %r2285, %r2066;
	setp.lt.s32 	%p479, %r2285, %r2066;
	add.s32 	%r2287, %r2221, -8513;
	selp.b32 	%r2288, %r2287, %r2286, %p479;
	ld.shared.u32 	%r2289, [%r2217+34048];
	mul.wide.s32 	%rd202, %r2288, 4;
	add.s64 	%rd203, %rd173, %rd202;
	st.global.u32 	[%rd203], %r2289;
	add.s32 	%r2290, %r4, 9120;
	sub.s32 	%r2291, %r2290, %r2066;
	setp.lt.s32 	%p480, %r2290, %r2066;
	add.s32 	%r2292, %r2221, -9121;
	selp.b32 	%r2293, %r2292, %r2291, %p480;
	ld.shared.u32 	%r2294, [%r2217+36480];
	mul.wide.s32 	%rd204, %r2293, 4;
	add.s64 	%rd205, %rd173, %rd204;
	st.global.u32 	[%rd205], %r2294;
	add.s32 	%r2295, %r4, 9728;
	sub.s32 	%r2296, %r2295, %r2066;
	setp.lt.s32 	%p481, %r2295, %r2066;
	add.s32 	%r2297, %r2221, -9729;
	selp.b32 	%r2298, %r2297, %r2296, %p481;
	ld.shared.u32 	%r2299, [%r2217+38912];
	mul.wide.s32 	%rd206, %r2298, 4;
	add.s64 	%rd207, %rd173, %rd206;
	st.global.u32 	[%rd207], %r2299;
	add.s32 	%r2300, %r4, 10336;
	sub.s32 	%r2301, %r2300, %r2066;
	setp.lt.s32 	%p482, %r2300, %r2066;
	add.s32 	%r2302, %r2221, -10337;
	selp.b32 	%r2303, %r2302, %r2301, %p482;
	ld.shared.u32 	%r2304, [%r2217+41344];
	mul.wide.s32 	%rd208, %r2303, 4;
	add.s64 	%rd209, %rd173, %rd208;
	st.global.u32 	[%rd209], %r2304;
	add.s32 	%r2305, %r4, 10944;
	sub.s32 	%r2306, %r2305, %r2066;
	setp.lt.s32 	%p483, %r2305, %r2066;
	add.s32 	%r2307, %r2221, -10945;
	selp.b32 	%r2308, %r2307, %r2306, %p483;
	ld.shared.u32 	%r2309, [%r2217+43776];
	mul.wide.s32 	%rd210, %r2308, 4;
	add.s64 	%rd211, %rd173, %rd210;
	st.global.u32 	[%rd211], %r2309;
	bra.uni 	$L__BB2_205;
$L__BB2_7:
	ld.param.u64 	%rd212, [_ZN3cub18CUB_300001_SM_10006detail6select23DeviceSelectSweepKernelINS2_10policy_hubIiNS0_8NullTypeEiLb0ELNS0_10SelectImplE2EE10Policy1000EPiPS5_S9_S9_NS0_13ScanTileStateIiLb1EEE8LessThanS5_iNS2_19streaming_context_tIiLb0EEELS6_2EEEvT0_T1_T2_T3_T4_T5_T6_T7_iT8_NS1_7vsmem_tE_param_0];
	mov.u32 	%r37, %tid.x;
	and.b32  	%r1395, %r37, 31;
	and.b32  	%r1396, %r37, 992;
	mul.lo.s32 	%r1397, %r1396, 19;
	or.b32  	%r1398, %r1397, %r1395;
	mov.u32 	%r1401, %ctaid.y;
	mad.lo.s32 	%r2327, %r332, %r333, %r1401;
	mul.lo.s32 	%r39, %r2327, 11552;
	cvt.s64.s32 	%rd113, %r39;
	cvt.u64.u32 	%rd114, %r1398;
	add.s64 	%rd115, %rd114, %rd113;
	cvta.to.global.u64 	%rd116, %rd212;
	shl.b64 	%rd117, %rd115, 2;
	add.s64 	%rd118, %rd116, %rd117;
	ld.global.u32 	%r1402, [%rd118];
	ld.global.u32 	%r1403, [%rd118+128];
	ld.global.u32 	%r1404, [%rd118+256];
	ld.global.u32 	%r1405, [%rd118+384];
	ld.global.u32 	%r1406, [%rd118+512];
	ld.global.u32 	%r1407, [%rd118+640];
	ld.global.u32 	%r1408, [%rd118+768];
	ld.global.u32 	%r1409, [%rd118+896];
	ld.global.u32 	%r1410, [%rd118+1024];
	ld.global.u32 	%r1411, [%rd118+1152];
	ld.global.u32 	%r1412, [%rd118+1280];
	ld.global.u32 	%r1413, [%rd118+1408];
	ld.global.u32 	%r1414, [%rd118+1536];
	ld.global.u32 	%r1415, [%rd118+1664];
	ld.global.u32 	%r1416, [%rd118+1792];
	ld.global.u32 	%r1417, [%rd118+1920];
	ld.global.u32 	%r1418, [%rd118+2048];
	ld.global.u32 	%r1419, [%rd118+2176];
	ld.global.u32 	%r1420, [%rd118+2304];
	// begin inline asm
	mov.u32 %r1364, %laneid;
	// end inline asm
	shr.u32 	%r41, %r37, 5;
	mad.lo.s32 	%r1421, %r41, 608, %r1364;
	shl.b32 	%r1422, %r1421, 2;
	mov.u32 	%r1423, _ZZN3cub18CUB_300001_SM_10006detail6select23DeviceSelectSweepKernelINS2_10policy_hubIiNS0_8NullTypeEiLb0ELNS0_10SelectImplE2EE10Policy1000EPiPS5_S9_S9_NS0_13ScanTileStateIiLb1EEE8LessThanS5_iNS2_19streaming_context_tIiLb0EEELS6_2EEEvT0_T1_T2_T3_T4_T5_T6_T7_iT8_NS1_7vsmem_tEE19static_temp_storage;
	add.s32 	%r1424, %r1423, %r1422;
	st.shared.u32 	[%r1424], %r1402;
	st.shared.u32 	[%r1424+128], %r1403;
	st.shared.u32 	[%r1424+256], %r1404;
	st.shared.u32 	[%r1424+384], %r1405;
	st.shared.u32 	[%r1424+512], %r1406;
	st.shared.u32 	[%r1424+640], %r1407;
	st.shared.u32 	[%r1424+768], %r1408;
	st.shared.u32 	[%r1424+896], %r1409;
	st.shared.u32 	[%r1424+1024], %r1410;
	st.shared.u32 	[%r1424+1152], %r1411;
	st.shared.u32 	[%r1424+1280], %r1412;
	st.shared.u32 	[%r1424+1408], %r1413;
	st.shared.u32 	[%r1424+1536], %r1414;
	st.shared.u32 	[%r1424+1664], %r1415;
	st.shared.u32 	[%r1424+1792], %r1416;
	st.shared.u32 	[%r1424+1920], %r1417;
	st.shared.u32 	[%r1424+2048], %r1418;
	st.shared.u32 	[%r1424+2176], %r1419;
	st.shared.u32 	[%r1424+2304], %r1420;
	bar.warp.sync 	-1;
	mad.lo.s32 	%r1425, %r1364, 72, %r1424;
	ld.shared.u32 	%r42, [%r1425];
	ld.shared.u32 	%r43, [%r1425+4];
	ld.shared.u32 	%r44, [%r1425+8];
	ld.shared.u32 	%r45, [%r1425+12];
	ld.shared.u32 	%r46, [%r1425+16];
	ld.shared.u32 	%r47, [%r1425+20];
	ld.shared.u32 	%r48, [%r1425+24];
	ld.shared.u32 	%r49, [%r1425+28];
	ld.shared.u32 	%r50, [%r1425+32];
	ld.shared.u32 	%r51, [%r1425+36];
	ld.shared.u32 	%r52, [%r1425+40];
	ld.shared.u32 	%r53, [%r1425+44];
	ld.shared.u32 	%r54, [%r1425+48];
	ld.shared.u32 	%r55, [%r1425+52];
	ld.shared.u32 	%r56, [%r1425+56];
	ld.shared.u32 	%r57, [%r1425+60];
	ld.shared.u32 	%r58, [%r1425+64];
	ld.shared.u32 	%r59, [%r1425+68];
	ld.shared.u32 	%r60, [%r1425+72];
	setp.lt.s32 	%p301, %r42, %r1;
	selp.u32 	%r1426, 1, 0, %p301;
	setp.lt.s32 	%p302, %r43, %r1;
	selp.u32 	%r1427, 1, 0, %p302;
	setp.lt.s32 	%p303, %r44, %r1;
	selp.u32 	%r1428, 1, 0, %p303;
	setp.lt.s32 	%p304, %r45, %r1;
	selp.u32 	%r1429, 1, 0, %p304;
	setp.lt.s32 	%p305, %r46, %r1;
	selp.u32 	%r1430, 1, 0, %p305;
	setp.lt.s32 	%p306, %r47, %r1;
	selp.u32 	%r1431, 1, 0, %p306;
	setp.lt.s32 	%p307, %r48, %r1;
	selp.u32 	%r1432, 1, 0, %p307;
	setp.lt.s32 	%p308, %r49, %r1;
	selp.u32 	%r1433, 1, 0, %p308;
	setp.lt.s32 	%p309, %r50, %r1;
	selp.u32 	%r1434, 1, 0, %p309;
	setp.lt.s32 	%p310, %r51, %r1;
	selp.u32 	%r1435, 1, 0, %p310;
	setp.lt.s32 	%p311, %r52, %r1;
	selp.u32 	%r1436, 1, 0, %p311;
	setp.lt.s32 	%p312, %r53, %r1;
	selp.u32 	%r1437, 1, 0, %p312;
	setp.lt.s32 	%p313, %r54, %r1;
	selp.u32 	%r1438, 1, 0, %p313;
	setp.lt.s32 	%p314, %r55, %r1;
	selp.u32 	%r1439, 1, 0, %p314;
	setp.lt.s32 	%p315, %r56, %r1;
	selp.u32 	%r1440, 1, 0, %p315;
	setp.lt.s32 	%p316, %r57, %r1;
	selp.u32 	%r1441, 1, 0, %p316;
	setp.lt.s32 	%p317, %r58, %r1;
	selp.u32 	%r1442, 1, 0, %p317;
	setp.lt.s32 	%p318, %r59, %r1;
	selp.u32 	%r1443, 1, 0, %p318;
	setp.lt.s32 	%p319, %r60, %r1;
	selp.u32 	%r1444, 1, 0, %p319;
	bar.sync 	0;
	add.s32 	%r1445, %r1427, %r1426;
	add.s32 	%r1446, %r1445, %r1428;
	add.s32 	%r1447, %r1446, %r1429;
	add.s32 	%r1448, %r1447, %r1430;
	add.s32 	%r1449, %r1448, %r1431;
	add.s32 	%r1450, %r1449, %r1432;
	add.s32 	%r1451, %r1450, %r1433;
	add.s32 	%r1452, %r1451, %r1434;
	add.s32 	%r1453, %r1452, %r1435;
	add.s32 	%r1454, %r1453, %r1436;
	add.s32 	%r1455, %r1454, %r1437;
	add.s32 	%r1456, %r1455, %r1438;
	add.s32 	%r1457, %r1456, %r1439;
	add.s32 	%r1458, %r1457, %r1440;
	add.s32 	%r1459, %r1458, %r1441;
	add.s32 	%r1460, %r1459, %r1442;
	add.s32 	%r1461, %r1460, %r1443;
	add.s32 	%r1369, %r1461, %r1444;
	mov.b32 	%r1367, 1;
	mov.b32 	%r1392, 0;
	mov.b32 	%r1394, -1;
	// begin inline asm
	{  .reg .s32 r0;  .reg .pred p;  shfl.sync.up.b32 r0|p, %r1369, %r1367, %r1392, %r1394;  @p add.s32 r0, r0, %r1369;  mov.s32 %r1365, r0;}
	// end inline asm
	mov.b32 	%r1373, 2;
	// begin inline asm
	{  .reg .s32 r0;  .reg .pred p;  shfl.sync.up.b32 r0|p, %r1365, %r1373, %r1392, %r1394;  @p add.s32 r0, r0, %r1365;  mov.s32 %r1371, r0;}
	// end inline asm
	mov.b32 	%r1379, 4;
	// begin inline asm
	{  .reg .s32 r0;  .reg .pred p;  shfl.sync.up.b32 r0|p, %r1371, %r1379, %r1392, %r1394;  @p add.s32 r0, r0, %r1371;  mov.s32 %r1377, r0;}
	// end inline asm
	mov.b32 	%r1385, 8;
	// begin inline asm
	{  .reg .s32 r0;  .reg .pred p;  shfl.sync.up.b32 r0|p, %r1377, %r1385, %r1392, %r1394;  @p add.s32 r0, r0, %r1377;  mov.s32 %r1383, r0;}
	// end inline asm
	mov.b32 	%r1391, 16;
	// begin inline asm
	{  .reg .s32 r0;  .reg .pred p;  shfl.sync.up.b32 r0|p, %r1383, %r1391, %r1392, %r1394;  @p add.s32 r0, r0, %r1383;  mov.s32 %r1389, r0;}
	// end inline asm
	setp.ne.s32 	%p320, %r1364, 31;
	@%p320 bra 	$L__BB2_9;
	shl.b32 	%r1462, %r41, 2;
	add.s32 	%r1464, %r1423, %r1462;
	st.shared.u32 	[%r1464], %r1389;
$L__BB2_9:
	sub.s32 	%r1465, %r1389, %r1369;
	bar.sync 	0;
	ld.shared.v4.u32 	{%r1466, %r1467, %r1468, %r1469}, [_ZZN3cub18CUB_300001_SM_10006detail6select23DeviceSelectSweepKernelINS2_10policy_hubIiNS0_8NullTypeEiLb0ELNS0_10SelectImplE2EE10Policy1000EPiPS5_S9_S9_NS0_13ScanTileStateIiLb1EEE8LessThanS5_iNS2_19streaming_context_tIiLb0EEELS6_2EEEvT0_T1_T2_T3_T4_T5_T6_T7_iT8_NS1_7vsmem_tEE19static_temp_storage];
	add.s32 	%r1470, %r1467, %r1466;
	setp.eq.s32 	%p321, %r41, 2;
	selp.b32 	%r1471, %r1470, %r1466, %p321;
	add.s32 	%r1472, %r1470, %r1468;
	setp.eq.s32 	%p322, %r41, 3;
	selp.b32 	%r1473, %r1472, %r1471, %p322;
	add.s32 	%r1474, %r1472, %r1469;
	setp.eq.s32 	%p323, %r41, 4;
	selp.b32 	%r1475, %r1474, %r1473, %p323;
	ld.shared.v4.u32 	{%r1476, %r1477, %r1478, %r1479}, [_ZZN3cub18CUB_300001_SM_10006detail6select23DeviceSelectSweepKernelINS2_10policy_hubIiNS0_8NullTypeEiLb0ELNS0_10SelectImplE2EE10Policy1000EPiPS5_S9_S9_NS0_13ScanTileStateIiLb1EEE8LessThanS5_iNS2_19streaming_context_tIiLb0EEELS6_2EEEvT0_T1_T2_T3_T4_T5_T6_T7_iT8_NS1_7vsmem_tEE19static_temp_storage+16];
	add.s32 	%r1480, %r1474, %r1476;
	setp.eq.s32 	%p324, %r41, 5;
	selp.b32 	%r1481, %r1480, %r1475, %p324;
	add.s32 	%r1482, %r1480, %r1477;
	setp.eq.s32 	%p325, %r41, 6;
	selp.b32 	%r1483, %r1482, %r1481, %p325;
	add.s32 	%r1484, %r1482, %r1478;
	setp.eq.s32 	%p326, %r41, 7;
	selp.b32 	%r1485, %r1484, %r1483, %p326;
	add.s32 	%r1486, %r1484, %r1479;
	setp.eq.s32 	%p327, %r41, 8;
	selp.b32 	%r1487, %r1486, %r1485, %p327;
	ld.shared.v4.u32 	{%r1488, %r1489, %r1490, %r1491}, [_ZZN3cub18CUB_300001_SM_10006detail6select23DeviceSelectSweepKernelINS2_10policy_hubIiNS0_8NullTypeEiLb0ELNS0_10SelectImplE2EE10Policy1000EPiPS5_S9_S9_NS0_13ScanTileStateIiLb1EEE8LessThanS5_iNS2_19streaming_context_tIiLb0EEELS6_2EEEvT0_T1_T2_T3_T4_T5_T6_T7_iT8_NS1_7vsmem_tEE19static_temp_storage+32];
	add.s32 	%r1492, %r1486, %r1488;
	setp.eq.s32 	%p328, %r41, 9;
	selp.b32 	%r1493, %r1492, %r1487, %p328;
	add.s32 	%r1494, %r1492, %r1489;
	setp.eq.s32 	%p329, %r41, 10;
	selp.b32 	%r1495, %r1494, %r1493, %p329;
	add.s32 	%r1496, %r1494, %r1490;
	setp.eq.s32 	%p330, %r41, 11;
	selp.b32 	%r1497, %r1496, %r1495, %p330;
	add.s32 	%r1498, %r1496, %r1491;
	setp.eq.s32 	%p331, %r41, 12;
	selp.b32 	%r1499, %r1498, %r1497, %p331;
	ld.shared.v4.u32 	{%r1500, %r1501, %r1502, %r1503}, [_ZZN3cub18CUB_300001_SM_10006detail6select23DeviceSelectSweepKernelINS2_10policy_hubIiNS0_8NullTypeEiLb0ELNS0_10SelectImplE2EE10Policy1000EPiPS5_S9_S9_NS0_13ScanTileStateIiLb1EEE8LessThanS5_iNS2_19streaming_context_tIiLb0EEELS6_2EEEvT0_T1_T2_T3_T4_T5_T6_T7_iT8_NS1_7vsmem_tEE19static_temp_storage+48];
	add.s32 	%r1504, %r1498, %r1500;
	setp.eq.s32 	%p332, %r41, 13;
	selp.b32 	%r1505, %r1504, %r1499, %p332;
	add.s32 	%r1506, %r1504, %r1501;
	setp.eq.s32 	%p333, %r41, 14;
	selp.b32 	%r1507, %r1506, %r1505, %p333;
	add.s32 	%r1508, %r1506, %r1502;
	setp.eq.s32 	%p334, %r41, 15;
	selp.b32 	%r1509, %r1508, %r1507, %p334;
	add.s32 	%r1510, %r1508, %r1503;
	setp.eq.s32 	%p335, %r41, 16;
	selp.b32 	%r1511, %r1510, %r1509, %p335;
	.pragma "used_bytes_mask 4095";
	ld.shared.v4.u32 	{%r1512, %r1513, %r1514, %r1515}, [_ZZN3cub18CUB_300001_SM_10006detail6select23DeviceSelectSweepKernelINS2_10policy_hubIiNS0_8NullTypeEiLb0ELNS0_10SelectImplE2EE10Policy1000EPiPS5_S9_S9_NS0_13ScanTileStateIiLb1EEE8LessThanS5_iNS2_19streaming_context_tIiLb0EEELS6_2EEEvT0_T1_T2_T3_T4_T5_T6_T7_iT8_NS1_7vsmem_tEE19static_temp_storage+64];
	add.s32 	%r1516, %r1510, %r1512;
	setp.eq.s32 	%p336, %r41, 17;
	selp.b32 	%r1517, %r1516, %r1511, %p336;
	add.s32 	%r1518, %r1516, %r1513;
	setp.eq.s32 	%p337, %r41, 18;
	selp.b32 	%r1519, %r1518, %r1517, %p337;
	add.s32 	%r63, %r1518, %r1514;
	setp.gt.u32 	%p338, %r37, 31;
	setp.lt.u32 	%p339, %r37, 32;
	setp.eq.s32 	%p340, %r1364, 0;
	selp.b32 	%r1520, 0, %r1465, %p340;
	add.s32 	%r2331, %r1519, %r1520;
	selp.b32 	%r65, %r1465, %r2331, %p339;
	@%p338 bra 	$L__BB2_25;
	setp.ne.s32 	%p341, %r37, 0;
	mul.wide.s32 	%rd119, %r2327, 8;
	add.s64 	%rd3, %rd2, %rd119;
	@%p341 bra 	$L__BB2_12;
	st.shared.u32 	[_ZZN3cub18CUB_300001_SM_10006detail6select23DeviceSelectSweepKernelINS2_10policy_hubIiNS0_8NullTypeEiLb0ELNS0_10SelectImplE2EE10Policy1000EPiPS5_S9_S9_NS0_13ScanTileStateIiLb1EEE8LessThanS5_iNS2_19streaming_context_tIiLb0EEELS6_2EEEvT0_T1_T2_T3_T4_T5_T6_T7_iT8_NS1_7vsmem_tEE19static_temp_storage+140], %r63;
	add.s64 	%rd120, %rd3, 256;
	mov.b32 	%r1521, 100;
	// begin inline asm
	st.relaxed.gpu.v2.u32 [%rd120], {%r1521, %r63};
	// end inline asm
$L__BB2_12:
	not.b32 	%r1527, %r37;
	add.s32 	%r2326, %r2327, %r1527;
	mov.b32 	%r1523, 970;
	// begin inline asm
	nanosleep.u32 %r1523;
	// end inline asm
	mul.wide.s32 	%rd122, %r2326, 8;
	add.s64 	%rd123, %rd2, %rd122;
	add.s64 	%rd121, %rd123, 256;
	// begin inline asm
	ld.relaxed.gpu.v2.u32 {%r2328, %r2320}, [%rd121];
	// end inline asm
	mov.b32 	%r2321, 362;
$L__BB2_13:
	setp.eq.s32 	%p342, %r2328, 99;
	mov.b32 	%r1528, -1;
	vote.sync.any.pred 	%p343, %p342, %r1528;
	not.pred 	%p344, %p343;
	@%p344 bra 	$L__BB2_15;
	shr.u32 	%r75, %r2321, 1;
	mul.lo.s32 	%r1907, %r2327, 16807;
	and.b32  	%r2327, %r1907, 2147483647;
	sub.s32 	%r1908, %r2321, %r75;
	add.s32 	%r1909, %r1908, 1;
	rem.u32 	%r1910, %r2327, %r1909;
	add.s32 	%r1904, %r1910, %r75;
	// begin inline asm
	nanosleep.u32 %r1904;
	// end inline asm
	// begin inline asm
	ld.relaxed.gpu.v2.u32 {%r2328, %r2320}, [%rd121];
	// end inline asm
	mov.u32 	%r2321, %r75;
	bra.uni 	$L__BB2_13;
$L__BB2_15:
	setp.eq.s32 	%p345, %r2328, 101;
	mov.b32 	%r1555, -1;
	vote.sync.ballot.b32 	%r1557, %p345, %r1555;
	// begin inline asm
	mov.u32 %r1530, %lanemask_ge;
	// end inline asm
	and.b32  	%r1558, %r1557, %r1530;
	or.b32  	%r1559, %r1558, -2147483648;
	add.s32 	%r1560, %r1559, -1;
	not.b32 	%r1561, %r1559;
	and.b32  	%r1562, %r1561, %r1560;
	popc.b32 	%r1534, %r1562;
	mov.b32 	%r1533, 1;
	// begin inline asm
	shfl.sync.down.b32 %r1531, %r2320, %r1533, %r1534, %r1555;
	// end inline asm
	setp.lt.s32 	%p347, %r1364, %r1534;
	selp.b32 	%r1563, %r1531, 0, %p347;
	add.s32 	%r1537, %r1563, %r2320;
	mov.b32 	%r1538, 2;
	// begin inline asm
	shfl.sync.down.b32 %r1536, %r1537, %r1538, %r1534, %r1555;
	// end inline asm
	add.s32 	%r1564, %r1364, 2;
	setp.gt.s32 	%p348, %r1564, %r1534;
	selp.b32 	%r1565, 0, %r1536, %p348;
	add.s32 	%r1542, %r1537, %r1565;
	mov.b32 	%r1543, 4;
	// begin inline asm
	shfl.sync.down.b32 %r1541, %r1542, %r1543, %r1534, %r1555;
	// end inline asm
	add.s32 	%r1566, %r1364, 4;
	setp.gt.s32 	%p349, %r1566, %r1534;
	selp.b32 	%r1567, 0, %r1541, %p349;
	add.s32 	%r1547, %r1542, %r1567;
	mov.b32 	%r1548, 8;
	// begin inline asm
	shfl.sync.down.b32 %r1546, %r1547, %r1548, %r1534, %r1555;
	// end inline asm
	add.s32 	%r1568, %r1364, 8;
	setp.gt.s32 	%p350, %r1568, %r1534;
	selp.b32 	%r1569, 0, %r1546, %p350;
	add.s32 	%r1552, %r1547, %r1569;
	mov.b32 	%r1553, 16;
	// begin inline asm
	shfl.sync.down.b32 %r1551, %r1552, %r1553, %r1534, %r1555;
	// end inline asm
	add.s32 	%r1570, %r1364, 16;
	setp.gt.s32 	%p351, %r1570, %r1534;
	selp.b32 	%r1571, 0, %r1551, %p351;
	add.s32 	%r2324, %r1552, %r1571;
	add.s64 	%rd5, %rd2, 256;
	mov.b32 	%r2322, 362;
$L__BB2_16:
	setp.ne.s32 	%p352, %r2328, 101;
	mov.b32 	%r1572, -1;
	vote.sync.all.pred 	%p353, %p352, %r1572;
	not.pred 	%p354, %p353;
	@%p354 bra 	$L__BB2_21;
	shr.u32 	%r2322, %r2322, 1;
	mul.wide.s32 	%rd165, %r2326, 8;
	add.s64 	%rd166, %rd5, %rd165;
	add.s64 	%rd164, %rd166, -256;
	// begin inline asm
	ld.relaxed.gpu.v2.u32 {%r2328, %r2329}, [%rd164];
	// end inline asm
	mov.u32 	%r2330, %r2322;
$L__BB2_18:
	setp.eq.s32 	%p396, %r2328, 99;
	mov.b32 	%r1854, -1;
	vote.sync.any.pred 	%p397, %p396, %r1854;
	not.pred 	%p398, %p397;
	@%p398 bra 	$L__BB2_20;
	shr.u32 	%r95, %r2330, 1;
	mul.lo.s32 	%r1900, %r2327, 16807;
	and.b32  	%r2327, %r1900, 2147483647;
	sub.s32 	%r1901, %r2330, %r95;
	add.s32 	%r1902, %r1901, 1;
	rem.u32 	%r1903, %r2327, %r1902;
	add.s32 	%r1897, %r1903, %r95;
	// begin inline asm
	nanosleep.u32 %r1897;
	// end inline asm
	// begin inline asm
	ld.relaxed.gpu.v2.u32 {%r2328, %r2329}, [%rd164];
	// end inline asm
	mov.u32 	%r2330, %r95;
	bra.uni 	$L__BB2_18;
$L__BB2_20:
	setp.eq.s32 	%p399, %r2328, 101;
	mov.b32 	%r1880, -1;
	vote.sync.ballot.b32 	%r1881, %p399, %r1880;
	and.b32  	%r1882, %r1881, %r1530;
	or.b32  	%r1883, %r1882, -2147483648;
	add.s32 	%r1884, %r1883, -1;
	not.b32 	%r1885, %r1883;
	and.b32  	%r1886, %r1885, %r1884;
	popc.b32 	%r1859, %r1886;
	mov.b32 	%r1858, 1;
	// begin inline asm
	shfl.sync.down.b32 %r1856, %r2329, %r1858, %r1859, %r1880;
	// end inline asm
	setp.lt.s32 	%p401, %r1364, %r1859;
	selp.b32 	%r1887, %r1856, 0, %p401;
	add.s32 	%r1862, %r1887, %r2329;
	mov.b32 	%r1863, 2;
	// begin inline asm
	shfl.sync.down.b32 %r1861, %r1862, %r1863, %r1859, %r1880;
	// end inline asm
	setp.gt.s32 	%p402, %r1564, %r1859;
	selp.b32 	%r1889, 0, %r1861, %p402;
	add.s32 	%r1867, %r1862, %r1889;
	mov.b32 	%r1868, 4;
	// begin inline asm
	shfl.sync.down.b32 %r1866, %r1867, %r1868, %r1859, %r1880;
	// end inline asm
	setp.gt.s32 	%p403, %r1566, %r1859;
	selp.b32 	%r1891, 0, %r1866, %p403;
	add.s32 	%r1872, %r1867, %r1891;
	mov.b32 	%r1873, 8;
	// begin inline asm
	shfl.sync.down.b32 %r1871, %r1872, %r1873, %r1859, %r1880;
	// end inline asm
	setp.gt.s32 	%p404, %r1568, %r1859;
	selp.b32 	%r1893, 0, %r1871, %p404;
	add.s32 	%r1877, %r1872, %r1893;
	mov.b32 	%r1878, 16;
	// begin inline asm
	shfl.sync.down.b32 %r1876, %r1877, %r1878, %r1859, %r1880;
	// end inline asm
	setp.gt.s32 	%p405, %r1570, %r1859;
	selp.b32 	%r1895, 0, %r1876, %p405;
	add.s32 	%r1896, %r1895, %r2324;
	add.s32 	%r2324, %r1896, %r1877;
	add.s32 	%r2326, %r2326, -32;
	bra.uni 	$L__BB2_16;
$L__BB2_21:
	setp.ne.s32 	%p355, %r37, 0;
	@%p355 bra 	$L__BB2_23;
	add.s32 	%r1575, %r2324, %r63;
	add.s64 	%rd124, %rd3, 256;
	mov.b32 	%r1574, 101;
	// begin inline asm
	st.relaxed.gpu.v2.u32 [%rd124], {%r1574, %r1575};
	// end inline asm
	st.shared.u32 	[_ZZN3cub18CUB_300001_SM_10006detail6select23DeviceSelectSweepKernelINS2_10policy_hubIiNS0_8NullTypeEiLb0ELNS0_10SelectImplE2EE10Policy1000EPiPS5_S9_S9_NS0_13ScanTileStateIiLb1EEE8LessThanS5_iNS2_19streaming_context_tIiLb0EEELS6_2EEEvT0_T1_T2_T3_T4_T5_T6_T7_iT8_NS1_7vsmem_tEE19static_temp_storage+132], %r2324;
	st.shared.u32 	[_ZZN3cub18CUB_300001_SM_10006detail6select23DeviceSelectSweepKernelINS2_10policy_hubIiNS0_8NullTypeEiLb0ELNS0_10SelectImplE2EE10Policy1000EPiPS5_S9_S9_NS0_13ScanTileStateIiLb1EEE8LessThanS5_iNS2_19streaming_context_tIiLb0EEELS6_2EEEvT0_T1_T2_T3_T4_T5_T6_T7_iT8_NS1_7vsmem_tEE19static_temp_storage+136], %r1575;
$L__BB2_23:
	setp.ne.s32 	%p356, %r1364, 0;
	mov.u32 	%r2331, %r65;
	@%p356 bra 	$L__BB2_25;
	st.shared.u32 	[_ZZN3cub18CUB_300001_SM_10006detail6select23DeviceSelectSweepKernelINS2_10policy_hubIiNS0_8NullTypeEiLb0ELNS0_10SelectImplE2EE10Policy1000EPiPS5_S9_S9_NS0_13ScanTileStateIiLb1EEE8LessThanS5_iNS2_19streaming_context_tIiLb0EEELS6_2EEEvT0_T1_T2_T3_T4_T5_T6_T7_iT8_NS1_7vsmem_tEE19static_temp_storage+96], %r2324;
	mov.u32 	%r2331, %r2324;
$L__BB2_25:
	bar.sync 	0;
	setp.eq.s32 	%p357, %r37, 0;
	@%p357 bra 	$L__BB2_27;
	ld.shared.u32 	%r1576, [_ZZN3cub18CUB_300001_SM_10006detail6select23DeviceSelectSweepKernelINS2_10policy_hubIiNS0_8NullTypeEiLb0ELNS0_10SelectImplE2EE10Policy1000EPiPS5_S9_S9_NS0_13ScanTileStateIiLb1EEE8LessThanS5_iNS2_19streaming_context_tIiLb0EEELS6_2EEEvT0_T1_T2_T3_T4_T5_T6_T7_iT8_NS1_7vsmem_tEE19static_temp_storage+96];
	add.s32 	%r2331, %r1576, %r2331;
$L__BB2_27:
	ld.param.u32 	%r2316, [_ZN3cub18CUB_300001_SM_10006detail6select23DeviceSelectSweepKernelINS2_10policy_hubIiNS0_8NullTypeEiLb0ELNS0_10SelectImplE2EE10Policy1000EPiPS5_S9_S9_NS0_13ScanTileStateIiLb1EEE8LessThanS5_iNS2_19streaming_context_tIiLb0EEELS6_2EEEvT0_T1_T2_T3_T4_T5_T6_T7_iT8_NS1_7vsmem_tE_param_7];
	ld.param.u64 	%rd216, [_ZN3cub18CUB_300001_SM_10006detail6select23DeviceSelectSweepKernelINS2_10policy_hubIiNS0_8NullTypeEiLb0ELNS0_10SelectImplE2EE10Policy1000EPiPS5_S9_S9_NS0_13ScanTileStateIiLb1EEE8LessThanS5_iNS2_19streaming_context_tIiLb0EEELS6_2EEEvT0_T1_T2_T3_T4_T5_T6_T7_iT8_NS1_7vsmem_tE_param_2];
	setp.lt.s32 	%p358, %r60, %r1;
	setp.lt.s32 	%p359, %r59, %r1;
	setp.lt.s32 	%p360, %r58, %r1;
	setp.lt.s32 	%p361, %r57, %r1;
	setp.lt.s32 	%p362, %r56, %r1;
	setp.lt.s32 	%p363, %r55, %r1;
	setp.lt.s32 	%p364, %r54, %r1;
	setp.lt.s32 	%p365, %r53, %r1;
	setp.lt.s32 	%p366, %r52, %r1;
	setp.lt.s32 	%p367, %r51, %r1;
	setp.lt.s32 	%p368, %r50, %r1;
	setp.lt.s32 	%p369, %r49, %r1;
	setp.lt.s32 	%p370, %r48, %r1;
	setp.lt.s32 	%p371, %r47, %r1;
	setp.lt.s32 	%p372, %r46, %r1;
	setp.lt.s32 	%p373, %r45, %r1;
	setp.lt.s32 	%p374, %r44, %r1;
	setp.lt.s32 	%p375, %r43, %r1;
	setp.lt.s32 	%p376, %r42, %r1;
	selp.u32 	%r1577, 1, 0, %p376;
	add.s32 	%r1578, %r2331, %r1577;
	selp.u32 	%r1579, 1, 0, %p375;
	add.s32 	%r1580, %r1579, %r1577;
	add.s32 	%r1581, %r1580, %r2331;
	selp.u32 	%r1582, 1, 0, %p374;
	add.s32 	%r1583, %r1581, %r1582;
	selp.u32 	%r1584, 1, 0, %p373;
	add.s32 	%r1585, %r1583, %r1584;
	selp.u32 	%r1586, 1, 0, %p372;
	add.s32 	%r1587, %r1585, %r1586;
	selp.u32 	%r1588, 1, 0, %p371;
	add.s32 	%r1589, %r1587, %r1588;
	selp.u32 	%r1590, 1, 0, %p370;
	add.s32 	%r1591, %r1589, %r1590;
	selp.u32 	%r1592, 1, 0, %p369;
	add.s32 	%r1593, %r1591, %r1592;
	selp.u32 	%r1594, 1, 0, %p368;
	add.s32 	%r1595, %r1593, %r1594;
	selp.u32 	%r1596, 1, 0, %p367;
	add.s32 	%r1597, %r1595, %r1596;
	selp.u32 	%r1598, 1, 0, %p366;
	add.s32 	%r1599, %r1597, %r1598;
	selp.u32 	%r1600, 1, 0, %p365;
	add.s32 	%r1601, %r1599, %r1600;
	selp.u32 	%r1602, 1, 0, %p364;
	add.s32 	%r1603, %r1601, %r1602;
	selp.u32 	%r1604, 1, 0, %p363;
	add.s32 	%r1605, %r1603, %r1604;
	selp.u32 	%r1606, 1, 0, %p362;
	add.s32 	%r1607, %r1605, %r1606;
	selp.u32 	%r1608, 1, 0, %p361;
	add.s32 	%r1609, %r1607, %r1608;
	selp.u32 	%r1610, 1, 0, %p360;
	add.s32 	%r1611, %r1609, %r1610;
	selp.u32 	%r1612, 1, 0, %p359;
	add.s32 	%r1613, %r1611, %r1612;
	mov.u32 	%r1614, _ZZN3cub18CUB_300001_SM_10006detail6select23DeviceSelectSweepKernelINS2_10policy_hubIiNS0_8NullTypeEiLb0ELNS0_10SelectImplE2EE10Policy1000EPiPS5_S9_S9_NS0_13ScanTileStateIiLb1EEE8LessThanS5_iNS2_19streaming_context_tIiLb0EEELS6_2EEEvT0_T1_T2_T3_T4_T5_T6_T7_iT8_NS1_7vsmem_tEE19static_temp_storage;
	ld.shared.u32 	%r1615, [_ZZN3cub18CUB_300001_SM_10006detail6select23DeviceSelectSweepKernelINS2_10policy_hubIiNS0_8NullTypeEiLb0ELNS0_10SelectImplE2EE10Policy1000EPiPS5_S9_S9_NS0_13ScanTileStateIiLb1EEE8LessThanS5_iNS2_19streaming_context_tIiLb0EEELS6_2EEEvT0_T1_T2_T3_T4_T5_T6_T7_iT8_NS1_7vsmem_tEE19static_temp_storage+140];
	ld.shared.u32 	%r1616, [_ZZN3cub18CUB_300001_SM_10006detail6select23DeviceSelectSweepKernelINS2_10policy_hubIiNS0_8NullTypeEiLb0ELNS0_10SelectImplE2EE10Policy1000EPiPS5_S9_S9_NS0_13ScanTileStateIiLb1EEE8LessThanS5_iNS2_19streaming_context_tIiLb0EEELS6_2EEEvT0_T1_T2_T3_T4_T5_T6_T7_iT8_NS1_7vsmem_tEE19static_temp_storage+132];
	sub.s32 	%r1617, %r39, %r1616;
	bar.sync 	0;
	sub.s32 	%r1618, 11552, %r1615;
	mul.lo.s32 	%r1619, %r37, 19;
	add.s32 	%r1620, %r1615, %r1616;
	sub.s32 	%r1621, %r2331, %r1616;
	sub.s32 	%r1622, %r1619, %r1621;
	add.s32 	%r1623, %r1621, %r1618;
	selp.b32 	%r1624, %r1623, %r1622, %p376;
	shl.b32 	%r1625, %r1624, 2;
	add.s32 	%r1626, %r1614, %r1625;
	st.shared.u32 	[%r1626], %r42;
	sub.s32 	%r1627, %r1616, %r1578;
	add.s32 	%r1628, %r1619, %r1627;
	add.s32 	%r1629, %r1628, 1;
	add.s32 	%r1630, %r1623, %r1577;
	selp.b32 	%r1631, %r1630, %r1629, %p375;
	shl.b32 	%r1632, %r1631, 2;
	add.s32 	%r1633, %r1614, %r1632;
	st.shared.u32 	[%r1633], %r43;
	sub.s32 	%r1634, %r1616, %r1581;
	add.s32 	%r1635, %r1619, %r1634;
	add.s32 	%r1636, %r1635, 2;
	add.s32 	%r1637, %r1630, %r1579;
	selp.b32 	%r1638, %r1637, %r1636, %p374;
	shl.b32 	%r1639, %r1638, 2;
	add.s32 	%r1640, %r1614, %r1639;
	st.shared.u32 	[%r1640], %r44;
	sub.s32 	%r1641, %r1616, %r1583;
	add.s32 	%r1642, %r1619, %r1641;
	add.s32 	%r1643, %r1642, 3;
	add.s32 	%r1644, %r1637, %r1582;
	selp.b32 	%r1645, %r1644, %r1643, %p373;
	shl.b32 	%r1646, %r1645, 2;
	add.s32 	%r1647, %r1614, %r1646;
	st.shared.u32 	[%r1647], %r45;
	sub.s32 	%r1648, %r1616, %r1585;
	add.s32 	%r1649, %r1619, %r1648;
	add.s32 	%r1650, %r1649, 4;
	add.s32 	%r1651, %r1644, %r1584;
	selp.b32 	%r1652, %r1651, %r1650, %p372;
	shl.b32 	%r1653, %r1652, 2;
	add.s32 	%r1654, %r1614, %r1653;
	st.shared.u32 	[%r1654], %r46;
	sub.s32 	%r1655, %r1616, %r1587;
	add.s32 	%r1656, %r1619, %r1655;
	add.s32 	%r1657, %r1656, 5;
	add.s32 	%r1658, %r1651, %r1586;
	selp.b32 	%r1659, %r1658, %r1657, %p371;
	shl.b32 	%r1660, %r1659, 2;
	add.s32 	%r1661, %r1614, %r1660;
	st.shared.u32 	[%r1661], %r47;
	sub.s32 	%r1662, %r1616, %r1589;
	add.s32 	%r1663, %r1619, %r1662;
	add.s32 	%r1664, %r1663, 6;
	add.s32 	%r1665, %r1658, %r1588;
	selp.b32 	%r1666, %r1665, %r1664, %p370;
	shl.b32 	%r1667, %r1666, 2;
	add.s32 	%r1668, %r1614, %r1667;
	st.shared.u32 	[%r1668], %r48;
	sub.s32 	%r1669, %r1616, %r1591;
	add.s32 	%r1670, %r1619, %r1669;
	add.s32 	%r1671, %r1670, 7;
	add.s32 	%r1672, %r1665, %r1590;
	selp.b32 	%r1673, %r1672, %r1671, %p369;
	shl.b32 	%r1674, %r1673, 2;
	add.s32 	%r1675, %r1614, %r1674;
	st.shared.u32 	[%r1675], %r49;
	sub.s32 	%r1676, %r1616, %r1593;
	add.s32 	%r1677, %r1619, %r1676;
	add.s32 	%r1678, %r1677, 8;
	add.s32 	%r1679, %r1672, %r1592;
	selp.b32 	%r1680, %r1679, %r1678, %p368;
	shl.b32 	%r1681, %r1680, 2;
	add.s32 	%r1682, %r1614, %r1681;
	st.shared.u32 	[%r1682], %r50;
	sub.s32 	%r1683, %r1616, %r1595;
	add.s32 	%r1684, %r1619, %r1683;
	add.s32 	%r1685, %r1684, 9;
	add.s32 	%r1686, %r1679, %r1594;
	selp.b32 	%r1687, %r1686, %r1685, %p367;
	shl.b32 	%r1688, %r1687, 2;
	add.s32 	%r1689, %r1614, %r1688;
	st.shared.u32 	[%r1689], %r51;
	sub.s32 	%r1690, %r1616, %r1597;
	add.s32 	%r1691, %r1619, %r1690;
	add.s32 	%r1692, %r1691, 10;
	add.s32 	%r1693, %r1686, %r1596;
	selp.b32 	%r1694, %r1693, %r1692, %p366;
	shl.b32 	%r1695, %r1694, 2;
	add.s32 	%r1696, %r1614, %r1695;
	st.shared.u32 	[%r1696], %r52;
	sub.s32 	%r1697, %r1616, %r1599;
	add.s32 	%r1698, %r1619, %r1697;
	add.s32 	%r1699, %r1698, 11;
	add.s32 	%r1700, %r1693, %r1598;
	selp.b32 	%r1701, %r1700, %r1699, %p365;
	shl.b32 	%r1702, %r1701, 2;
	add.s32 	%r1703, %r1614, %r1702;
	st.shared.u32 	[%r1703], %r53;
	sub.s32 	%r1704, %r1616, %r1601;
	add.s32 	%r1705, %r1619, %r1704;
	add.s32 	%r1706, %r1705, 12;
	add.s32 	%r1707, %r1700, %r1600;
	selp.b32 	%r1708, %r1707, %r1706, %p364;
	shl.b32 	%r1709, %r1708, 2;
	add.s32 	%r1710, %r1614, %r1709;
	st.shared.u32 	[%r1710], %r54;
	sub.s32 	%r1711, %r1616, %r1603;
	add.s32 	%r1712, %r1619, %r1711;
	add.s32 	%r1713, %r1712, 13;
	add.s32 	%r1714, %r1707, %r1602;
	selp.b32 	%r1715, %r1714, %r1713, %p363;
	shl.b32 	%r1716, %r1715, 2;
	add.s32 	%r1717, %r1614, %r1716;
	st.shared.u32 	[%r1717], %r55;
	sub.s32 	%r1718, %r1616, %r1605;
	add.s32 	%r1719, %r1619, %r1718;
	add.s32 	%r1720, %r1719, 14;
	add.s32 	%r1721, %r1714, %r1604;
	selp.b32 	%r1722, %r1721, %r1720, %p362;
	shl.b32 	%r1723, %r1722, 2;
	add.s32 	%r1724, %r1614, %r1723;
	st.shared.u32 	[%r1724], %r56;
	sub.s32 	%r1725, %r1616, %r1607;
	add.s32 	%r1726, %r1619, %r1725;
	add.s32 	%r1727, %r1726, 15;
	add.s32 	%r1728, %r1721, %r1606;
	selp.b32 	%r1729, %r1728, %r1727, %p361;
	shl.b32 	%r1730, %r1729, 2;
	add.s32 	%r1731, %r1614, %r1730;
	st.shared.u32 	[%r1731], %r57;
	sub.s32 	%r1732, %r1616, %r1609;
	add.s32 	%r1733, %r1619, %r1732;
	add.s32 	%r1734, %r1733, 16;
	add.s32 	%r1735, %r1728, %r1608;
	selp.b32 	%r1736, %r1735, %r1734, %p360;
	shl.b32 	%r1737, %r1736, 2;
	add.s32 	%r1738, %r1614, %r1737;
	st.shared.u32 	[%r1738], %r58;
	sub.s32 	%r1739, %r1616, %r1611;
	add.s32 	%r1740, %r1619, %r1739;
	add.s32 	%r1741, %r1740, 17;
	add.s32 	%r1742, %r1735, %r1610;
	selp.b32 	%r1743, %r1742, %r1741, %p359;
	shl.b32 	%r1744, %r1743, 2;
	add.s32 	%r1745, %r1614, %r1744;
	st.shared.u32 	[%r1745], %r59;
	sub.s32 	%r1746, %r1616, %r1613;
	add.s32 	%r1747, %r1619, %r1746;
	add.s32 	%r1748, %r1747, 18;
	add.s32 	%r1749, %r1742, %r1612;
	selp.b32 	%r1750, %r1749, %r1748, %p358;
	shl.b32 	%r1751, %r1750, 2;
	add.s32 	%r1752, %r1614, %r1751;
	st.shared.u32 	[%r1752], %r60;
	bar.sync 	0;
	add.s32 	%r1753, %r1620, %r37;
	setp.lt.s32 	%p377, %r37, %r1618;
	add.s32 	%r1754, %r1617, %r37;
	not.b32 	%r1755, %r1754;
	add.s32 	%r1756, %r2316, %r1755;
	add.s32 	%r1757, %r1753, -11552;
	selp.b32 	%r1758, %r1756, %r1757, %p377;
	shl.b32 	%r1759, %r37, 2;
	add.s32 	%r1760, %r1614, %r1759;
	ld.shared.u32 	%r1761, [%r1760];
	cvta.to.global.u64 	%rd125, %rd216;
	mul.wide.s32 	%rd126, %r1758, 4;
	add.s64 	%rd127, %rd125, %rd126;
	st.global.u32 	[%rd127], %r1761;
	add.s32 	%r1762, %r37, 608;
	setp.lt.s32 	%p378, %r1762, %r1618;
	add.s32 	%r1763, %r1756, -608;
	add.s32 	%r1764, %r1753, -10944;
	selp.b32 	%r1765, %r1763, %r1764, %p378;
	ld.shared.u32 	%r1766, [%r1760+2432];
	mul.wide.s32 	%rd128, %r1765, 4;
	add.s64 	%rd129, %rd125, %rd128;
	st.global.u32 	[%rd129], %r1766;
	add.s32 	%r1767, %r37, 1216;
	setp.lt.s32 	%p379, %r1767, %r1618;
	add.s32 	%r1768, %r1756, -1216;
	add.s32 	%r1769, %r1753, -10336;
	selp.b32 	%r1770, %r1768, %r1769, %p379;
	ld.shared.u32 	%r1771, [%r1760+4864];
	mul.wide.s32 	%rd130, %r1770, 4;
	add.s64 	%rd131, %rd125, %rd130;
	st.global.u32 	[%rd131], %r1771;
	add.s32 	%r1772, %r37, 1824;
	setp.lt.s32 	%p380, %r1772, %r1618;
	add.s32 	%r1773, %r1756, -1824;
	add.s32 	%r1774, %r1753, -9728;
	selp.b32 	%r1775, %r1773, %r1774, %p380;
	ld.shared.u32 	%r1776, [%r1760+7296];
	mul.wide.s32 	%rd132, %r1775, 4;
	add.s64 	%rd133, %rd125, %rd132;
	st.global.u32 	[%rd133], %r1776;
	add.s32 	%r1777, %r37, 2432;
	setp.lt.s32 	%p381, %r1777, %r1618;
	add.s32 	%r1778, %r1756, -2432;
	add.s32 	%r1779, %r1753, -9120;
	selp.b32 	%r1780, %r1778, %r1779, %p381;
	ld.shared.u32 	%r1781, [%r1760+9728];
	mul.wide.s32 	%rd134, %r1780, 4;
	add.s64 	%rd135, %rd125, %rd134;
	st.global.u32 	[%rd135], %r1781;
	add.s32 	%r1782, %r37, 3040;
	setp.lt.s32 	%p382, %r1782, %r1618;
	add.s32 	%r1783, %r1756, -3040;
	add.s32 	%r1784, %r1753, -8512;
	selp.b32 	%r1785, %r1783, %r1784, %p382;
	ld.shared.u32 	%r1786, [%r1760+12160];
	mul.wide.s32 	%rd136, %r1785, 4;
	add.s64 	%rd137, %rd125, %rd136;
	st.global.u32 	[%rd137], %r1786;
	add.s32 	%r1787, %r37, 3648;
	setp.lt.s32 	%p383, %r1787, %r1618;
	add.s32 	%r1788, %r1756, -3648;
	add.s32 	%r1789, %r1753, -7904;
	selp.b32 	%r1790, %r1788, %r1789, %p383;
	ld.shared.u32 	%r1791, [%r1760+14592];
	mul.wide.s32 	%rd138, %r1790, 4;
	add.s64 	%rd139, %rd125, %rd138;
	st.global.u32 	[%rd139], %r1791;
	add.s32 	%r1792, %r37, 4256;
	setp.lt.s32 	%p384, %r1792, %r1618;
	add.s32 	%r1793, %r1756, -4256;
	add.s32 	%r1794, %r1753, -7296;
	selp.b32 	%r1795, %r1793, %r1794, %p384;
	ld.shared.u32 	%r1796, [%r1760+17024];
	mul.wide.s32 	%rd140, %r1795, 4;
	add.s64 	%rd141, %rd125, %rd140;
	st.global.u32 	[%rd141], %r1796;
	add.s32 	%r1797, %r37, 4864;
	setp.lt.s32 	%p385, %r1797, %r1618;
	add.s32 	%r1798, %r1756, -4864;
	add.s32 	%r1799, %r1753, -6688;
	selp.b32 	%r1800, %r1798, %r1799, %p385;
	ld.shared.u32 	%r1801, [%r1760+19456];
	mul.wide.s32 	%rd142, %r1800, 4;
	add.s64 	%rd143, %rd125, %rd142;
	st.global.u32 	[%rd143], %r1801;
	add.s32 	%r1802, %r37, 5472;
	setp.lt.s32 	%p386, %r1802, %r1618;
	add.s32 	%r1803, %r1756, -5472;
	add.s32 	%r1804, %r1753, -6080;
	selp.b32 	%r1805, %r1803, %r1804, %p386;
	ld.shared.u32 	%r1806, [%r1760+21888];
	mul.wide.s32 	%rd144, %r1805, 4;
	add.s64 	%rd145, %rd125, %rd144;
	st.global.u32 	[%rd145], %r1806;
	add.s32 	%r1807, %r37, 6080;
	setp.lt.s32 	%p387, %r1807, %r1618;
	add.s32 	%r1808, %r1756, -6080;
	add.s32 	%r1809, %r1753, -5472;
	selp.b32 	%r1810, %r1808, %r1809, %p387;
	ld.shared.u32 	%r1811, [%r1760+24320];
	mul.wide.s32 	%rd146, %r1810, 4;
	add.s64 	%rd147, %rd125, %rd146;
	st.global.u32 	[%rd147], %r1811;
	add.s32 	%r1812, %r37, 6688;
	setp.lt.s32 	%p388, %r1812, %r1618;
	add.s32 	%r1813, %r1756, -6688;
	add.s32 	%r1814, %r1753, -4864;
	selp.b32 	%r1815, %r1813, %r1814, %p388;
	ld.shared.u32 	%r1816, [%r1760+26752];
	mul.wide.s32 	%rd148, %r1815, 4;
	add.s64 	%rd149, %rd125, %rd148;
	st.global.u32 	[%rd149], %r1816;
	add.s32 	%r1817, %r37, 7296;
	setp.lt.s32 	%p389, %r1817, %r1618;
	add.s32 	%r1818, %r1756, -7296;
	add.s32 	%r1819, %r1753, -4256;
	selp.b32 	%r1820, %r1818, %r1819, %p389;
	ld.shared.u32 	%r1821, [%r1760+29184];
	mul.wide.s32 	%rd150, %r1820, 4;
	add.s64 	%rd151, %rd125, %rd150;
	st.global.u32 	[%rd151], %r1821;
	add.s32 	%r1822, %r37, 7904;
	setp.lt.s32 	%p390, %r1822, %r1618;
	add.s32 	%r1823, %r1756, -7904;
	add.s32 	%r1824, %r1753, -3648;
	selp.b32 	%r1825, %r1823, %r1824, %p390;
	ld.shared.u32 	%r1826, [%r1760+31616];
	mul.wide.s32 	%rd152, %r1825, 4;
	add.s64 	%rd153, %rd125, %rd152;
	st.global.u32 	[%rd153], %r1826;
	add.s32 	%r1827, %r37, 8512;
	setp.lt.s32 	%p391, %r1827, %r1618;
	add.s32 	%r1828, %r1756, -8512;
	add.s32 	%r1829, %r1753, -3040;
	selp.b32 	%r1830, %r1828, %r1829, %p391;
	ld.shared.u32 	%r1831, [%r1760+34048];
	mul.wide.s32 	%rd154, %r1830, 4;
	add.s64 	%rd155, %rd125, %rd154;
	st.global.u32 	[%rd155], %r1831;
	add.s32 	%r1832, %r37, 9120;
	setp.lt.s32 	%p392, %r1832, %r1618;
	add.s32 	%r1833, %r1756, -9120;
	add.s32 	%r1834, %r1753, -2432;
	selp.b32 	%r1835, %r1833, %r1834, %p392;
	ld.shared.u32 	%r1836, [%r1760+36480];
	mul.wide.s32 	%rd156, %r1835, 4;
	add.s64 	%rd157, %rd125, %rd156;
	st.global.u32 	[%rd157], %r1836;
	add.s32 	%r1837, %r37, 9728;
	setp.lt.s32 	%p393, %r1837, %r1618;
	add.s32 	%r1838, %r1756, -9728;
	add.s32 	%r1839, %r1753, -1824;
	selp.b32 	%r1840, %r1838, %r1839, %p393;
	ld.shared.u32 	%r1841, [%r1760+38912];
	mul.wide.s32 	%rd158, %r1840, 4;
	add.s64 	%rd159, %rd125, %rd158;
	st.global.u32 	[%rd159], %r1841;
	add.s32 	%r1842, %r37, 10336;
	setp.lt.s32 	%p394, %r1842, %r1618;
	add.s32 	%r1843, %r1756, -10336;
	add.s32 	%r1844, %r1753, -1216;
	selp.b32 	%r1845, %r1843, %r1844, %p394;
	ld.shared.u32 	%r1846, [%r1760+41344];
	mul.wide.s32 	%rd160, %r1845, 4;
	add.s64 	%rd161, %rd125, %rd160;
	st.global.u32 	[%rd161], %r1846;
	add.s32 	%r1847, %r37, 10944;
	setp.lt.s32 	%p395, %r1847, %r1618;
	add.s32 	%r1848, %r1756, -10944;
	add.s32 	%r1849, %r1753, -608;
	selp.b32 	%r1850, %r1848, %r1849, %p395;
	ld.shared.u32 	%r1851, [%r1760+43776];
	mul.wide.s32 	%rd162, %r1850, 4;
	add.s64 	%rd163, %rd125, %rd162;
	st.global.u32 	[%rd163], %r1851;
	bra.uni 	$L__BB2_205;
$L__BB2_28:
	ld.param.u32 	%r2310, [_ZN3cub18CUB_300001_SM_10006detail6select23DeviceSelectSweepKernelINS2_10policy_hubIiNS0_8NullTypeEiLb0ELNS0_10SelectImplE2EE10Policy1000EPiPS5_S9_S9_NS0_13ScanTileStateIiLb1EEE8LessThanS5_iNS2_19streaming_context_tIiLb0EEELS6_2EEEvT0_T1_T2_T3_T4_T5_T6_T7_iT8_NS1_7vsmem_tE_param_7];
	sub.s32 	%r104, %r2310, %r3;
	setp.ne.s32 	%p40, %r2, 0;
	@%p40 bra 	$L__BB2_107;
	mov.u32 	%r930, %tid.x;
	and.b32  	%r931, %r930, 31;
	and.b32  	%r932, %r930, 992;
	mul.lo.s32 	%r933, %r932, 19;
	or.b32  	%r105, %r933, %r931;
	setp.ge.s32 	%p184, %r105, %r104;
	@%p184 bra 	$L__BB2_31;
	add.s32 	%r934, %r105, %r3;
	mul.wide.u32 	%rd71, %r934, 4;
	add.s64 	%rd72, %rd1, %rd71;
	ld.global.u32 	%r2333, [%rd72];
$L__BB2_31:
	add.s32 	%r936, %r105, 32;
	setp.ge.s32 	%p185, %r936, %r104;
	add.s32 	%r937, %r105, %r3;
	mul.wide.u32 	%rd73, %r937, 4;
	add.s64 	%rd7, %rd1, %rd73;
	@%p185 bra 	$L__BB2_33;
	ld.global.u32 	%r2334, [%rd7+128];
$L__BB2_33:
	add.s32 	%r939, %r105, 64;
	setp.ge.s32 	%p186, %r939, %r104;
	@%p186 bra 	$L__BB2_35;
	ld.global.u32 	%r2335, [%rd7+256];
$L__BB2_35:
	add.s32 	%r941, %r105, 96;
	setp.ge.s32 	%p187, %r941, %r104;
	@%p187 bra 	$L__BB2_37;
	ld.global.u32 	%r2336, [%rd7+384];
$L__BB2_37:
	add.s32 	%r943, %r105, 128;
	setp.ge.s32 	%p188, %r943, %r104;
	@%p188 bra 	$L__BB2_39;
	ld.global.u32 	%r2337, [%rd7+512];
$L__BB2_39:
	add.s32 	%r945, %r105, 160;
	setp.ge.s32 	%p189, %r945, %r104;
	@%p189 bra 	$L__BB2_41;
	ld.global.u32 	%r2338, [%rd7+640];
$L__BB2_41:
	add.s32 	%r947, %r105, 192;
	setp.ge.s32 	%p190, %r947, %r104;
	@%p190 bra 	$L__BB2_43;
	ld.global.u32 	%r2339, [%rd7+768];
$L__BB2_43:
	add.s32 	%r949, %r105, 224;
	setp.ge.s32 	%p191, %r949, %r104;
	@%p191 bra 	$L__BB2_45;
	ld.global.u32 	%r2340, [%rd7+896];
$L__BB2_45:
	add.s32 	%r951, %r105, 256;
	setp.ge.s32 	%p192, %r951, %r104;
	@%p192 bra 	$L__BB2_47;
	ld.global.u32 	%r2341, [%rd7+1024];
$L__BB2_47:
	add.s32 	%r953, %r105, 288;
	setp.ge.s32 	%p193, %r953, %r104;
	@%p193 bra 	$L__BB2_49;
	ld.global.u32 	%r2342, [%rd7+1152];
$L__BB2_49:
	add.s32 	%r955, %r105, 320;
	setp.ge.s32 	%p194, %r955, %r104;
	@%p194 bra 	$L__BB2_51;
	ld.global.u32 	%r2343, [%rd7+1280];
$L__BB2_51:
	add.s32 	%r957, %r105, 352;
	setp.ge.s32 	%p195, %r957, %r104;
	@%p195 bra 	$L__BB2_53;
	ld.global.u32 	%r2344, [%rd7+1408];
$L__BB2_53:
	add.s32 	%r959, %r105, 384;
	setp.ge.s32 	%p196, %r959, %r104;
	@%p196 bra 	$L__BB2_55;
	ld.global.u32 	%r2345, [%rd7+1536];
$L__BB2_55:
	add.s32 	%r961, %r105, 416;
	setp.ge.s32 	%p197, %r961, %r104;
	@%p197 bra 	$L__BB2_57;
	ld.global.u32 	%r2346, [%rd7+1664];
$L__BB2_57:
	add.s32 	%r963, %r105, 448;
	setp.ge.s32 	%p198, %r963, %r104;
	@%p198 bra 	$L__BB2_59;
	ld.global.u32 	%r2347, [%rd7+1792];
$L__BB2_59:
	add.s32 	%r965, %r105, 480;
	setp.ge.s32 	%p199, %r965, %r104;
	@%p199 bra 	$L__BB2_61;
	ld.global.u32 	%r2348, [%rd7+1920];
$L__BB2_61:
	add.s32 	%r967, %r105, 512;
	setp.ge.s32 	%p200, %r967, %r104;
	@%p200 bra 	$L__BB2_63;
	ld.global.u32 	%r2349, [%rd7+2048];
$L__BB2_63:
	add.s32 	%r969, %r105, 544;
	setp.ge.s32 	%p201, %r969, %r104;
	@%p201 bra 	$L__BB2_65;
	ld.global.u32 	%r2350, [%rd7+2176];
$L__BB2_65:
	add.s32 	%r971, %r105, 576;
	setp.ge.s32 	%p202, %r971, %r104;
	@%p202 bra 	$L__BB2_67;
	ld.global.u32 	%r2351, [%rd7+2304];
$L__BB2_67:
	ld.param.u32 	%r2313, [_ZN3cub18CUB_300001_SM_10006detail6select23DeviceSelectSweepKernelINS2_10policy_hubIiNS0_8NullTypeEiLb0ELNS0_10SelectImplE2EE10Policy1000EPiPS5_S9_S9_NS0_13ScanTileStateIiLb1EEE8LessThanS5_iNS2_19streaming_context_tIiLb0EEELS6_2EEEvT0_T1_T2_T3_T4_T5_T6_T7_iT8_NS1_7vsmem_tE_param_7];
	// begin inline asm
	mov.u32 %r972, %laneid;
	// end inline asm
	mov.u32 	%r145, %tid.x;
	shr.u32 	%r146, %r145, 5;
	mad.lo.s32 	%r1003, %r146, 608, %r972;
	shl.b32 	%r1004, %r1003, 2;
	mov.u32 	%r1005, _ZZN3cub18CUB_300001_SM_10006detail6select23DeviceSelectSweepKernelINS2_10policy_hubIiNS0_8NullTypeEiLb0ELNS0_10SelectImplE2EE10Policy1000EPiPS5_S9_S9_NS0_13ScanTileStateIiLb1EEE8LessThanS5_iNS2_19streaming_context_tIiLb0EEELS6_2EEEvT0_T1_T2_T3_T4_T5_T6_T7_iT8_NS1_7vsmem_tEE19static_temp_storage;
	add.s32 	%r1006, %r1005, %r1004;
	st.shared.u32 	[%r1006], %r2333;
	st.shared.u32 	[%r1006+128], %r2334;
	st.shared.u32 	[%r1006+256], %r2335;
	st.shared.u32 	[%r1006+384], %r2336;
	st.shared.u32 	[%r1006+512], %r2337;
	st.shared.u32 	[%r1006+640], %r2338;
	st.shared.u32 	[%r1006+768], %r2339;
	st.shared.u32 	[%r1006+896], %r2340;
	st.shared.u32 	[%r1006+1024], %r2341;
	st.shared.u32 	[%r1006+1152], %r2342;
	st.shared.u32 	[%r1006+1280], %r2343;
	st.shared.u32 	[%r1006+1408], %r2344;
	st.shared.u32 	[%r1006+1536], %r2345;
	st.shared.u32 	[%r1006+1664], %r2346;
	st.shared.u32 	[%r1006+1792], %r2347;
	st.shared.u32 	[%r1006+1920], %r2348;
	st.shared.u32 	[%r1006+2048], %r2349;
	st.shared.u32 	[%r1006+2176], %r2350;
	st.shared.u32 	[%r1006+2304], %r2351;
	bar.warp.sync 	-1;
	mad.lo.s32 	%r1007, %r972, 72, %r1006;
	ld.shared.u32 	%r1008, [%r1007];
	ld.shared.u32 	%r1009, [%r1007+4];
	ld.shared.u32 	%r1010, [%r1007+8];
	ld.shared.u32 	%r1011, [%r1007+12];
	ld.shared.u32 	%r1012, [%r1007+16];
	ld.shared.u32 	%r1013, [%r1007+20];
	ld.shared.u32 	%r1014, [%r1007+24];
	ld.shared.u32 	%r1015, [%r1007+28];
	ld.shared.u32 	%r1016, [%r1007+32];
	ld.shared.u32 	%r1017, [%r1007+36];
	ld.shared.u32 	%r1018, [%r1007+40];
	ld.shared.u32 	%r1019, [%r1007+44];
	ld.shared.u32 	%r1020, [%r1007+48];
	ld.shared.u32 	%r1021, [%r1007+52];
	ld.shared.u32 	%r1022, [%r1007+56];
	ld.shared.u32 	%r1023, [%r1007+60];
	ld.shared.u32 	%r1024, [%r1007+64];
	ld.shared.u32 	%r1025, [%r1007+68];
	ld.shared.u32 	%r1026, [%r1007+72];
	mul.lo.s32 	%r1027, %r145, 19;
	mov.u32 	%r1028, %ctaid.x;
	mov.u32 	%r1029, %nctaid.y;
	mov.u32 	%r1030, %ctaid.y;
	mad.lo.s32 	%r1031, %r1028, %r1029, %r1030;
	mul.lo.s32 	%r1032, %r1031, 11552;
	sub.s32 	%r166, %r2313, %r1032;
	setp.ge.s32 	%p203, %r1027, %r166;
	setp.lt.s32 	%p204, %r1008, %r1;
	or.pred  	%p1, %p203, %p204;
	selp.u32 	%r1033, 1, 0, %p1;
	add.s32 	%r1034, %r1027, 1;
	setp.ge.s32 	%p205, %r1034, %r166;
	setp.lt.s32 	%p206, %r1009, %r1;
	or.pred  	%p2, %p205, %p206;
	selp.u32 	%r1035, 1, 0, %p2;
	add.s32 	%r1036, %r1027, 2;
	setp.ge.s32 	%p207, %r1036, %r166;
	setp.lt.s32 	%p208, %r1010, %r1;
	or.pred  	%p3, %p207, %p208;
	selp.u32 	%r1037, 1, 0, %p3;
	add.s32 	%r167, %r1027, 3;
	setp.ge.s32 	%p209, %r167, %r166;
	setp.lt.s32 	%p210, %r1011, %r1;
	or.pred  	%p4, %p209, %p210;
	selp.u32 	%r168, 1, 0, %p4;
	add.s32 	%r169, %r1027, 4;
	setp.ge.s32 	%p211, %r169, %r166;
	setp.lt.s32 	%p212, %r1012, %r1;
	or.pred  	%p5, %p211, %p212;
	selp.u32 	%r170, 1, 0, %p5;
	add.s32 	%r1038, %r1027, 5;
	setp.ge.s32 	%p213, %r1038, %r166;
	setp.lt.s32 	%p214, %r1013, %r1;
	or.pred  	%p6, %p213, %p214;
	selp.u32 	%r171, 1, 0, %p6;
	add.s32 	%r172, %r1027, 6;
	setp.ge.s32 	%p215, %r172, %r166;
	setp.lt.s32 	%p216, %r1014, %r1;
	or.pred  	%p7, %p215, %p216;
	selp.u32 	%r1039, 1, 0, %p7;
	add.s32 	%r1040, %r1027, 7;
	setp.ge.s32 	%p217, %r1040, %r166;
	setp.lt.s32 	%p218, %r1015, %r1;
	or.pred  	%p8, %p217, %p218;
	selp.u32 	%r1041, 1, 0, %p8;
	add.s32 	%r1042, %r1027, 8;
	setp.ge.s32 	%p219, %r1042, %r166;
	setp.lt.s32 	%p220, %r1016, %r1;
	or.pred  	%p9, %p219, %p220;
	selp.u32 	%r1043, 1, 0, %p9;
	add.s32 	%r1044, %r1027, 9;
	setp.ge.s32 	%p221, %r1044, %r166;
	setp.lt.s32 	%p222, %r1017, %r1;
	or.pred  	%p10, %p221, %p222;
	selp.u32 	%r1045, 1, 0, %p10;
	add.s32 	%r1046, %r1027, 10;
	setp.ge.s32 	%p223, %r1046, %r166;
	setp.lt.s32 	%p224, %r1018, %r1;
	or.pred  	%p11, %p223, %p224;
	selp.u32 	%r173, 1, 0, %p11;
	add.s32 	%r1047, %r1027, 11;
	setp.ge.s32 	%p225, %r1047, %r166;
	setp.lt.s32 	%p226, %r1019, %r1;
	or.pred  	%p12, %p225, %p226;
	selp.u32 	%r1048, 1, 0, %p12;
	add.s32 	%r1049, %r1027, 12;
	setp.ge.s32 	%p227, %r1049, %r166;
	setp.lt.s32 	%p228, %r1020, %r1;
	or.pred  	%p13, %p227, %p228;
	selp.u32 	%r1050, 1, 0, %p13;
	add.s32 	%r1051, %r1027, 13;
	setp.ge.s32 	%p229, %r1051, %r166;
	setp.lt.s32 	%p230, %r1021, %r1;
	or.pred  	%p14, %p229, %p230;
	selp.u32 	%r1052, 1, 0, %p14;
	add.s32 	%r1053, %r1027, 14;
	setp.ge.s32 	%p231, %r1053, %r166;
	setp.lt.s32 	%p232, %r1022, %r1;
	or.pred  	%p15, %p231, %p232;
	selp.u32 	%r1054, 1, 0, %p15;
	add.s32 	%r1055, %r1027, 15;
	setp.ge.s32 	%p233, %r1055, %r166;
	setp.lt.s32 	%p234, %r1023, %r1;
	or.pred  	%p16, %p233, %p234;
	selp.u32 	%r1056, 1, 0, %p16;
	add.s32 	%r1057, %r1027, 16;
	setp.ge.s32 	%p235, %r1057, %r166;
	setp.lt.s32 	%p236, %r1024, %r1;
	or.pred  	%p17, %p235, %p236;
	selp.u32 	%r1058, 1, 0, %p17;
	add.s32 	%r1059, %r1027, 17;
	setp.ge.s32 	%p237, %r1059, %r166;
	setp.lt.s32 	%p238, %r1025, %r1;
	or.pred  	%p18, %p237, %p238;
	selp.u32 	%r1060, 1, 0, %p18;
	add.s32 	%r1061, %r1027, 18;
	setp.ge.s32 	%p239, %r1061, %r166;
	setp.lt.s32 	%p240, %r1026, %r1;
	or.pred  	%p19, %p239, %p240;
	selp.u32 	%r1062, 1, 0, %p19;
	bar.sync 	0;
	add.s32 	%r174, %r1035, %r1033;
	add.s32 	%r1063, %r174, %r1037;
	add.s32 	%r1064, %r1063, %r168;
	add.s32 	%r1065, %r1064, %r170;
	add.s32 	%r1066, %r1065, %r171;
	add.s32 	%r1067, %r1066, %r1039;
	add.s32 	%r1068, %r1067, %r1041;
	add.s32 	%r1069, %r1068, %r1043;
	add.s32 	%r175, %r1069, %r1045;
	add.s32 	%r1070, %r175, %r173;
	add.s32 	%r1071, %r1070, %r1048;
	add.s32 	%r1072, %r1071, %r1050;
	add.s32 	%r1073, %r1072, %r1052;
	add.s32 	%r1074, %r1073, %r1054;
	add.s32 	%r1075, %r1074, %r1056;
	add.s32 	%r1076, %r1075, %r1058;
	add.s32 	%r1077, %r1076, %r1060;
	add.s32 	%r977, %r1077, %r1062;
	mov.b32 	%r975, 1;
	mov.b32 	%r1000, 0;
	mov.b32 	%r1002, -1;
	// begin inline asm
	{  .reg .s32 r0;  .reg .pred p;  shfl.sync.up.b32 r0|p, %r977, %r975, %r1000, %r1002;  @p add.s32 r0, r0, %r977;  mov.s32 %r973, r0;}
	// end inline asm
	mov.b32 	%r981, 2;
	// begin inline asm
	{  .reg .s32 r0;  .reg .pred p;  shfl.sync.up.b32 r0|p, %r973, %r981, %r1000, %r1002;  @p add.s32 r0, r0, %r973;  mov.s32 %r979, r0;}
	// end inline asm
	mov.b32 	%r987, 4;
	// begin inline asm
	{  .reg .s32 r0;  .reg .pred p;  shfl.sync.up.b32 r0|p, %r979, %r987, %r1000, %r1002;  @p add.s32 r0, r0, %r979;  mov.s32 %r985, r0;}
	// end inline asm
	mov.b32 	%r993, 8;
	// begin inline asm
	{  .reg .s32 r0;  .reg .pred p;  shfl.sync.up.b32 r0|p, %r985, %r993, %r1000, %r1002;  @p add.s32 r0, r0, %r985;  mov.s32 %r991, r0;}
	// end inline asm
	mov.b32 	%r999, 16;
	// begin inline asm
	{  .reg .s32 r0;  .reg .pred p;  shfl.sync.up.b32 r0|p, %r991, %r999, %r1000, %r1002;  @p add.s32 r0, r0, %r991;  mov.s32 %r997, r0;}
	// end inline asm
	setp.ne.s32 	%p241, %r972, 31;
	@%p241 bra 	$L__BB2_69;
	shl.b32 	%r1078, %r146, 2;
	mov.u32 	%r1079, _ZZN3cub18CUB_300001_SM_10006detail6select23DeviceSelectSweepKernelINS2_10policy_hubIiNS0_8NullTypeEiLb0ELNS0_10SelectImplE2EE10Policy1000EPiPS5_S9_S9_NS0_13ScanTileStateIiLb1EEE8LessThanS5_iNS2_19streaming_context_tIiLb0EEELS6_2EEEvT0_T1_T2_T3_T4_T5_T6_T7_iT8_NS1_7vsmem_tEE19static_temp_storage;
	add.s32 	%r1080, %r1079, %r1078;
	st.shared.u32 	[%r1080], %r997;
$L__BB2_69:
	ld.param.u64 	%rd215, [_ZN3cub18CUB_300001_SM_10006detail6select23DeviceSelectSweepKernelINS2_10policy_hubIiNS0_8NullTypeEiLb0ELNS0_10SelectImplE2EE10Policy1000EPiPS5_S9_S9_NS0_13ScanTileStateIiLb1EEE8LessThanS5_iNS2_19streaming_context_tIiLb0EEELS6_2EEEvT0_T1_T2_T3_T4_T5_T6_T7_iT8_NS1_7vsmem_tE_param_2];
	cvta.to.global.u64 	%rd8, %rd215;
	bar.sync 	0;
	mov.u32 	%r1081, _ZZN3cub18CUB_300001_SM_10006detail6select23DeviceSelectSweepKernelINS2_10policy_hubIiNS0_8NullTypeEiLb0ELNS0_10SelectImplE2EE10Policy1000EPiPS5_S9_S9_NS0_13ScanTileStateIiLb1EEE8LessThanS5_iNS2_19streaming_context_tIiLb0EEELS6_2EEEvT0_T1_T2_T3_T4_T5_T6_T7_iT8_NS1_7vsmem_tEE19static_temp_storage;
	ld.shared.v4.u32 	{%r1082, %r1083, %r1084, %r1085}, [_ZZN3cub18CUB_300001_SM_10006detail6select23DeviceSelectSweepKernelINS2_10policy_hubIiNS0_8NullTypeEiLb0ELNS0_10SelectImplE2EE10Policy1000EPiPS5_S9_S9_NS0_13ScanTileStateIiLb1EEE8LessThanS5_iNS2_19streaming_context_tIiLb0EEELS6_2EEEvT0_T1_T2_T3_T4_T5_T6_T7_iT8_NS1_7vsmem_tEE19static_temp_storage];
	add.s32 	%r1086, %r1083, %r1082;
	setp.eq.s32 	%p242, %r146, 2;
	selp.b32 	%r1087, %r1086, %r1082, %p242;
	add.s32 	%r1088, %r1086, %r1084;
	setp.eq.s32 	%p243, %r146, 3;
	selp.b32 	%r1089, %r1088, %r1087, %p243;
	add.s32 	%r1090, %r1088, %r1085;
	setp.eq.s32 	%p244, %r146, 4;
	selp.b32 	%r1091, %r1090, %r1089, %p244;
	ld.shared.v4.u32 	{%r1092, %r1093, %r1094, %r1095}, [_ZZN3cub18CUB_300001_SM_10006detail6select23DeviceSelectSweepKernelINS2_10policy_hubIiNS0_8NullTypeEiLb0ELNS0_10SelectImplE2EE10Policy1000EPiPS5_S9_S9_NS0_13ScanTileStateIiLb1EEE8LessThanS5_iNS2_19streaming_context_tIiLb0EEELS6_2EEEvT0_T1_T2_T3_T4_T5_T6_T7_iT8_NS1_7vsmem_tEE19static_temp_storage+16];
	add.s32 	%r1096, %r1090, %r1092;
	setp.eq.s32 	%p245, %r146, 5;
	selp.b32 	%r1097, %r1096, %r1091, %p245;
	add.s32 	%r1098, %r1096, %r1093;
	setp.eq.s32 	%p246, %r146, 6;
	selp.b32 	%r1099, %r1098, %r1097, %p246;
	add.s32 	%r1100, %r1098, %r1094;
	setp.eq.s32 	%p247, %r146, 7;
	selp.b32 	%r1101, %r1100, %r1099, %p247;
	add.s32 	%r1102, %r1100, %r1095;
	setp.eq.s32 	%p248, %r146, 8;
	selp.b32 	%r1103, %r1102, %r1101, %p248;
	ld.shared.v4.u32 	{%r1104, %r1105, %r1106, %r1107}, [_ZZN3cub18CUB_300001_SM_10006detail6select23DeviceSelectSweepKernelINS2_10policy_hubIiNS0_8NullTypeEiLb0ELNS0_10SelectImplE2EE10Policy1000EPiPS5_S9_S9_NS0_13ScanTileStateIiLb1EEE8LessThanS5_iNS2_19streaming_context_tIiLb0EEELS6_2EEEvT0_T1_T2_T3_T4_T5_T6_T7_iT8_NS1_7vsmem_tEE19static_temp_storage+32];
	add.s32 	%r1108, %r1102, %r1104;
	setp.eq.s32 	%p249, %r146, 9;
	selp.b32 	%r1109, %r1108, %r1103, %p249;
	add.s32 	%r1110, %r1108, %r1105;
	setp.eq.s32 	%p250, %r146, 10;
	selp.b32 	%r1111, %r1110, %r1109, %p250;
	add.s32 	%r1112, %r1110, %r1106;
	setp.eq.s32 	%p251, %r146, 11;
	selp.b32 	%r1113, %r1112, %r1111, %p251;
	add.s32 	%r1114, %r1112, %r1107;
	setp.eq.s32 	%p252, %r146, 12;
	selp.b32 	%r1115, %r1114, %r1113, %p252;
	ld.shared.v4.u32 	{%r1116, %r1117, %r1118, %r1119}, [_ZZN3cub18CUB_300001_SM_10006detail6select23DeviceSelectSweepKernelINS2_10policy_hubIiNS0_8NullTypeEiLb0ELNS0_10SelectImplE2EE10Policy1000EPiPS5_S9_S9_NS0_13ScanTileStateIiLb1EEE8LessThanS5_iNS2_19streaming_context_tIiLb0EEELS6_2EEEvT0_T1_T2_T3_T4_T5_T6_T7_iT8_NS1_7vsmem_tEE19static_temp_storage+48];
	add.s32 	%r1120, %r1114, %r1116;
	setp.eq.s32 	%p253, %r146, 13;
	selp.b32 	%r1121, %r1120, %r1115, %p253;
	add.s32 	%r1122, %r1120, %r1117;
	setp.eq.s32 	%p254, %r146, 14;
	selp.b32 	%r1123, %r1122, %r1121, %p254;
	add.s32 	%r1124, %r1122, %r1118;
	setp.eq.s32 	%p255, %r146, 15;
	selp.b32 	%r1125, %r1124, %r1123, %p255;
	add.s32 	%r1126, %r1124, %r1119;
	setp.eq.s32 	%p256, %r146, 16;
	selp.b32 	%r1127, %r1126, %r1125, %p256;
	.pragma "used_bytes_mask 4095";
	ld.shared.v4.u32 	{%r1128, %r1129, %r1130, %r1131}, [_ZZN3cub18CUB_300001_SM_10006detail6select23DeviceSelectSweepKernelINS2_10policy_hubIiNS0_8NullTypeEiLb0ELNS0_10SelectImplE2EE10Policy1000EPiPS5_S9_S9_NS0_13ScanTileStateIiLb1EEE8LessThanS5_iNS2_19streaming_context_tIiLb0EEELS6_2EEEvT0_T1_T2_T3_T4_T5_T6_T7_iT8_NS1_7vsmem_tEE19static_temp_storage+64];
	add.s32 	%r1132, %r1126, %r1128;
	setp.eq.s32 	%p257, %r146, 17;
	selp.b32 	%r1133, %r1132, %r1127, %p257;
	add.s32 	%r1134, %r1132, %r1129;
	setp.eq.s32 	%p258, %r146, 18;
	selp.b32 	%r1135, %r1134, %r1133, %p258;
	setp.lt.u32 	%p259, %r145, 32;
	selp.b32 	%r1136, 0, %r1135, %p259;
	setp.eq.s32 	%p260, %r972, 0;
	sub.s32 	%r1137, %r997, %r977;
	selp.b32 	%r1138, 0, %r1137, %p260;
	add.s32 	%r1139, %r1136, %r1138;
	selp.u32 	%r1140, 1, 0, %p1;
	add.s32 	%r1141, %r1139, %r1140;
	add.s32 	%r1142, %r174, %r1139;
	selp.u32 	%r1143, 1, 0, %p3;
	add.s32 	%r1144, %r1142, %r1143;
	add.s32 	%r1145, %r1144, %r168;
	add.s32 	%r1146, %r1145, %r170;
	add.s32 	%r1147, %r1146, %r171;
	selp.u32 	%r1148, 1, 0, %p7;
	add.s32 	%r1149, %r1147, %r1148;
	selp.u32 	%r1150, 1, 0, %p8;
	add.s32 	%r1151, %r1149, %r1150;
	selp.u32 	%r1152, 1, 0, %p9;
	add.s32 	%r1153, %r1151, %r1152;
	add.s32 	%r1154, %r175, %r1139;
	add.s32 	%r1155, %r1154, %r173;
	selp.u32 	%r1156, 1, 0, %p12;
	add.s32 	%r1157, %r1155, %r1156;
	selp.u32 	%r1158, 1, 0, %p13;
	add.s32 	%r1159, %r1157, %r1158;
	selp.u32 	%r1160, 1, 0, %p14;
	add.s32 	%r1161, %r1159, %r1160;
	selp.u32 	%r1162, 1, 0, %p15;
	add.s32 	%r1163, %r1161, %r1162;
	selp.u32 	%r1164, 1, 0, %p16;
	add.s32 	%r1165, %r1163, %r1164;
	selp.u32 	%r1166, 1, 0, %p17;
	add.s32 	%r1167, %r1165, %r1166;
	selp.u32 	%r1168, 1, 0, %p18;
	add.s32 	%r1169, %r1167, %r1168;
	add.s32 	%r1170, %r166, %r1130;
	add.s32 	%r1171, %r1170, %r1134;
	add.s32 	%r2386, %r1171, -11552;
	bar.sync 	0;
	sub.s32 	%r179, %r166, %r2386;
	mul.lo.s32 	%r1172, %r145, 19;
	sub.s32 	%r1173, %r1172, %r1139;
	add.s32 	%r1174, %r1139, %r179;
	selp.b32 	%r1175, %r1174, %r1173, %p1;
	shl.b32 	%r1176, %r1175, 2;
	add.s32 	%r1177, %r1081, %r1176;
	st.shared.u32 	[%r1177], %r1008;
	sub.s32 	%r1178, %r1172, %r1141;
	add.s32 	%r1179, %r1178, 1;
	add.s32 	%r1180, %r1174, %r1140;
	selp.b32 	%r1181, %r1180, %r1179, %p2;
	shl.b32 	%r1182, %r1181, 2;
	add.s32 	%r1183, %r1081, %r1182;
	st.shared.u32 	[%r1183], %r1009;
	sub.s32 	%r1184, %r1172, %r1142;
	add.s32 	%r1185, %r1184, 2;
	selp.u32 	%r1186, 1, 0, %p2;
	add.s32 	%r1187, %r1180, %r1186;
	selp.b32 	%r1188, %r1187, %r1185, %p3;
	shl.b32 	%r1189, %r1188, 2;
	add.s32 	%r1190, %r1081, %r1189;
	st.shared.u32 	[%r1190], %r1010;
	sub.s32 	%r1191, %r167, %r1144;
	add.s32 	%r1192, %r1187, %r1143;
	selp.b32 	%r1193, %r1192, %r1191, %p4;
	shl.b32 	%r1194, %r1193, 2;
	add.s32 	%r1195, %r1081, %r1194;
	st.shared.u32 	[%r1195], %r1011;
	sub.s32 	%r1196, %r169, %r1145;
	add.s32 	%r1197, %r1192, %r168;
	selp.b32 	%r1198, %r1197, %r1196, %p5;
	shl.b32 	%r1199, %r1198, 2;
	add.s32 	%r1200, %r1081, %r1199;
	st.shared.u32 	[%r1200], %r1012;
	sub.s32 	%r1201, %r1172, %r1146;
	add.s32 	%r1202, %r1201, 5;
	add.s32 	%r1203, %r1197, %r170;
	selp.b32 	%r1204, %r1203, %r1202, %p6;
	shl.b32 	%r1205, %r1204, 2;
	add.s32 	%r1206, %r1081, %r1205;
	st.shared.u32 	[%r1206], %r1013;
	sub.s32 	%r1207, %r172, %r1147;
	add.s32 	%r1208, %r1203, %r171;
	selp.b32 	%r1209, %r1208, %r1207, %p7;
	shl.b32 	%r1210, %r1209, 2;
	add.s32 	%r1211, %r1081, %r1210;
	st.shared.u32 	[%r1211], %r1014;
	sub.s32 	%r1212, %r1172, %r1149;
	add.s32 	%r1213, %r1212, 7;
	add.s32 	%r1214, %r1208, %r1148;
	selp.b32 	%r1215, %r1214, %r1213, %p8;
	shl.b32 	%r1216, %r1215, 2;
	add.s32 	%r1217, %r1081, %r1216;
	st.shared.u32 	[%r1217], %r1015;
	sub.s32 	%r1218, %r1172, %r1151;
	add.s32 	%r1219, %r1218, 8;
	add.s32 	%r1220, %r1214, %r1150;
	selp.b32 	%r1221, %r1220, %r1219, %p9;
	shl.b32 	%r1222, %r1221, 2;
	add.s32 	%r1223, %r1081, %r1222;
	st.shared.u32 	[%r1223], %r1016;
	sub.s32 	%r1224, %r1172, %r1153;
	add.s32 	%r1225, %r1224, 9;
	add.s32 	%r1226, %r1220, %r1152;
	selp.b32 	%r1227, %r1226, %r1225, %p10;
	shl.b32 	%r1228, %r1227, 2;
	add.s32 	%r1229, %r1081, %r1228;
	st.shared.u32 	[%r1229], %r1017;
	sub.s32 	%r1230, %r1172, %r1154;
	add.s32 	%r1231, %r1230, 10;
	selp.u32 	%r1232, 1, 0, %p10;
	add.s32 	%r1233, %r1226, %r1232;
	selp.b32 	%r1234, %r1233, %r1231, %p11;
	shl.b32 	%r1235, %r1234, 2;
	add.s32 	%r1236, %r1081, %r1235;
	st.shared.u32 	[%r1236], %r1018;
	sub.s32 	%r1237, %r1172, %r1155;
	add.s32 	%r1238, %r1237, 11;
	add.s32 	%r1239, %r1233, %r173;
	selp.b32 	%r1240, %r1239, %r1238, %p12;
	shl.b32 	%r1241, %r1240, 2;
	add.s32 	%r1242, %r1081, %r1241;
	st.shared.u32 	[%r1242], %r1019;
	sub.s32 	%r1243, %r1172, %r1157;
	add.s32 	%r1244, %r1243, 12;
	add.s32 	%r1245, %r1239, %r1156;
	selp.b32 	%r1246, %r1245, %r1244, %p13;
	shl.b32 	%r1247, %r1246, 2;
	add.s32 	%r1248, %r1081, %r1247;
	st.shared.u32 	[%r1248], %r1020;
	sub.s32 	%r1249, %r1172, %r1159;
	add.s32 	%r1250, %r1249, 13;
	add.s32 	%r1251, %r1245, %r1158;
	selp.b32 	%r1252, %r1251, %r1250, %p14;
	shl.b32 	%r1253, %r1252, 2;
	add.s32 	%r1254, %r1081, %r1253;
	st.shared.u32 	[%r1254], %r1021;
	sub.s32 	%r1255, %r1172, %r1161;
	add.s32 	%r1256, %r1255, 14;
	add.s32 	%r1257, %r1251, %r1160;
	selp.b32 	%r1258, %r1257, %r1256, %p15;
	shl.b32 	%r1259, %r1258, 2;
	add.s32 	%r1260, %r1081, %r1259;
	st.shared.u32 	[%r1260], %r1022;
	sub.s32 	%r1261, %r1172, %r1163;
	add.s32 	%r1262, %r1261, 15;
	add.s32 	%r1263, %r1257, %r1162;
	selp.b32 	%r1264, %r1263, %r1262, %p16;
	shl.b32 	%r1265, %r1264, 2;
	add.s32 	%r1266, %r1081, %r1265;
	st.shared.u32 	[%r1266], %r1023;
	sub.s32 	%r1267, %r1172, %r1165;
	add.s32 	%r1268, %r1267, 16;
	add.s32 	%r1269, %r1263, %r1164;
	selp.b32 	%r1270, %r1269, %r1268, %p17;
	shl.b32 	%r1271, %r1270, 2;
	add.s32 	%r1272, %r1081, %r1271;
	st.shared.u32 	[%r1272], %r1024;
	sub.s32 	%r1273, %r1172, %r1167;
	add.s32 	%r1274, %r1273, 17;
	add.s32 	%r1275, %r1269, %r1166;
	selp.b32 	%r1276, %r1275, %r1274, %p18;
	shl.b32 	%r1277, %r1276, 2;
	add.s32 	%r1278, %r1081, %r1277;
	st.shared.u32 	[%r1278], %r1025;
	sub.s32 	%r1279, %r1172, %r1169;
	add.s32 	%r1280, %r1279, 18;
	add.s32 	%r1281, %r1275, %r1168;
	selp.b32 	%r1282, %r1281, %r1280, %p19;
	shl.b32 	%r1283, %r1282, 2;
	add.s32 	%r1284, %r1081, %r1283;
	st.shared.u32 	[%r1284], %r1026;
	bar.sync 	0;
	setp.ge.s32 	%p261, %r145, %r166;
	shl.b32 	%r1285, %r145, 2;
	add.s32 	%r180, %r1081, %r1285;
	@%p261 bra 	$L__BB2_71;
	ld.param.u32 	%r2314, [_ZN3cub18CUB_300001_SM_10006detail6select23DeviceSelectSweepKernelINS2_10policy_hubIiNS0_8NullTypeEiLb0ELNS0_10SelectImplE2EE10Policy1000EPiPS5_S9_S9_NS0_13ScanTileStateIiLb1EEE8LessThanS5_iNS2_19streaming_context_tIiLb0EEELS6_2EEEvT0_T1_T2_T3_T4_T5_T6_T7_iT8_NS1_7vsmem_tE_param_7];
	ld.shared.u32 	%r1286, [%r180];
	not.b32 	%r1287, %r145;
	add.s32 	%r1288, %r2314, %r1287;
	setp.lt.s32 	%p262, %r145, %r179;
	sub.s32 	%r1289, %r145, %r179;
	selp.b32 	%r1290, %r1288, %r1289, %p262;
	mul.wide.s32 	%rd74, %r1290, 4;
	add.s64 	%rd75, %rd8, %rd74;
	st.global.u32 	[%rd75], %r1286;
$L__BB2_71:
	ld.param.u32 	%r2315, [_ZN3cub18CUB_300001_SM_10006detail6select23DeviceSelectSweepKernelINS2_10policy_hubIiNS0_8NullTypeEiLb0ELNS0_10SelectImplE2EE10Policy1000EPiPS5_S9_S9_NS0_13ScanTileStateIiLb1EEE8LessThanS5_iNS2_19streaming_context_tIiLb0EEELS6_2EEEvT0_T1_T2_T3_T4_T5_T6_T7_iT8_NS1_7vsmem_tE_param_7];
	add.s32 	%r181, %r145, 608;
	sub.s32 	%r182, %r2315, %r145;
	setp.ge.s32 	%p263, %r181, %r166;
	@%p263 bra 	$L__BB2_73;
	ld.shared.u32 	%r1291, [%r180+2432];
	add.s32 	%r1292, %r182, -609;
	setp.lt.s32 	%p264, %r181, %r179;
	sub.s32 	%r1293, %r181, %r179;
	selp.b32 	%r1294, %r1292, %r1293, %p264;
	mul.wide.s32 	%rd76, %r1294, 4;
	add.s64 	%rd77, %rd8, %rd76;
	st.global.u32 	[%rd77], %r1291;
$L__BB2_73:
	add.s32 	%r183, %r145, 1216;
	setp.ge.s32 	%p265, %r183, %r166;
	@%p265 bra 	$L__BB2_75;
	ld.shared.u32 	%r1295, [%r180+4864];
	add.s32 	%r1296, %r182, -1217;
	setp.lt.s32 	%p266, %r183, %r179;
	sub.s32 	%r1297, %r183, %r179;
	selp.b32 	%r1298, %r1296, %r1297, %p266;
	mul.wide.s32 	%rd78, %r1298, 4;
	add.s64 	%rd79, %rd8, %rd78;
	st.global.u32 	[%rd79], %r1295;
$L__BB2_75:
	add.s32 	%r184, %r145, 1824;
	setp.ge.s32 	%p267, %r184, %r166;
	@%p267 bra 	$L__BB2_77;
	ld.shared.u32 	%r1299, [%r180+7296];
	add.s32 	%r1300, %r182, -1825;
	setp.lt.s32 	%p268, %r184, %r179;
	sub.s32 	%r1301, %r184, %r179;
	selp.b32 	%r1302, %r1300, %r1301, %p268;
	mul.wide.s32 	%rd80, %r1302, 4;
	add.s64 	%rd81, %rd8, %rd80;
	st.global.u32 	[%rd81], %r1299;
$L__BB2_77:
	add.s32 	%r185, %r145, 2432;
	setp.ge.s32 	%p269, %r185, %r166;
	@%p269 bra 	$L__BB2_79;
	ld.shared.u32 	%r1303, [%r180+9728];
	add.s32 	%r1304, %r182, -2433;
	setp.lt.s32 	%p270, %r185, %r179;
	sub.s32 	%r1305, %r185, %r179;
	selp.b32 	%r1306, %r1304, %r1305, %p270;
	mul.wide.s32 	%rd82, %r1306, 4;
	add.s64 	%rd83, %rd8, %rd82;
	st.global.u32 	[%rd83], %r1303;
$L__BB2_79:
	add.s32 	%r186, %r145, 3040;
	setp.ge.s32 	%p271, %r186, %r166;
	@%p271 bra 	$L__BB2_81;
	ld.shared.u32 	%r1307, [%r180+12160];
	add.s32 	%r1308, %r182, -3041;
	setp.lt.s32 	%p272, %r186, %r179;
	sub.s32 	%r1309, %r186, %r179;
	selp.b32 	%r1310, %r1308, %r1309, %p272;
	mul.wide.s32 	%rd84, %r1310, 4;
	add.s64 	%rd85, %rd8, %rd84;
	st.global.u32 	[%rd85], %r1307;
$L__BB2_81:
	add.s32 	%r187, %r145, 3648;
	setp.ge.s32 	%p273, %r187, %r166;
	@%p273 bra 	$L__BB2_83;
	ld.shared.u32 	%r1311, [%r180+14592];
	add.s32 	%r1312, %r182, -3649;
	setp.lt.s32 	%p274, %r187, %r179;
	sub.s32 	%r1313, %r187, %r179;
	selp.b32 	%r1314, %r1312, %r1313, %p274;
	mul.wide.s32 	%rd86, %r1314, 4;
	add.s64 	%rd87, %rd8, %rd86;
	st.global.u32 	[%rd87], %r1311;
$L__BB2_83:
	add.s32 	%r188, %r145, 4256;
	setp.ge.s32 	%p275, %r188, %r166;
	@%p275 bra 	$L__BB2_85;
	ld.shared.u32 	%r1315, [%r180+17024];
	add.s32 	%r1316, %r182, -4257;
	setp.lt.s32 	%p276, %r188, %r179;
	sub.s32 	%r1317, %r188, %r179;
	selp.b32 	%r1318, %r1316, %r1317, %p276;
	mul.wide.s32 	%rd88, %r1318, 4;
	add.s64 	%rd89, %rd8, %rd88;
	st.global.u32 	[%rd89], %r1315;
$L__BB2_85:
	add.s32 	%r189, %r145, 4864;
	setp.ge.s32 	%p277, %r189, %r166;
	@%p277 bra 	$L__BB2_87;
	ld.shared.u32 	%r1319, [%r180+19456];
	add.s32 	%r1320, %r182, -4865;
	setp.lt.s32 	%p278, %r189, %r179;
	sub.s32 	%r1321, %r189, %r179;
	selp.b32 	%r1322, %r1320, %r1321, %p278;
	mul.wide.s32 	%rd90, %r1322, 4;
	add.s64 	%rd91, %rd8, %rd90;
	st.global.u32 	[%rd91], %r1319;
$L__BB2_87:
	add.s32 	%r190, %r145, 5472;
	setp.ge.s32 	%p279, %r190, %r166;
	@%p279 bra 	$L__BB2_89;
	ld.shared.u32 	%r1323, [%r180+21888];
	add.s32 	%r1324, %r182, -5473;
	setp.lt.s32 	%p280, %r190, %r179;
	sub.s32 	%r1325, %r190, %r179;
	selp.b32 	%r1326, %r1324, %r1325, %p280;
	mul.wide.s32 	%rd92, %r1326, 4;
	add.s64 	%rd93, %rd8, %rd92;
	st.global.u32 	[%rd93], %r1323;
$L__BB2_89:
	add.s32 	%r191, %r145, 6080;
	setp.ge.s32 	%p281, %r191, %r166;
	@%p281 bra 	$L__BB2_91;
	ld.shared.u32 	%r1327, [%r180+24320];
	add.s32 	%r1328, %r182, -6081;
	setp.lt.s32 	%p282, %r191, %r179;
	sub.s32 	%r1329, %r191, %r179;
	selp.b32 	%r1330, %r1328, %r1329, %p282;
	mul.wide.s32 	%rd94, %r1330, 4;
	add.s64 	%rd95, %rd8, %rd94;
	st.global.u32 	[%rd95], %r1327;
$L__BB2_91:
	add.s32 	%r192, %r145, 6688;
	setp.ge.s32 	%p283, %r192, %r166;
	@%p283 bra 	$L__BB2_93;
	ld.shared.u32 	%r1331, [%r180+26752];
	add.s32 	%r1332, %r182, -6689;
	setp.lt.s32 	%p284, %r192, %r179;
	sub.s32 	%r1333, %r192, %r179;
	selp.b32 	%r1334, %r1332, %r1333, %p284;
	mul.wide.s32 	%rd96, %r1334, 4;
	add.s64 	%rd97, %rd8, %rd96;
	st.global.u32 	[%rd97], %r1331;
$L__BB2_93:
	add.s32 	%r193, %r145, 7296;
	setp.ge.s32 	%p285, %r193, %r166;
	@%p285 bra 	$L__BB2_95;
	ld.shared.u32 	%r1335, [%r180+29184];
	add.s32 	%r1336, %r182, -7297;
	setp.lt.s32 	%p286, %r193, %r179;
	sub.s32 	%r1337, %r193, %r179;
	selp.b32 	%r1338, %r1336, %r1337, %p286;
	mul.wide.s32 	%rd98, %r1338, 4;
	add.s64 	%rd99, %rd8, %rd98;
	st.global.u32 	[%rd99], %r1335;
$L__BB2_95:
	add.s32 	%r194, %r145, 7904;
	setp.ge.s32 	%p287, %r194, %r166;
	@%p287 bra 	$L__BB2_97;
	ld.shared.u32 	%r1339, [%r180+31616];
	add.s32 	%r1340, %r182, -7905;
	setp.lt.s32 	%p288, %r194, %r179;
	sub.s32 	%r1341, %r194, %r179;
	selp.b32 	%r1342, %r1340, %r1341, %p288;
	mul.wide.s32 	%rd100, %r1342, 4;
	add.s64 	%rd101, %rd8, %rd100;
	st.global.u32 	[%rd101], %r1339;
$L__BB2_97:
	add.s32 	%r195, %r145, 8512;
	setp.ge.s32 	%p289, %r195, %r166;
	@%p289 bra 	$L__BB2_99;
	ld.shared.u32 	%r1343, [%r180+34048];
	add.s32 	%r1344, %r182, -8513;
	setp.lt.s32 	%p290, %r195, %r179;
	sub.s32 	%r1345, %r195, %r179;
	selp.b32 	%r1346, %r1344, %r1345, %p290;
	mul.wide.s32 	%rd102, %r1346, 4;
	add.s64 	%rd103, %rd8, %rd102;
	st.global.u32 	[%rd103], %r1343;
$L__BB2_99:
	add.s32 	%r196, %r145, 9120;
	setp.ge.s32 	%p291, %r196, %r166;
	@%p291 bra 	$L__BB2_101;
	ld.shared.u32 	%r1347, [%r180+36480];
	add.s32 	%r1348, %r182, -9121;
	setp.lt.s32 	%p292, %r196, %r179;
	sub.s32 	%r1349, %r196, %r179;
	selp.b32 	%r1350, %r1348, %r1349, %p292;
	mul.wide.s32 	%rd104, %r1350, 4;
	add.s64 	%rd105, %rd8, %rd104;
	st.global.u32 	[%rd105], %r1347;
$L__BB2_101:
	add.s32 	%r197, %r145, 9728;
	setp.ge.s32 	%p293, %r197, %r166;
	@%p293 bra 	$L__BB2_103;
	ld.shared.u32 	%r1351, [%r180+38912];
	add.s32 	%r1352, %r182, -9729;
	setp.lt.s32 	%p294, %r197, %r179;
	sub.s32 	%r1353, %r197, %r179;
	selp.b32 	%r1354, %r1352, %r1353, %p294;
	mul.wide.s32 	%rd106, %r1354, 4;
	add.s64 	%rd107, %rd8, %rd106;
	st.global.u32 	[%rd107], %r1351;
$L__BB2_103:
	add.s32 	%r198, %r145, 10336;
	setp.ge.s32 	%p295, %r198, %r166;
	@%p295 bra 	$L__BB2_105;
	ld.shared.u32 	%r1355, [%r180+41344];
	add.s32 	%r1356, %r182, -10337;
	setp.lt.s32 	%p296, %r198, %r179;
	sub.s32 	%r1357, %r198, %r179;
	selp.b32 	%r1358, %r1356, %r1357, %p296;
	mul.wide.s32 	%rd108, %r1358, 4;
	add.s64 	%rd109, %rd8, %rd108;
	st.global.u32 	[%rd109], %r1355;
$L__BB2_105:
	add.s32 	%r1359, %r145, 10944;
	sub.s32 	%r1360, %r1359, %r179;
	setp.lt.s32 	%p297, %r1359, %r179;
	add.s32 	%r1361, %r182, -10945;
	selp.b32 	%r199, %r1361, %r1360, %p297;
	setp.ge.s32 	%p298, %r1359, %r166;
	@%p298 bra 	$L__BB2_203;
	ld.shared.u32 	%r1362, [%r180+43776];
	mul.wide.s32 	%rd110, %r199, 4;
	add.s64 	%rd111, %rd8, %rd110;
	st.global.u32 	[%rd111], %r1362;
	bra.uni 	$L__BB2_203;
$L__BB2_107:
	cvt.s64.s32 	%rd18, %r3;
	mov.u32 	%r337, %tid.x;
	and.b32  	%r338, %r337, 31;
	and.b32  	%r339, %r337, 992;
	mul.lo.s32 	%r340, %r339, 19;
	or.b32  	%r200, %r340, %r338;
	setp.ge.s32 	%p41, %r200, %r104;
	cvt.u64.u32 	%rd19, %r200;
	add.s64 	%rd20, %rd19, %rd18;
	shl.b64 	%rd21, %rd20, 2;
	add.s64 	%rd9, %rd1, %rd21;
	@%p41 bra 	$L__BB2_109;
	ld.global.u32 	%r2352, [%rd9];
$L__BB2_109:
	add.s32 	%r342, %r200, 32;
	setp.ge.s32 	%p42, %r342, %r104;
	@%p42 bra 	$L__BB2_111;
	ld.global.u32 	%r2353, [%rd9+128];
$L__BB2_111:
	add.s32 	%r344, %r200, 64;
	setp.ge.s32 	%p43, %r344, %r104;
	@%p43 bra 	$L__BB2_113;
	ld.global.u32 	%r2354, [%rd9+256];
$L__BB2_113:
	add.s32 	%r346, %r200, 96;
	setp.ge.s32 	%p44, %r346, %r104;
	@%p44 bra 	$L__BB2_115;
	ld.global.u32 	%r2355, [%rd9+384];
$L__BB2_115:
	add.s32 	%r348, %r200, 128;
	setp.ge.s32 	%p45, %r348, %r104;
	@%p45 bra 	$L__BB2_117;
	ld.global.u32 	%r2356, [%rd9+512];
$L__BB2_117:
	add.s32 	%r350, %r200, 160;
	setp.ge.s32 	%p46, %r350, %r104;
	@%p46 bra 	$L__BB2_119;
	ld.global.u32 	%r2357, [%rd9+640];
$L__BB2_119:
	add.s32 	%r352, %r200, 192;
	setp.ge.s32 	%p47, %r352, %r104;
	@%p47 bra 	$L__BB2_121;
	ld.global.u32 	%r2358, [%rd9+768];
$L__BB2_121:
	add.s32 	%r354, %r200, 224;
	setp.ge.s32 	%p48, %r354, %r104;
	@%p48 bra 	$L__BB2_123;
	ld.global.u32 	%r2359, [%rd9+896];
$L__BB2_123:
	add.s32 	%r356, %r200, 256;
	setp.ge.s32 	%p49, %r356, %r104;
	@%p49 bra 	$L__BB2_125;
	ld.global.u32 	%r2360, [%rd9+1024];
$L__BB2_125:
	add.s32 	%r358, %r200, 288;
	setp.ge.s32 	%p50, %r358, %r104;
	@%p50 bra 	$L__BB2_127;
	ld.global.u32 	%r2361, [%rd9+1152];
$L__BB2_127:
	add.s32 	%r360, %r200, 320;
	setp.ge.s32 	%p51, %r360, %r104;
	@%p51 bra 	$L__BB2_129;
	ld.global.u32 	%r2362, [%rd9+1280];
$L__BB2_129:
	add.s32 	%r362, %r200, 352;
	setp.ge.s32 	%p52, %r362, %r104;
	@%p52 bra 	$L__BB2_131;
	ld.global.u32 	%r2363, [%rd9+1408];
$L__BB2_131:
	add.s32 	%r364, %r200, 384;
	setp.ge.s32 	%p53, %r364, %r104;
	@%p53 bra 	$L__BB2_133;
	ld.global.u32 	%r2364, [%rd9+1536];
$L__BB2_133:
	add.s32 	%r366, %r200, 416;
	setp.ge.s32 	%p54, %r366, %r104;
	@%p54 bra 	$L__BB2_135;
	ld.global.u32 	%r2365, [%rd9+1664];
$L__BB2_135:
	add.s32 	%r368, %r200, 448;
	setp.ge.s32 	%p55, %r368, %r104;
	@%p55 bra 	$L__BB2_137;
	ld.global.u32 	%r2366, [%rd9+1792];
$L__BB2_137:
	add.s32 	%r370, %r200, 480;
	setp.ge.s32 	%p56, %r370, %r104;
	@%p56 bra 	$L__BB2_139;
	ld.global.u32 	%r2367, [%rd9+1920];
$L__BB2_139:
	add.s32 	%r372, %r200, 512;
	setp.ge.s32 	%p57, %r372, %r104;
	@%p57 bra 	$L__BB2_141;
	ld.global.u32 	%r2368, [%rd9+2048];
$L__BB2_141:
	add.s32 	%r374, %r200, 544;
	setp.ge.s32 	%p58, %r374, %r104;
	@%p58 bra 	$L__BB2_143;
	ld.global.u32 	%r2369, [%rd9+2176];
$L__BB2_143:
	add.s32 	%r376, %r200, 576;
	setp.ge.s32 	%p59, %r376, %r104;
	@%p59 bra 	$L__BB2_145;
	ld.global.u32 	%r2370, [%rd9+2304];
$L__BB2_145:
	ld.param.u32 	%r2311, [_ZN3cub18CUB_300001_SM_10006detail6select23DeviceSelectSweepKernelINS2_10policy_hubIiNS0_8NullTypeEiLb0ELNS0_10SelectImplE2EE10Policy1000EPiPS5_S9_S9_NS0_13ScanTileStateIiLb1EEE8LessThanS5_iNS2_19streaming_context_tIiLb0EEELS6_2EEEvT0_T1_T2_T3_T4_T5_T6_T7_iT8_NS1_7vsmem_tE_param_7];
	// begin inline asm
	mov.u32 %r377, %laneid;
	// end inline asm
	mov.u32 	%r240, %tid.x;
	shr.u32 	%r241, %r240, 5;
	mad.lo.s32 	%r408, %r241, 608, %r377;
	shl.b32 	%r409, %r408, 2;
	mov.u32 	%r410, _ZZN3cub18CUB_300001_SM_10006detail6select23DeviceSelectSweepKernelINS2_10policy_hubIiNS0_8NullTypeEiLb0ELNS0_10SelectImplE2EE10Policy1000EPiPS5_S9_S9_NS0_13ScanTileStateIiLb1EEE8LessThanS5_iNS2_19streaming_context_tIiLb0EEELS6_2EEEvT0_T1_T2_T3_T4_T5_T6_T7_iT8_NS1_7vsmem_tEE19static_temp_storage;
	add.s32 	%r411, %r410, %r409;
	st.shared.u32 	[%r411], %r2352;
	st.shared.u32 	[%r411+128], %r2353;
	st.shared.u32 	[%r411+256], %r2354;
	st.shared.u32 	[%r411+384], %r2355;
	st.shared.u32 	[%r411+512], %r2356;
	st.shared.u32 	[%r411+640], %r2357;
	st.shared.u32 	[%r411+768], %r2358;
	st.shared.u32 	[%r411+896], %r2359;
	st.shared.u32 	[%r411+1024], %r2360;
	st.shared.u32 	[%r411+1152], %r2361;
	st.shared.u32 	[%r411+1280], %r2362;
	st.shared.u32 	[%r411+1408], %r2363;
	st.shared.u32 	[%r411+1536], %r2364;
	st.shared.u32 	[%r411+1664], %r2365;
	st.shared.u32 	[%r411+1792], %r2366;
	st.shared.u32 	[%r411+1920], %r2367;
	st.shared.u32 	[%r411+2048], %r2368;
	st.shared.u32 	[%r411+2176], %r2369;
	st.shared.u32 	[%r411+2304], %r2370;
	bar.warp.sync 	-1;
	mad.lo.s32 	%r412, %r377, 72, %r411;
	ld.shared.u32 	%r413, [%r412];
	ld.shared.u32 	%r414, [%r412+4];
	ld.shared.u32 	%r415, [%r412+8];
	ld.shared.u32 	%r416, [%r412+12];
	ld.shared.u32 	%r417, [%r412+16];
	ld.shared.u32 	%r418, [%r412+20];
	ld.shared.u32 	%r419, [%r412+24];
	ld.shared.u32 	%r420, [%r412+28];
	ld.shared.u32 	%r421, [%r412+32];
	ld.shared.u32 	%r422, [%r412+36];
	ld.shared.u32 	%r423, [%r412+40];
	ld.shared.u32 	%r424, [%r412+44];
	ld.shared.u32 	%r425, [%r412+48];
	ld.shared.u32 	%r426, [%r412+52];
	ld.shared.u32 	%r427, [%r412+56];
	ld.shared.u32 	%r428, [%r412+60];
	ld.shared.u32 	%r429, [%r412+64];
	ld.shared.u32 	%r430, [%r412+68];
	ld.shared.u32 	%r431, [%r412+72];
	mul.lo.s32 	%r432, %r240, 19;
	mov.u32 	%r433, %ctaid.x;
	mov.u32 	%r434, %nctaid.y;
	mov.u32 	%r435, %ctaid.y;
	mad.lo.s32 	%r436, %r433, %r434, %r435;
	mul.lo.s32 	%r437, %r436, 11552;
	sub.s32 	%r261, %r2311, %r437;
	setp.ge.s32 	%p60, %r432, %r261;
	setp.lt.s32 	%p61, %r413, %r1;
	or.pred  	%p20, %p60, %p61;
	selp.u32 	%r438, 1, 0, %p20;
	add.s32 	%r439, %r432, 1;
	setp.ge.s32 	%p62, %r439, %r261;
	setp.lt.s32 	%p63, %r414, %r1;
	or.pred  	%p21, %p62, %p63;
	selp.u32 	%r440, 1, 0, %p21;
	add.s32 	%r441, %r432, 2;
	setp.ge.s32 	%p64, %r441, %r261;
	setp.lt.s32 	%p65, %r415, %r1;
	or.pred  	%p22, %p64, %p65;
	selp.u32 	%r442, 1, 0, %p22;
	add.s32 	%r443, %r432, 3;
	setp.ge.s32 	%p66, %r443, %r261;
	setp.lt.s32 	%p67, %r416, %r1;
	or.pred  	%p23, %p66, %p67;
	selp.u32 	%r444, 1, 0, %p23;
	add.s32 	%r445, %r432, 4;
	setp.ge.s32 	%p68, %r445, %r261;
	setp.lt.s32 	%p69, %r417, %r1;
	or.pred  	%p24, %p68, %p69;
	selp.u32 	%r446, 1, 0, %p24;
	add.s32 	%r447, %r432, 5;
	setp.ge.s32 	%p70, %r447, %r261;
	setp.lt.s32 	%p71, %r418, %r1;
	or.pred  	%p25, %p70, %p71;
	selp.u32 	%r448, 1, 0, %p25;
	add.s32 	%r449, %r432, 6;
	setp.ge.s32 	%p72, %r449, %r261;
	setp.lt.s32 	%p73, %r419, %r1;
	or.pred  	%p26, %p72, %p73;
	selp.u32 	%r450, 1, 0, %p26;
	add.s32 	%r451, %r432, 7;
	setp.ge.s32 	%p74, %r451, %r261;
	setp.lt.s32 	%p75, %r420, %r1;
	or.pred  	%p27, %p74, %p75;
	selp.u32 	%r452, 1, 0, %p27;
	add.s32 	%r453, %r432, 8;
	setp.ge.s32 	%p76, %r453, %r261;
	setp.lt.s32 	%p77, %r421, %r1;
	or.pred  	%p28, %p76, %p77;
	selp.u32 	%r454, 1, 0, %p28;
	add.s32 	%r455, %r432, 9;
	setp.ge.s32 	%p78, %r455, %r261;
	setp.lt.s32 	%p79, %r422, %r1;
	or.pred  	%p29, %p78, %p79;
	selp.u32 	%r456, 1, 0, %p29;
	add.s32 	%r457, %r432, 10;
	setp.ge.s32 	%p80, %r457, %r261;
	setp.lt.s32 	%p81, %r423, %r1;
	or.pred  	%p30, %p80, %p81;
	selp.u32 	%r458, 1, 0, %p30;
	add.s32 	%r459, %r432, 11;
	setp.ge.s32 	%p82, %r459, %r261;
	setp.lt.s32 	%p83, %r424, %r1;
	or.pred  	%p31, %p82, %p83;
	selp.u32 	%r460, 1, 0, %p31;
	add.s32 	%r461, %r432, 12;
	setp.ge.s32 	%p84, %r461, %r261;
	setp.lt.s32 	%p85, %r425, %r1;
	or.pred  	%p32, %p84, %p85;
	selp.u32 	%r462, 1, 0, %p32;
	add.s32 	%r463, %r432, 13;
	setp.ge.s32 	%p86, %r463, %r261;
	setp.lt.s32 	%p87, %r426, %r1;
	or.pred  	%p33, %p86, %p87;
	selp.u32 	%r464, 1, 0, %p33;
	add.s32 	%r465, %r432, 14;
	setp.ge.s32 	%p88, %r465, %r261;
	setp.lt.s32 	%p89, %r427, %r1;
	or.pred  	%p34, %p88, %p89;
	selp.u32 	%r466, 1, 0, %p34;
	add.s32 	%r467, %r432, 15;
	setp.ge.s32 	%p90, %r467, %r261;
	setp.lt.s32 	%p91, %r428, %r1;
	or.pred  	%p35, %p90, %p91;
	selp.u32 	%r468, 1, 0, %p35;
	add.s32 	%r469, %r432, 16;
	setp.ge.s32 	%p92, %r469, %r261;
	setp.lt.s32 	%p93, %r429, %r1;
	or.pred  	%p36, %p92, %p93;
	selp.u32 	%r470, 1, 0, %p36;
	add.s32 	%r471, %r432, 17;
	setp.ge.s32 	%p94, %r471, %r261;
	setp.lt.s32 	%p95, %r430, %r1;
	or.pred  	%p37, %p94, %p95;
	selp.u32 	%r472, 1, 0, %p37;
	add.s32 	%r473, %r432, 18;
	setp.ge.s32 	%p96, %r473, %r261;
	setp.lt.s32 	%p97, %r431, %r1;
	or.pred  	%p38, %p96, %p97;
	selp.u32 	%r474, 1, 0, %p38;
	bar.sync 	0;
	add.s32 	%r475, %r440, %r438;
	add.s32 	%r476, %r475, %r442;
	add.s32 	%r477, %r476, %r444;
	add.s32 	%r478, %r477, %r446;
	add.s32 	%r479, %r478, %r448;
	add.s32 	%r480, %r479, %r450;
	add.s32 	%r481, %r480, %r452;
	add.s32 	%r482, %r481, %r454;
	add.s32 	%r483, %r482, %r456;
	add.s32 	%r484, %r483, %r458;
	add.s32 	%r485, %r484, %r460;
	add.s32 	%r486, %r485, %r462;
	add.s32 	%r487, %r486, %r464;
	add.s32 	%r488, %r487, %r466;
	add.s32 	%r489, %r488, %r468;
	add.s32 	%r490, %r489, %r470;
	add.s32 	%r491, %r490, %r472;
	add.s32 	%r382, %r491, %r474;
	mov.b32 	%r380, 1;
	mov.b32 	%r405, 0;
	mov.b32 	%r407, -1;
	// begin inline asm
	{  .reg .s32 r0;  .reg .pred p;  shfl.sync.up.b32 r0|p, %r382, %r380, %r405, %r407;  @p add.s32 r0, r0, %r382;  mov.s32 %r378, r0;}
	// end inline asm
	mov.b32 	%r386, 2;
	// begin inline asm
	{  .reg .s32 r0;  .reg .pred p;  shfl.sync.up.b32 r0|p, %r378, %r386, %r405, %r407;  @p add.s32 r0, r0, %r378;  mov.s32 %r384, r0;}
	// end inline asm
	mov.b32 	%r392, 4;
	// begin inline asm
	{  .reg .s32 r0;  .reg .pred p;  shfl.sync.up.b32 r0|p, %r384, %r392, %r405, %r407;  @p add.s32 r0, r0, %r384;  mov.s32 %r390, r0;}
	// end inline asm
	mov.b32 	%r398, 8;
	// begin inline asm
	{  .reg .s32 r0;  .reg .pred p;  shfl.sync.up.b32 r0|p, %r390, %r398, %r405, %r407;  @p add.s32 r0, r0, %r390;  mov.s32 %r396, r0;}
	// end inline asm
	mov.b32 	%r404, 16;
	// begin inline asm
	{  .reg .s32 r0;  .reg .pred p;  shfl.sync.up.b32 r0|p, %r396, %r404, %r405, %r407;  @p add.s32 r0, r0, %r396;  mov.s32 %r402, r0;}
	// end inline asm
	setp.ne.s32 	%p98, %r377, 31;
	@%p98 bra 	$L__BB2_147;
	shl.b32 	%r492, %r241, 2;
	mov.u32 	%r493, _ZZN3cub18CUB_300001_SM_10006detail6select23DeviceSelectSweepKernelINS2_10policy_hubIiNS0_8NullTypeEiLb0ELNS0_10SelectImplE2EE10Policy1000EPiPS5_S9_S9_NS0_13ScanTileStateIiLb1EEE8LessThanS5_iNS2_19streaming_context_tIiLb0EEELS6_2EEEvT0_T1_T2_T3_T4_T5_T6_T7_iT8_NS1_7vsmem_tEE19static_temp_storage;
	add.s32 	%r494, %r493, %r492;
	st.shared.u32 	[%r494], %r402;
$L__BB2_147:
	sub.s32 	%r495, %r402, %r382;
	bar.sync 	0;
	ld.shared.v4.u32 	{%r496, %r497, %r498, %r499}, [_ZZN3cub18CUB_300001_SM_10006detail6select23DeviceSelectSweepKernelINS2_10policy_hubIiNS0_8NullTypeEiLb0ELNS0_10SelectImplE2EE10Policy1000EPiPS5_S9_S9_NS0_13ScanTileStateIiLb1EEE8LessThanS5_iNS2_19streaming_context_tIiLb0EEELS6_2EEEvT0_T1_T2_T3_T4_T5_T6_T7_iT8_NS1_7vsmem_tEE19static_temp_storage];
	add.s32 	%r500, %r497, %r496;
	setp.eq.s32 	%p99, %r241, 2;
	selp.b32 	%r501, %r500, %r496, %p99;
	add.s32 	%r502, %r500, %r498;
	setp.eq.s32 	%p100, %r241, 3;
	selp.b32 	%r503, %r502, %r501, %p100;
	add.s32 	%r504, %r502, %r499;
	setp.eq.s32 	%p101, %r241, 4;
	selp.b32 	%r505, %r504, %r503, %p101;
	ld.shared.v4.u32 	{%r506, %r507, %r508, %r509}, [_ZZN3cub18CUB_300001_SM_10006detail6select23DeviceSelectSweepKernelINS2_10policy_hubIiNS0_8NullTypeEiLb0ELNS0_10SelectImplE2EE10Policy1000EPiPS5_S9_S9_NS0_13ScanTileStateIiLb1EEE8LessThanS5_iNS2_19streaming_context_tIiLb0EEELS6_2EEEvT0_T1_T2_T3_T4_T5_T6_T7_iT8_NS1_7vsmem_tEE19static_temp_storage+16];
	add.s32 	%r510, %r504, %r506;
	setp.eq.s32 	%p102, %r241, 5;
	selp.b32 	%r511, %r510, %r505, %p102;
	add.s32 	%r512, %r510, %r507;
	setp.eq.s32 	%p103, %r241, 6;
	selp.b32 	%r513, %r512, %r511, %p103;
	add.s32 	%r514, %r512, %r508;
	setp.eq.s32 	%p104, %r241, 7;
	selp.b32 	%r515, %r514, %r513, %p104;
	add.s32 	%r516, %r514, %r509;
	setp.eq.s32 	%p105, %r241, 8;
	selp.b32 	%r517, %r516, %r515, %p105;
	ld.shared.v4.u32 	{%r518, %r519, %r520, %r521}, [_ZZN3cub18CUB_300001_SM_10006detail6select23DeviceSelectSweepKernelINS2_10policy_hubIiNS0_8NullTypeEiLb0ELNS0_10SelectImplE2EE10Policy1000EPiPS5_S9_S9_NS0_13ScanTileStateIiLb1EEE8LessThanS5_iNS2_19streaming_context_tIiLb0EEELS6_2EEEvT0_T1_T2_T3_T4_T5_T6_T7_iT8_NS1_7vsmem_tEE19static_temp_storage+32];
	add.s32 	%r522, %r516, %r518;
	setp.eq.s32 	%p106, %r241, 9;
	selp.b32 	%r523, %r522, %r517, %p106;
	add.s32 	%r524, %r522, %r519;
	setp.eq.s32 	%p107, %r241, 10;
	selp.b32 	%r525, %r524, %r523, %p107;
	add.s32 	%r526, %r524, %r520;
	setp.eq.s32 	%p108, %r241, 11;
	selp.b32 	%r527, %r526, %r525, %p108;
	add.s32 	%r528, %r526, %r521;
	setp.eq.s32 	%p109, %r241, 12;
	selp.b32 	%r529, %r528, %r527, %p109;
	ld.shared.v4.u32 	{%r530, %r531, %r532, %r533}, [_ZZN3cub18CUB_300001_SM_10006detail6select23DeviceSelectSweepKernelINS2_10policy_hubIiNS0_8NullTypeEiLb0ELNS0_10SelectImplE2EE10Policy1000EPiPS5_S9_S9_NS0_13ScanTileStateIiLb1EEE8LessThanS5_iNS2_19streaming_context_tIiLb0EEELS6_2EEEvT0_T1_T2_T3_T4_T5_T6_T7_iT8_NS1_7vsmem_tEE19static_temp_storage+48];
	add.s32 	%r534, %r528, %r530;
	setp.eq.s32 	%p110, %r241, 13;
	selp.b32 	%r535, %r534, %r529, %p110;
	add.s32 	%r536, %r534, %r531;
	setp.eq.s32 	%p111, %r241, 14;
	selp.b32 	%r537, %r536, %r535, %p111;
	add.s32 	%r538, %r536, %r532;
	setp.eq.s32 	%p112, %r241, 15;
	selp.b32 	%r539, %r538, %r537, %p112;
	add.s32 	%r540, %r538, %r533;
	setp.eq.s32 	%p113, %r241, 16;
	selp.b32 	%r541, %r540, %r539, %p113;
	.pragma "used_bytes_mask 4095";
	ld.shared.v4.u32 	{%r542, %r543, %r544, %r545}, [_ZZN3cub18CUB_300001_SM_10006detail6select23DeviceSelectSweepKernelINS2_10policy_hubIiNS0_8NullTypeEiLb0ELNS0_10SelectImplE2EE10Policy1000EPiPS5_S9_S9_NS0_13ScanTileStateIiLb1EEE8LessThanS5_iNS2_19streaming_context_tIiLb0EEELS6_2EEEvT0_T1_T2_T3_T4_T5_T6_T7_iT8_NS1_7vsmem_tEE19static_temp_storage+64];
	add.s32 	%r546, %r540, %r542;
	setp.eq.s32 	%p114, %r241, 17;
	selp.b32 	%r547, %r546, %r541, %p114;
	add.s32 	%r548, %r546, %r543;
	setp.eq.s32 	%p115, %r241, 18;
	selp.b32 	%r549, %r548, %r547, %p115;
	add.s32 	%r264, %r548, %r544;
	setp.gt.u32 	%p116, %r240, 31;
	setp.lt.u32 	%p117, %r240, 32;
	setp.eq.s32 	%p118, %r377, 0;
	selp.b32 	%r550, 0, %r495, %p118;
	add.s32 	%r2384, %r549, %r550;
	selp.b32 	%r266, %r495, %r2384, %p117;
	@%p116 bra 	$L__BB2_163;
	setp.ne.s32 	%p119, %r240, 0;
	mov.u32 	%r551, %ctaid.x;
	mov.u32 	%r552, %nctaid.y;
	mov.u32 	%r553, %ctaid.y;
	mad.lo.s32 	%r2380, %r551, %r552, %r553;
	mul.wide.s32 	%rd22, %r2380, 8;
	add.s64 	%rd10, %rd2, %rd22;
	@%p119 bra 	$L__BB2_150;
	st.shared.u32 	[_ZZN3cub18CUB_300001_SM_10006detail6select23DeviceSelectSweepKernelINS2_10policy_hubIiNS0_8NullTypeEiLb0ELNS0_10SelectImplE2EE10Policy1000EPiPS5_S9_S9_NS0_13ScanTileStateIiLb1EEE8LessThanS5_iNS2_19streaming_context_tIiLb0EEELS6_2EEEvT0_T1_T2_T3_T4_T5_T6_T7_iT8_NS1_7vsmem_tEE19static_temp_storage+140], %r264;
	add.s64 	%rd23, %rd10, 256;
	mov.b32 	%r554, 100;
	// begin inline asm
	st.relaxed.gpu.v2.u32 [%rd23], {%r554, %r264};
	// end inline asm
$L__BB2_150:
	not.b32 	%r560, %r240;
	add.s32 	%r2379, %r2380, %r560;
	mov.b32 	%r556, 970;
	// begin inline asm
	nanosleep.u32 %r556;
	// end inline asm
	mul.wide.s32 	%rd25, %r2379, 8;
	add.s64 	%rd26, %rd2, %rd25;
	add.s64 	%rd24, %rd26, 256;
	// begin inline asm
	ld.relaxed.gpu.v2.u32 {%r2381, %r2373}, [%rd24];
	// end inline asm
	mov.b32 	%r2374, 362;
$L__BB2_151:
	setp.eq.s32 	%p120, %r2381, 99;
	mov.b32 	%r561, -1;
	vote.sync.any.pred 	%p121, %p120, %r561;
	not.pred 	%p122, %p121;
	@%p122 bra 	$L__BB2_153;
	shr.u32 	%r277, %r2374, 1;
	mul.lo.s32 	%r925, %r2380, 16807;
	and.b32  	%r2380, %r925, 2147483647;
	sub.s32 	%r926, %r2374, %r277;
	add.s32 	%r927, %r926, 1;
	rem.u32 	%r928, %r2380, %r927;
	add.s32 	%r922, %r928, %r277;
	// begin inline asm
	nanosleep.u32 %r922;
	// end inline asm
	// begin inline asm
	ld.relaxed.gpu.v2.u32 {%r2381, %r2373}, [%rd24];
	// end inline asm
	mov.u32 	%r2374, %r277;
	bra.uni 	$L__BB2_151;
$L__BB2_153:
	setp.eq.s32 	%p123, %r2381, 101;
	mov.b32 	%r588, -1;
	vote.sync.ballot.b32 	%r590, %p123, %r588;
	// begin inline asm
	mov.u32 %r563, %lanemask_ge;
	// end inline asm
	and.b32  	%r591, %r590, %r563;
	or.b32  	%r592, %r591, -2147483648;
	add.s32 	%r593, %r592, -1;
	not.b32 	%r594, %r592;
	and.b32  	%r595, %r594, %r593;
	popc.b32 	%r567, %r595;
	mov.b32 	%r566, 1;
	// begin inline asm
	shfl.sync.down.b32 %r564, %r2373, %r566, %r567, %r588;
	// end inline asm
	setp.lt.s32 	%p125, %r377, %r567;
	selp.b32 	%r596, %r564, 0, %p125;
	add.s32 	%r570, %r596, %r2373;
	mov.b32 	%r571, 2;
	// begin inline asm
	shfl.sync.down.b32 %r569, %r570, %r571, %r567, %r588;
	// end inline asm
	add.s32 	%r597, %r377, 2;
	setp.gt.s32 	%p126, %r597, %r567;
	selp.b32 	%r598, 0, %r569, %p126;
	add.s32 	%r575, %r570, %r598;
	mov.b32 	%r576, 4;
	// begin inline asm
	shfl.sync.down.b32 %r574, %r575, %r576, %r567, %r588;
	// end inline asm
	add.s32 	%r599, %r377, 4;
	setp.gt.s32 	%p127, %r599, %r567;
	selp.b32 	%r600, 0, %r574, %p127;
	add.s32 	%r580, %r575, %r600;
	mov.b32 	%r581, 8;
	// begin inline asm
	shfl.sync.down.b32 %r579, %r580, %r581, %r567, %r588;
	// end inline asm
	add.s32 	%r601, %r377, 8;
	setp.gt.s32 	%p128, %r601, %r567;
	selp.b32 	%r602, 0, %r579, %p128;
	add.s32 	%r585, %r580, %r602;
	mov.b32 	%r586, 16;
	// begin inline asm
	shfl.sync.down.b32 %r584, %r585, %r586, %r567, %r588;
	// end inline asm
	add.s32 	%r603, %r377, 16;
	setp.gt.s32 	%p129, %r603, %r567;
	selp.b32 	%r604, 0, %r584, %p129;
	add.s32 	%r2377, %r585, %r604;
	add.s64 	%rd12, %rd2, 256;
	mov.b32 	%r2375, 362;
$L__BB2_154:
	setp.ne.s32 	%p130, %r2381, 101;
	mov.b32 	%r605, -1;
	vote.sync.all.pred 	%p131, %p130, %r605;
	not.pred 	%p132, %p131;
	@%p132 bra 	$L__BB2_159;
	shr.u32 	%r2375, %r2375, 1;
	mul.wide.s32 	%rd67, %r2379, 8;
	add.s64 	%rd68, %rd12, %rd67;
	add.s64 	%rd66, %rd68, -256;
	// begin inline asm
	ld.relaxed.gpu.v2.u32 {%r2381, %r2382}, [%rd66];
	// end inline asm
	mov.u32 	%r2383, %r2375;
$L__BB2_156:
	setp.eq.s32 	%p174, %r2381, 99;
	mov.b32 	%r872, -1;
	vote.sync.any.pred 	%p175, %p174, %r872;
	not.pred 	%p176, %p175;
	@%p176 bra 	$L__BB2_158;
	shr.u32 	%r297, %r2383, 1;
	mul.lo.s32 	%r918, %r2380, 16807;
	and.b32  	%r2380, %r918, 2147483647;
	sub.s32 	%r919, %r2383, %r297;
	add.s32 	%r920, %r919, 1;
	rem.u32 	%r921, %r2380, %r920;
	add.s32 	%r915, %r921, %r297;
	// begin inline asm
	nanosleep.u32 %r915;
	// end inline asm
	// begin inline asm
	ld.relaxed.gpu.v2.u32 {%r2381, %r2382}, [%rd66];
	// end inline asm
	mov.u32 	%r2383, %r297;
	bra.uni 	$L__BB2_156;
$L__BB2_158:
	setp.eq.s32 	%p177, %r2381, 101;
	mov.b32 	%r898, -1;
	vote.sync.ballot.b32 	%r899, %p177, %r898;
	and.b32  	%r900, %r899, %r563;
	or.b32  	%r901, %r900, -2147483648;
	add.s32 	%r902, %r901, -1;
	not.b32 	%r903, %r901;
	and.b32  	%r904, %r903, %r902;
	popc.b32 	%r877, %r904;
	mov.b32 	%r876, 1;
	// begin inline asm
	shfl.sync.down.b32 %r874, %r2382, %r876, %r877, %r898;
	// end inline asm
	setp.lt.s32 	%p179, %r377, %r877;
	selp.b32 	%r905, %r874, 0, %p179;
	add.s32 	%r880, %r905, %r2382;
	mov.b32 	%r881, 2;
	// begin inline asm
	shfl.sync.down.b32 %r879, %r880, %r881, %r877, %r898;
	// end inline asm
	add.s32 	%r906, %r377, 2;
	setp.gt.s32 	%p180, %r906, %r877;
	selp.b32 	%r907, 0, %r879, %p180;
	add.s32 	%r885, %r880, %r907;
	mov.b32 	%r886, 4;
	// begin inline asm
	shfl.sync.down.b32 %r884, %r885, %r886, %r877, %r898;
	// end inline asm
	add.s32 	%r908, %r377, 4;
	setp.gt.s32 	%p181, %r908, %r877;
	selp.b32 	%r909, 0, %r884, %p181;
	add.s32 	%r890, %r885, %r909;
	mov.b32 	%r891, 8;
	// begin inline asm
	shfl.sync.down.b32 %r889, %r890, %r891, %r877, %r898;
	// end inline asm
	add.s32 	%r910, %r377, 8;
	setp.gt.s32 	%p182, %r910, %r877;
	selp.b32 	%r911, 0, %r889, %p182;
	add.s32 	%r895, %r890, %r911;
	mov.b32 	%r896, 16;
	// begin inline asm
	shfl.sync.down.b32 %r894, %r895, %r896, %r877, %r898;
	// end inline asm
	add.s32 	%r912, %r377, 16;
	setp.gt.s32 	%p183, %r912, %r877;
	selp.b32 	%r913, 0, %r894, %p183;
	add.s32 	%r914, %r913, %r2377;
	add.s32 	%r2377, %r914, %r895;
	add.s32 	%r2379, %r2379, -32;
	bra.uni 	$L__BB2_154;
$L__BB2_159:
	setp.ne.s32 	%p133, %r240, 0;
	@%p133 bra 	$L__BB2_161;
	add.s32 	%r608, %r2377, %r264;
	add.s64 	%rd27, %rd10, 256;
	mov.b32 	%r607, 101;
	// begin inline asm
	st.relaxed.gpu.v2.u32 [%rd27], {%r607, %r608};
	// end inline asm
	st.shared.u32 	[_ZZN3cub18CUB_300001_SM_10006detail6select23DeviceSelectSweepKernelINS2_10policy_hubIiNS0_8NullTypeEiLb0ELNS0_10SelectImplE2EE10Policy1000EPiPS5_S9_S9_NS0_13ScanTileStateIiLb1EEE8LessThanS5_iNS2_19streaming_context_tIiLb0EEELS6_2EEEvT0_T1_T2_T3_T4_T5_T6_T7_iT8_NS1_7vsmem_tEE19static_temp_storage+132], %r2377;
	st.shared.u32 	[_ZZN3cub18CUB_300001_SM_10006detail6select23DeviceSelectSweepKernelINS2_10policy_hubIiNS0_8NullTypeEiLb0ELNS0_10SelectImplE2EE10Policy1000EPiPS5_S9_S9_NS0_13ScanTileStateIiLb1EEE8LessThanS5_iNS2_19streaming_context_tIiLb0EEELS6_2EEEvT0_T1_T2_T3_T4_T5_T6_T7_iT8_NS1_7vsmem_tEE19static_temp_storage+136], %r608;
$L__BB2_161:
	setp.ne.s32 	%p134, %r377, 0;
	mov.u32 	%r2384, %r266;
	@%p134 bra 	$L__BB2_163;
	st.shared.u32 	[_ZZN3cub18CUB_300001_SM_10006detail6select23DeviceSelectSweepKernelINS2_10policy_hubIiNS0_8NullTypeEiLb0ELNS0_10SelectImplE2EE10Policy1000EPiPS5_S9_S9_NS0_13ScanTileStateIiLb1EEE8LessThanS5_iNS2_19streaming_context_tIiLb0EEELS6_2EEEvT0_T1_T2_T3_T4_T5_T6_T7_iT8_NS1_7vsmem_tEE19static_temp_storage+96], %r2377;
	mov.u32 	%r2384, %r2377;
$L__BB2_163:
	bar.sync 	0;
	setp.eq.s32 	%p135, %r240, 0;
	@%p135 bra 	$L__BB2_165;
	ld.shared.u32 	%r609, [_ZZN3cub18CUB_300001_SM_10006detail6select23DeviceSelectSweepKernelINS2_10policy_hubIiNS0_8NullTypeEiLb0ELNS0_10SelectImplE2EE10Policy1000EPiPS5_S9_S9_NS0_13ScanTileStateIiLb1EEE8LessThanS5_iNS2_19streaming_context_tIiLb0EEELS6_2EEEvT0_T1_T2_T3_T4_T5_T6_T7_iT8_NS1_7vsmem_tEE19static_temp_storage+96];
	add.s32 	%r2384, %r609, %r2384;
$L__BB2_165:
	ld.param.u32 	%r2312, [_ZN3cub18CUB_300001_SM_10006detail6select23DeviceSelectSweepKernelINS2_10policy_hubIiNS0_8NullTypeEiLb0ELNS0_10SelectImplE2EE10Policy1000EPiPS5_S9_S9_NS0_13ScanTileStateIiLb1EEE8LessThanS5_iNS2_19streaming_context_tIiLb0EEELS6_2EEEvT0_T1_T2_T3_T4_T5_T6_T7_iT8_NS1_7vsmem_tE_param_7];
	ld.param.u64 	%rd214, [_ZN3cub18CUB_300001_SM_10006detail6select23DeviceSelectSweepKernelINS2_10policy_hubIiNS0_8NullTypeEiLb0ELNS0_10SelectImplE2EE10Policy1000EPiPS5_S9_S9_NS0_13ScanTileStateIiLb1EEE8LessThanS5_iNS2_19streaming_context_tIiLb0EEELS6_2EEEvT0_T1_T2_T3_T4_T5_T6_T7_iT8_NS1_7vsmem_tE_param_2];
	cvta.to.global.u64 	%rd14, %rd214;
	selp.u32 	%r610, 1, 0, %p20;
	add.s32 	%r611, %r2384, %r610;
	selp.u32 	%r612, 1, 0, %p21;
	add.s32 	%r613, %r612, %r610;
	add.s32 	%r614, %r613, %r2384;
	selp.u32 	%r615, 1, 0, %p22;
	add.s32 	%r616, %r614, %r615;
	selp.u32 	%r617, 1, 0, %p23;
	add.s32 	%r618, %r616, %r617;
	selp.u32 	%r619, 1, 0, %p24;
	add.s32 	%r620, %r618, %r619;
	selp.u32 	%r621, 1, 0, %p25;
	add.s32 	%r622, %r620, %r621;
	selp.u32 	%r623, 1, 0, %p26;
	add.s32 	%r624, %r622, %r623;
	selp.u32 	%r625, 1, 0, %p27;
	add.s32 	%r626, %r624, %r625;
	selp.u32 	%r627, 1, 0, %p28;
	add.s32 	%r628, %r626, %r627;
	selp.u32 	%r629, 1, 0, %p29;
	add.s32 	%r630, %r628, %r629;
	selp.u32 	%r631, 1, 0, %p30;
	add.s32 	%r632, %r630, %r631;
	selp.u32 	%r633, 1, 0, %p31;
	add.s32 	%r634, %r632, %r633;
	selp.u32 	%r635, 1, 0, %p32;
	add.s32 	%r636, %r634, %r635;
	selp.u32 	%r637, 1, 0, %p33;
	add.s32 	%r638, %r636, %r637;
	selp.u32 	%r639, 1, 0, %p34;
	add.s32 	%r640, %r638, %r639;
	selp.u32 	%r641, 1, 0, %p35;
	add.s32 	%r642, %r640, %r641;
	selp.u32 	%r643, 1, 0, %p36;
	add.s32 	%r644, %r642, %r643;
	selp.u32 	%r645, 1, 0, %p37;
	add.s32 	%r646, %r644, %r645;
	mov.u32 	%r647, _ZZN3cub18CUB_300001_SM_10006detail6select23DeviceSelectSweepKernelINS2_10policy_hubIiNS0_8NullTypeEiLb0ELNS0_10SelectImplE2EE10Policy1000EPiPS5_S9_S9_NS0_13ScanTileStateIiLb1EEE8LessThanS5_iNS2_19streaming_context_tIiLb0EEELS6_2EEEvT0_T1_T2_T3_T4_T5_T6_T7_iT8_NS1_7vsmem_tEE19static_temp_storage;
	ld.shared.v2.u32 	{%r648, %r649}, [_ZZN3cub18CUB_300001_SM_10006detail6select23DeviceSelectSweepKernelINS2_10policy_hubIiNS0_8NullTypeEiLb0ELNS0_10SelectImplE2EE10Policy1000EPiPS5_S9_S9_NS0_13ScanTileStateIiLb1EEE8LessThanS5_iNS2_19streaming_context_tIiLb0EEELS6_2EEEvT0_T1_T2_T3_T4_T5_T6_T7_iT8_NS1_7vsmem_tEE19static_temp_storage+136];
	ld.shared.u32 	%r650, [_ZZN3cub18CUB_300001_SM_10006detail6select23DeviceSelectSweepKernelINS2_10policy_hubIiNS0_8NullTypeEiLb0ELNS0_10SelectImplE2EE10Policy1000EPiPS5_S9_S9_NS0_13ScanTileStateIiLb1EEE8LessThanS5_iNS2_19streaming_context_tIiLb0EEELS6_2EEEvT0_T1_T2_T3_T4_T5_T6_T7_iT8_NS1_7vsmem_tEE19static_temp_storage+132];
	mov.u32 	%r651, %ctaid.x;
	mov.u32 	%r652, %nctaid.y;
	mov.u32 	%r653, %ctaid.y;
	mad.lo.s32 	%r654, %r651, %r652, %r653;
	mul.lo.s32 	%r655, %r654, 11552;
	sub.s32 	%r656, %r655, %r650;
	sub.s32 	%r657, 11552, %r261;
	sub.s32 	%r2386, %r648, %r657;
	sub.s32 	%r658, %r657, %r649;
	bar.sync 	0;
	add.s32 	%r307, %r658, %r261;
	sub.s32 	%r659, %r2384, %r650;
	mul.lo.s32 	%r660, %r240, 19;
	sub.s32 	%r661, %r660, %r659;
	add.s32 	%r662, %r659, %r307;
	selp.b32 	%r663, %r662, %r661, %p20;
	shl.b32 	%r664, %r663, 2;
	add.s32 	%r665, %r647, %r664;
	st.shared.u32 	[%r665], %r413;
	sub.s32 	%r666, %r650, %r611;
	add.s32 	%r667, %r660, %r666;
	add.s32 	%r668, %r667, 1;
	add.s32 	%r669, %r662, %r610;
	selp.b32 	%r670, %r669, %r668, %p21;
	shl.b32 	%r671, %r670, 2;
	add.s32 	%r672, %r647, %r671;
	st.shared.u32 	[%r672], %r414;
	sub.s32 	%r673, %r650, %r614;
	add.s32 	%r674, %r660, %r673;
	add.s32 	%r675, %r674, 2;
	add.s32 	%r676, %r669, %r612;
	selp.b32 	%r677, %r676, %r675, %p22;
	shl.b32 	%r678, %r677, 2;
	add.s32 	%r679, %r647, %r678;
	st.shared.u32 	[%r679], %r415;
	sub.s32 	%r680, %r650, %r616;
	add.s32 	%r681, %r660, %r680;
	add.s32 	%r682, %r681, 3;
	add.s32 	%r683, %r676, %r615;
	selp.b32 	%r684, %r683, %r682, %p23;
	shl.b32 	%r685, %r684, 2;
	add.s32 	%r686, %r647, %r685;
	st.shared.u32 	[%r686], %r416;
	sub.s32 	%r687, %r650, %r618;
	add.s32 	%r688, %r660, %r687;
	add.s32 	%r689, %r688, 4;
	add.s32 	%r690, %r683, %r617;
	selp.b32 	%r691, %r690, %r689, %p24;
	shl.b32 	%r692, %r691, 2;
	add.s32 	%r693, %r647, %r692;
	st.shared.u32 	[%r693], %r417;
	sub.s32 	%r694, %r650, %r620;
	add.s32 	%r695, %r660, %r694;
	add.s32 	%r696, %r695, 5;
	add.s32 	%r697, %r690, %r619;
	selp.b32 	%r698, %r697, %r696, %p25;
	shl.b32 	%r699, %r698, 2;
	add.s32 	%r700, %r647, %r699;
	st.shared.u32 	[%r700], %r418;
	sub.s32 	%r701, %r650, %r622;
	add.s32 	%r702, %r660, %r701;
	add.s32 	%r703, %r702, 6;
	add.s32 	%r704, %r697, %r621;
	selp.b32 	%r705, %r704, %r703, %p26;
	shl.b32 	%r706, %r705, 2;
	add.s32 	%r707, %r647, %r706;
	st.shared.u32 	[%r707], %r419;
	sub.s32 	%r708, %r650, %r624;
	add.s32 	%r709, %r660, %r708;
	add.s32 	%r710, %r709, 7;
	add.s32 	%r711, %r704, %r623;
	selp.b32 	%r712, %r711, %r710, %p27;
	shl.b32 	%r713, %r712, 2;
	add.s32 	%r714, %r647, %r713;
	st.shared.u32 	[%r714], %r420;
	sub.s32 	%r715, %r650, %r626;
	add.s32 	%r716, %r660, %r715;
	add.s32 	%r717, %r716, 8;
	add.s32 	%r718, %r711, %r625;
	selp.b32 	%r719, %r718, %r717, %p28;
	shl.b32 	%r720, %r719, 2;
	add.s32 	%r721, %r647, %r720;
	st.shared.u32 	[%r721], %r421;
	sub.s32 	%r722, %r650, %r628;
	add.s32 	%r723, %r660, %r722;
	add.s32 	%r724, %r723, 9;
	add.s32 	%r725, %r718, %r627;
	selp.b32 	%r726, %r725, %r724, %p29;
	shl.b32 	%r727, %r726, 2;
	add.s32 	%r728, %r647, %r727;
	st.shared.u32 	[%r728], %r422;
	sub.s32 	%r729, %r650, %r630;
	add.s32 	%r730, %r660, %r729;
	add.s32 	%r731, %r730, 10;
	add.s32 	%r732, %r725, %r629;
	selp.b32 	%r733, %r732, %r731, %p30;
	shl.b32 	%r734, %r733, 2;
	add.s32 	%r735, %r647, %r734;
	st.shared.u32 	[%r735], %r423;
	sub.s32 	%r736, %r650, %r632;
	add.s32 	%r737, %r660, %r736;
	add.s32 	%r738, %r737, 11;
	add.s32 	%r739, %r732, %r631;
	selp.b32 	%r740, %r739, %r738, %p31;
	shl.b32 	%r741, %r740, 2;
	add.s32 	%r742, %r647, %r741;
	st.shared.u32 	[%r742], %r424;
	sub.s32 	%r743, %r650, %r634;
	add.s32 	%r744, %r660, %r743;
	add.s32 	%r745, %r744, 12;
	add.s32 	%r746, %r739, %r633;
	selp.b32 	%r747, %r746, %r745, %p32;
	shl.b32 	%r748, %r747, 2;
	add.s32 	%r749, %r647, %r748;
	st.shared.u32 	[%r749], %r425;
	sub.s32 	%r750, %r650, %r636;
	add.s32 	%r751, %r660, %r750;
	add.s32 	%r752, %r751, 13;
	add.s32 	%r753, %r746, %r635;
	selp.b32 	%r754, %r753, %r752, %p33;
	shl.b32 	%r755, %r754, 2;
	add.s32 	%r756, %r647, %r755;
	st.shared.u32 	[%r756], %r426;
	sub.s32 	%r757, %r650, %r638;
	add.s32 	%r758, %r660, %r757;
	add.s32 	%r759, %r758, 14;
	add.s32 	%r760, %r753, %r637;
	selp.b32 	%r761, %r760, %r759, %p34;
	shl.b32 	%r762, %r761, 2;
	add.s32 	%r763, %r647, %r762;
	st.shared.u32 	[%r763], %r427;
	sub.s32 	%r764, %r650, %r640;
	add.s32 	%r765, %r660, %r764;
	add.s32 	%r766, %r765, 15;
	add.s32 	%r767, %r760, %r639;
	selp.b32 	%r768, %r767, %r766, %p35;
	shl.b32 	%r769, %r768, 2;
	add.s32 	%r770, %r647, %r769;
	st.shared.u32 	[%r770], %r428;
	sub.s32 	%r771, %r650, %r642;
	add.s32 	%r772, %r660, %r771;
	add.s32 	%r773, %r772, 16;
	add.s32 	%r774, %r767, %r641;
	selp.b32 	%r775, %r774, %r773, %p36;
	shl.b32 	%r776, %r775, 2;
	add.s32 	%r777, %r647, %r776;
	st.shared.u32 	[%r777], %r429;
	sub.s32 	%r778, %r650, %r644;
	add.s32 	%r779, %r660, %r778;
	add.s32 	%r780, %r779, 17;
	add.s32 	%r781, %r774, %r643;
	selp.b32 	%r782, %r781, %r780, %p37;
	shl.b32 	%r783, %r782, 2;
	add.s32 	%r784, %r647, %r783;
	st.shared.u32 	[%r784], %r430;
	sub.s32 	%r785, %r650, %r646;
	add.s32 	%r786, %r660, %r785;
	add.s32 	%r787, %r786, 18;
	add.s32 	%r788, %r781, %r645;
	selp.b32 	%r789, %r788, %r787, %p38;
	shl.b32 	%r790, %r789, 2;
	add.s32 	%r791, %r647, %r790;
	st.shared.u32 	[%r791], %r431;
	bar.sync 	0;
	sub.s32 	%r792, %r650, %r307;
	add.s32 	%r793, %r656, %r240;
	not.b32 	%r794, %r793;
	add.s32 	%r308, %r2312, %r794;
	add.s32 	%r309, %r792, %r240;
	setp.ge.s32 	%p136, %r240, %r261;
	shl.b32 	%r795, %r240, 2;
	add.s32 	%r310, %r647, %r795;
	@%p136 bra 	$L__BB2_167;
	ld.shared.u32 	%r796, [%r310];
	setp.lt.s32 	%p137, %r240, %r307;
	selp.b32 	%r797, %r308, %r309, %p137;
	mul.wide.s32 	%rd28, %r797, 4;
	add.s64 	%rd29, %rd14, %rd28;
	st.global.u32 	[%rd29], %r796;
$L__BB2_167:
	add.s32 	%r311, %r240, 608;
	setp.ge.s32 	%p138, %r311, %r261;
	@%p138 bra 	$L__BB2_169;
	ld.shared.u32 	%r798, [%r310+2432];
	add.s32 	%r799, %r309, 608;
	add.s32 	%r800, %r308, -608;
	setp.lt.s32 	%p139, %r311, %r307;
	selp.b32 	%r801, %r800, %r799, %p139;
	mul.wide.s32 	%rd30, %r801, 4;
	add.s64 	%rd31, %rd14, %rd30;
	st.global.u32 	[%rd31], %r798;
$L__BB2_169:
	add.s32 	%r312, %r240, 1216;
	setp.ge.s32 	%p140, %r312, %r261;
	@%p140 bra 	$L__BB2_171;
	ld.shared.u32 	%r802, [%r310+4864];
	add.s32 	%r803, %r309, 1216;
	add.s32 	%r804, %r308, -1216;
	setp.lt.s32 	%p141, %r312, %r307;
	selp.b32 	%r805, %r804, %r803, %p141;
	mul.wide.s32 	%rd32, %r805, 4;
	add.s64 	%rd33, %rd14, %rd32;
	st.global.u32 	[%rd33], %r802;
$L__BB2_171:
	add.s32 	%r313, %r240, 1824;
	setp.ge.s32 	%p142, %r313, %r261;
	@%p142 bra 	$L__BB2_173;
	ld.shared.u32 	%r806, [%r310+7296];
	add.s32 	%r807, %r309, 1824;
	add.s32 	%r808, %r308, -1824;
	setp.lt.s32 	%p143, %r313, %r307;
	selp.b32 	%r809, %r808, %r807, %p143;
	mul.wide.s32 	%rd34, %r809, 4;
	add.s64 	%rd35, %rd14, %rd34;
	st.global.u32 	[%rd35], %r806;
$L__BB2_173:
	add.s32 	%r314, %r240, 2432;
	setp.ge.s32 	%p144, %r314, %r261;
	@%p144 bra 	$L__BB2_175;
	ld.shared.u32 	%r810, [%r310+9728];
	add.s32 	%r811, %r309, 2432;
	add.s32 	%r812, %r308, -2432;
	setp.lt.s32 	%p145, %r314, %r307;
	selp.b32 	%r813, %r812, %r811, %p145;
	mul.wide.s32 	%rd36, %r813, 4;
	add.s64 	%rd37, %rd14, %rd36;
	st.global.u32 	[%rd37], %r810;
$L__BB2_175:
	add.s32 	%r315, %r240, 3040;
	setp.ge.s32 	%p146, %r315, %r261;
	@%p146 bra 	$L__BB2_177;
	ld.shared.u32 	%r814, [%r310+12160];
	add.s32 	%r815, %r309, 3040;
	add.s32 	%r816, %r308, -3040;
	setp.lt.s32 	%p147, %r315, %r307;
	selp.b32 	%r817, %r816, %r815, %p147;
	mul.wide.s32 	%rd38, %r817, 4;
	add.s64 	%rd39, %rd14, %rd38;
	st.global.u32 	[%rd39], %r814;
$L__BB2_177:
	add.s32 	%r316, %r240, 3648;
	setp.ge.s32 	%p148, %r316, %r261;
	@%p148 bra 	$L__BB2_179;
	ld.shared.u32 	%r818, [%r310+14592];
	add.s32 	%r819, %r309, 3648;
	add.s32 	%r820, %r308, -3648;
	setp.lt.s32 	%p149, %r316, %r307;
	selp.b32 	%r821, %r820, %r819, %p149;
	mul.wide.s32 	%rd40, %r821, 4;
	add.s64 	%rd41, %rd14, %rd40;
	st.global.u32 	[%rd41], %r818;
$L__BB2_179:
	add.s32 	%r317, %r240, 4256;
	setp.ge.s32 	%p150, %r317, %r261;
	@%p150 bra 	$L__BB2_181;
	ld.shared.u32 	%r822, [%r310+17024];
	add.s32 	%r823, %r309, 4256;
	add.s32 	%r824, %r308, -4256;
	setp.lt.s32 	%p151, %r317, %r307;
	selp.b32 	%r825, %r824, %r823, %p151;
	mul.wide.s32 	%rd42, %r825, 4;
	add.s64 	%rd43, %rd14, %rd42;
	st.global.u32 	[%rd43], %r822;
$L__BB2_181:
	add.s32 	%r318, %r240, 4864;
	setp.ge.s32 	%p152, %r318, %r261;
	@%p152 bra 	$L__BB2_183;
	ld.shared.u32 	%r826, [%r310+19456];
	add.s32 	%r827, %r309, 4864;
	add.s32 	%r828, %r308, -4864;
	setp.lt.s32 	%p153, %r318, %r307;
	selp.b32 	%r829, %r828, %r827, %p153;
	mul.wide.s32 	%rd44, %r829, 4;
	add.s64 	%rd45, %rd14, %rd44;
	st.global.u32 	[%rd45], %r826;
$L__BB2_183:
	add.s32 	%r319, %r240, 5472;
	setp.ge.s32 	%p154, %r319, %r261;
	@%p154 bra 	$L__BB2_185;
	ld.shared.u32 	%r830, [%r310+21888];
	add.s32 	%r831, %r309, 5472;
	add.s32 	%r832, %r308, -5472;
	setp.lt.s32 	%p155, %r319, %r307;
	selp.b32 	%r833, %r832, %r831, %p155;
	mul.wide.s32 	%rd46, %r833, 4;
	add.s64 	%rd47, %rd14, %rd46;
	st.global.u32 	[%rd47], %r830;
$L__BB2_185:
	add.s32 	%r320, %r240, 6080;
	setp.ge.s32 	%p156, %r320, %r261;
	@%p156 bra 	$L__BB2_187;
	ld.shared.u32 	%r834, [%r310+24320];
	add.s32 	%r835, %r309, 6080;
	add.s32 	%r836, %r308, -6080;
	setp.lt.s32 	%p157, %r320, %r307;
	selp.b32 	%r837, %r836, %r835, %p157;
	mul.wide.s32 	%rd48, %r837, 4;
	add.s64 	%rd49, %rd14, %rd48;
	st.global.u32 	[%rd49], %r834;
$L__BB2_187:
	add.s32 	%r321, %r240, 6688;
	setp.ge.s32 	%p158, %r321, %r261;
	@%p158 bra 	$L__BB2_189;
	ld.shared.u32 	%r838, [%r310+26752];
	add.s32 	%r839, %r309, 6688;
	add.s32 	%r840, %r308, -6688;
	setp.lt.s32 	%p159, %r321, %r307;
	selp.b32 	%r841, %r840, %r839, %p159;
	mul.wide.s32 	%rd50, %r841, 4;
	add.s64 	%rd51, %rd14, %rd50;
	st.global.u32 	[%rd51], %r838;
$L__BB2_189:
	add.s32 	%r322, %r240, 7296;
	setp.ge.s32 	%p160, %r322, %r261;
	@%p160 bra 	$L__BB2_191;
	ld.shared.u32 	%r842, [%r310+29184];
	add.s32 	%r843, %r309, 7296;
	add.s32 	%r844, %r308, -7296;
	setp.lt.s32 	%p161, %r322, %r307;
	selp.b32 	%r845, %r844, %r843, %p161;
	mul.wide.s32 	%rd52, %r845, 4;
	add.s64 	%rd53, %rd14, %rd52;
	st.global.u32 	[%rd53], %r842;
$L__BB2_191:
	add.s32 	%r323, %r240, 7904;
	setp.ge.s32 	%p162, %r323, %r261;
	@%p162 bra 	$L__BB2_193;
	ld.shared.u32 	%r846, [%r310+31616];
	add.s32 	%r847, %r309, 7904;
	add.s32 	%r848, %r308, -7904;
	setp.lt.s32 	%p163, %r323, %r307;
	selp.b32 	%r849, %r848, %r847, %p163;
	mul.wide.s32 	%rd54, %r849, 4;
	add.s64 	%rd55, %rd14, %rd54;
	st.global.u32 	[%rd55], %r846;
$L__BB2_193:
	add.s32 	%r324, %r240, 8512;
	setp.ge.s32 	%p164, %r324, %r261;
	@%p164 bra 	$L__BB2_195;
	ld.shared.u32 	%r850, [%r310+34048];
	add.s32 	%r851, %r309, 8512;
	add.s32 	%r852, %r308, -8512;
	setp.lt.s32 	%p165, %r324, %r307;
	selp.b32 	%r853, %r852, %r851, %p165;
	mul.wide.s32 	%rd56, %r853, 4;
	add.s64 	%rd57, %rd14, %rd56;
	st.global.u32 	[%rd57], %r850;
$L__BB2_195:
	add.s32 	%r325, %r240, 9120;
	setp.ge.s32 	%p166, %r325, %r261;
	@%p166 bra 	$L__BB2_197;
	ld.shared.u32 	%r854, [%r310+36480];
	add.s32 	%r855, %r309, 9120;
	add.s32 	%r856, %r308, -9120;
	setp.lt.s32 	%p167, %r325, %r307;
	selp.b32 	%r857, %r856, %r855, %p167;
	mul.wide.s32 	%rd58, %r857, 4;
	add.s64 	%rd59, %rd14, %rd58;
	st.global.u32 	[%rd59], %r854;
$L__BB2_197:
	add.s32 	%r326, %r240, 9728;
	setp.ge.s32 	%p168, %r326, %r261;
	@%p168 bra 	$L__BB2_199;
	ld.shared.u32 	%r858, [%r310+38912];
	add.s32 	%r859, %r309, 9728;
	add.s32 	%r860, %r308, -9728;
	setp.lt.s32 	%p169, %r326, %r307;
	selp.b32 	%r861, %r860, %r859, %p169;
	mul.wide.s32 	%rd60, %r861, 4;
	add.s64 	%rd61, %rd14, %rd60;
	st.global.u32 	[%rd61], %r858;
$L__BB2_199:
	add.s32 	%r327, %r240, 10336;
	setp.ge.s32 	%p170, %r327, %r261;
	@%p170 bra 	$L__BB2_201;
	ld.shared.u32 	%r862, [%r310+41344];
	add.s32 	%r863, %r309, 10336;
	add.s32 	%r864, %r308, -10336;
	setp.lt.s32 	%p171, %r327, %r307;
	selp.b32 	%r865, %r864, %r863, %p171;
	mul.wide.s32 	%rd62, %r865, 4;
	add.s64 	%rd63, %rd14, %rd62;
	st.global.u32 	[%rd63], %r862;
$L__BB2_201:
	add.s32 	%r866, %r240, 10944;
	setp.lt.s32 	%p172, %r866, %r307;
	add.s32 	%r867, %r308, -10944;
	add.s32 	%r868, %r309, 10944;
	selp.b32 	%r328, %r867, %r868, %p172;
	setp.ge.s32 	%p173, %r866, %r261;
	@%p173 bra 	$L__BB2_203;
	ld.shared.u32 	%r869, [%r310+43776];
	mul.wide.s32 	%rd64, %r328, 4;
	add.s64 	%rd65, %rd14, %rd64;
	st.global.u32 	[%rd65], %r869;
$L__BB2_203:
	mov.u32 	%r1363, %tid.x;
	setp.ne.s32 	%p299, %r1363, 0;
	@%p299 bra 	$L__BB2_205;
	ld.param.u64 	%rd218, [_ZN3cub18CUB_300001_SM_10006detail6select23DeviceSelectSweepKernelINS2_10policy_hubIiNS0_8NullTypeEiLb0ELNS0_10SelectImplE2EE10Policy1000EPiPS5_S9_S9_NS0_13ScanTileStateIiLb1EEE8LessThanS5_iNS2_19streaming_context_tIiLb0EEELS6_2EEEvT0_T1_T2_T3_T4_T5_T6_T7_iT8_NS1_7vsmem_tE_param_3];
	cvta.to.global.u64 	%rd112, %rd218;
	st.global.u32 	[%rd112], %r2386;
$L__BB2_205:
	ret;

}
	// .globl	_ZN3cub18CUB_300001_SM_10006detail4scan23DeviceCompactInitKernelINS0_13ScanTileStateIiLb1EEEPiEEvT_iT0_
.visible .entry _ZN3cub18CUB_300001_SM_10006detail4scan23DeviceCompactInitKernelINS0_13ScanTileStateIiLb1EEEPiEEvT_iT0_(
	.param .align 8 .b8 _ZN3cub18CUB_300001_SM_10006detail4scan23DeviceCompactInitKernelINS0_13ScanTileStateIiLb1EEEPiEEvT_iT0__param_0[8],
	.param .u32 _ZN3cub18CUB_300001_SM_10006detail4scan23DeviceCompactInitKernelINS0_13ScanTileStateIiLb1EEEPiEEvT_iT0__param_1,
	.param .u64 .ptr .align 1 _ZN3cub18CUB_300001_SM_10006detail4scan23DeviceCompactInitKernelINS0_13ScanTileStateIiLb1EEEPiEEvT_iT0__param_2
)
{
	.reg .pred 	%p<6>;
	.reg .b32 	%r<12>;
	.reg .b64 	%rd<9>;

	ld.param.u64 	%rd3, [_ZN3cub18CUB_300001_SM_10006detail4scan23DeviceCompactInitKernelINS0_13ScanTileStateIiLb1EEEPiEEvT_iT0__param_0];
	ld.param.u32 	%r4, [_ZN3cub18CUB_300001_SM_10006detail4scan23DeviceCompactInitKernelINS0_13ScanTileStateIiLb1EEEPiEEvT_iT0__param_1];
	ld.param.u64 	%rd2, [_ZN3cub18CUB_300001_SM_10006detail4scan23DeviceCompactInitKernelINS0_13ScanTileStateIiLb1EEEPiEEvT_iT0__param_2];
	cvta.to.global.u64 	%rd1, %rd3;
	mov.u32 	%r1, %ctaid.x;
	mov.u32 	%r5, %ntid.x;
	mov.u32 	%r2, %tid.x;
	mad.lo.s32 	%r3, %r1, %r5, %r2;
	setp.ge.s32 	%p1, %r3, %r4;
	@%p1 bra 	$L__BB3_2;
	mul.wide.s32 	%rd4, %r3, 8;
	add.s64 	%rd5, %rd1, %rd4;
	mov.b32 	%r6, 0;
	mov.b32 	%r7, 99;
	st.global.v2.u32 	[%rd5+256], {%r7, %r6};
$L__BB3_2:
	setp.ne.s32 	%p2, %r1, 0;
	setp.gt.u32 	%p3, %r2, 31;
	or.pred  	%p4, %p2, %p3;
	@%p4 bra 	$L__BB3_4;
	mul.wide.u32 	%rd6, %r2, 8;
	add.s64 	%rd7, %rd1, %rd6;
	mov.b32 	%r9, 0;
	st.global.v2.u32 	[%rd7], {%r9, %r9};
$L__BB3_4:
	or.b32  	%r10, %r1, %r2;
	setp.ne.s32 	%p5, %r10, 0;
	@%p5 bra 	$L__BB3_6;
	cvta.to.global.u64 	%rd8, %rd2;
	mov.b32 	%r11, 0;
	st.global.u32 	[%rd8], %r11;
$L__BB3_6:
	ret;

}
	// .globl	_ZN3cub18CUB_300001_SM_10006detail19three_way_partition33DeviceThreeWayPartitionInitKernelINS0_13ScanTileStateImLb1EEEPiEEvT_iT0_
.visible .entry _ZN3cub18CUB_300001_SM_10006detail19three_way_partition33DeviceThreeWayPartitionInitKernelINS0_13ScanTileStateImLb1EEEPiEEvT_iT0_(
	.param .align 8 .b8 _ZN3cub18CUB_300001_SM_10006detail19three_way_partition33DeviceThreeWayPartitionInitKernelINS0_13ScanTileStateImLb1EEEPiEEvT_iT0__param_0[8],
	.param .u32 _ZN3cub18CUB_300001_SM_10006detail19three_way_partition33DeviceThreeWayPartitionInitKernelINS0_13ScanTileStateImLb1EEEPiEEvT_iT0__param_1,
	.param .u64 .ptr .align 1 _ZN3cub18CUB_300001_SM_10006detail19three_way_partition33DeviceThreeWayPartitionInitKernelINS0_13ScanTileStateImLb1EEEPiEEvT_iT0__param_2
)
{
	.reg .pred 	%p<8>;
	.reg .b32 	%r<8>;
	.reg .b64 	%rd<14>;

	ld.param.u64 	%rd3, [_ZN3cub18CUB_300001_SM_10006detail19three_way_partition33DeviceThreeWayPartitionInitKernelINS0_13ScanTileStateImLb1EEEPiEEvT_iT0__param_0];
	ld.param.u32 	%r4, [_ZN3cub18CUB_300001_SM_10006detail19three_way_partition33DeviceThreeWayPartitionInitKernelINS0_13ScanTileStateImLb1EEEPiEEvT_iT0__param_1];
	ld.param.u64 	%rd2, [_ZN3cub18CUB_300001_SM_10006detail19three_way_partition33DeviceThreeWayPartitionInitKernelINS0_13ScanTileStateImLb1EEEPiEEvT_iT0__param_2];
	cvta.to.global.u64 	%rd1, %rd3;
	mov.u32 	%r1, %ctaid.x;
	mov.u32 	%r5, %ntid.x;
	mov.u32 	%r2, %tid.x;
	mad.lo.s32 	%r3, %r1, %r5, %r2;
	setp.ge.s32 	%p1, %r3, %r4;
	@%p1 bra 	$L__BB4_2;
	mul.wide.s32 	%rd4, %r3, 16;
	add.s64 	%rd5, %rd1, %rd4;
	mov.b64 	%rd6, 0;
	mov.b64 	%rd7, 99;
	st.global.v2.u64 	[%rd5+512], {%rd7, %rd6};
$L__BB4_2:
	setp.ne.s32 	%p2, %r1, 0;
	setp.gt.u32 	%p3, %r2, 31;
	or.pred  	%p4, %p2, %p3;
	@%p4 bra 	$L__BB4_4;
	mul.wide.u32 	%rd8, %r2, 16;
	add.s64 	%rd9, %rd1, %rd8;
	mov.b64 	%rd10, 0;
	st.global.v2.u64 	[%rd9], {%rd10, %rd10};
$L__BB4_4:
	setp.ne.s32 	%p5, %r1, 0;
	setp.gt.u32 	%p6, %r2, 1;
	or.pred  	%p7, %p5, %p6;
	@%p7 bra 	$L__BB4_6;
	cvta.to.global.u64 	%rd11, %rd2;
	mul.wide.u32 	%rd12, %r2, 4;
	add.s64 	%rd13, %rd11, %rd12;
	mov.b32 	%r7, 0;
	st.global.u32 	[%rd13], %r7;
$L__BB4_6:
	ret;

}
	// .globl	_ZN3cub18CUB_300001_SM_10006detail19three_way_partition29DeviceThreeWayPartitionKernelINS2_10policy_hubIiiE10Policy1000EPiS7_S7_S7_S7_NS0_13ScanTileStateImLb1EEE11GreaterThan8LessThaniNS2_19streaming_context_tIiEEEEvT0_T1_T2_T3_T4_T5_T6_T7_T8_iT9_
.visible .entry _ZN3cub18CUB_300001_SM_10006detail19three_way_partition29DeviceThreeWayPartitionKernelINS2_10policy_hubIiiE10Policy1000EPiS7_S7_S7_S7_NS0_13ScanTileStateImLb1EEE11GreaterThan8LessThaniNS2_19streaming_context_tIiEEEEvT0_T1_T2_T3_T4_T5_T6_T7_T8_iT9_(
	.param .u64 .ptr .align 1 _ZN3cub18CUB_300001_SM_10006detail19three_way_partition29DeviceThreeWayPartitionKernelINS2_10policy_hubIiiE10Policy1000EPiS7_S7_S7_S7_NS0_13ScanTileStateImLb1EEE11GreaterThan8LessThaniNS2_19streaming_context_tIiEEEEvT0_T1_T2_T3_T4_T5_T6_T7_T8_iT9__param_0,
	.param .u64 .ptr .align 1 _ZN3cub18CUB_300001_SM_10006detail19three_way_partition29DeviceThreeWayPartitionKernelINS2_10policy_hubIiiE10Policy1000EPiS7_S7_S7_S7_NS0_13ScanTileStateImLb1EEE11GreaterThan8LessThaniNS2_19streaming_context_tIiEEEEvT0_T1_T2_T3_T4_T5_T6_T7_T8_iT9__param_1,
	.param .u64 .ptr .align 1 _ZN3cub18CUB_300001_SM_10006detail19three_way_partition29DeviceThreeWayPartitionKernelINS2_10policy_hubIiiE10Policy1000EPiS7_S7_S7_S7_NS0_13ScanTileStateImLb1EEE11GreaterThan8LessThaniNS2_19streaming_context_tIiEEEEvT0_T1_T2_T3_T4_T5_T6_T7_T8_iT9__param_2,
	.param .u64 .ptr .align 1 _ZN3cub18CUB_300001_SM_10006detail19three_way_partition29DeviceThreeWayPartitionKernelINS2_10policy_hubIiiE10Policy1000EPiS7_S7_S7_S7_NS0_13ScanTileStateImLb1EEE11GreaterThan8LessThaniNS2_19streaming_context_tIiEEEEvT0_T1_T2_T3_T4_T5_T6_T7_T8_iT9__param_3,
	.param .u64 .ptr .align 1 _ZN3cub18CUB_300001_SM_10006detail19three_way_partition29DeviceThreeWayPartitionKernelINS2_10policy_hubIiiE10Policy1000EPiS7_S7_S7_S7_NS0_13ScanTileStateImLb1EEE11GreaterThan8LessThaniNS2_19streaming_context_tIiEEEEvT0_T1_T2_T3_T4_T5_T6_T7_T8_iT9__param_4,
	.param .align 8 .b8 _ZN3cub18CUB_300001_SM_10006detail19three_way_partition29DeviceThreeWayPartitionKernelINS2_10policy_hubIiiE10Policy1000EPiS7_S7_S7_S7_NS0_13ScanTileStateImLb1EEE11GreaterThan8LessThaniNS2_19streaming_context_tIiEEEEvT0_T1_T2_T3_T4_T5_T6_T7_T8_iT9__param_5[8],
	.param .align 4 .b8 _ZN3cub18CUB_300001_SM_10006detail19three_way_partition29DeviceThreeWayPartitionKernelINS2_10policy_hubIiiE10Policy1000EPiS7_S7_S7_S7_NS0_13ScanTileStateImLb1EEE11GreaterThan8LessThaniNS2_19streaming_context_tIiEEEEvT0_T1_T2_T3_T4_T5_T6_T7_T8_iT9__param_6[4],
	.param .align 4 .b8 _ZN3cub18CUB_300001_SM_10006detail19three_way_partition29DeviceThreeWayPartitionKernelINS2_10policy_hubIiiE10Policy1000EPiS7_S7_S7_S7_NS0_13ScanTileStateImLb1EEE11GreaterThan8LessThaniNS2_19streaming_context_tIiEEEEvT0_T1_T2_T3_T4_T5_T6_T7_T8_iT9__param_7[4],
	.param .u32 _ZN3cub18CUB_300001_SM_10006detail19three_way_partition29DeviceThreeWayPartitionKernelINS2_10policy_hubIiiE10Policy1000EPiS7_S7_S7_S7_NS0_13ScanTileStateImLb1EEE11GreaterThan8LessThaniNS2_19streaming_context_tIiEEEEvT0_T1_T2_T3_T4_T5_T6_T7_T8_iT9__param_8,
	.param .u32 _ZN3cub18CUB_300001_SM_10006detail19three_way_partition29DeviceThreeWayPartitionKernelINS2_10policy_hubIiiE10Policy1000EPiS7_S7_S7_S7_NS0_13ScanTileStateImLb1EEE11GreaterThan8LessThaniNS2_19streaming_context_tIiEEEEvT0_T1_T2_T3_T4_T5_T6_T7_T8_iT9__param_9,
	.param .align 8 .b8 _ZN3cub18CUB_300001_SM_10006detail19three_way_partition29DeviceThreeWayPartitionKernelINS2_10policy_hubIiiE10Policy1000EPiS7_S7_S7_S7_NS0_13ScanTileStateImLb1EEE11GreaterThan8LessThaniNS2_19streaming_context_tIiEEEEvT0_T1_T2_T3_T4_T5_T6_T7_T8_iT9__param_10[24]
)
.maxntid 512
{
	.reg .pred 	%p<534>;
	.reg .b16 	%rs<23>;
	.reg .b32 	%r<1551>;
	.reg .b64 	%rd<869>;
	// demoted variable
	.shared .align 16 .b8 _ZZN3cub18CUB_300001_SM_10006detail19three_way_partition29DeviceThreeWayPartitionKernelINS2_10policy_hubIiiE10Policy1000EPiS7_S7_S7_S7_NS0_13ScanTileStateImLb1EEE11GreaterThan8LessThaniNS2_19streaming_context_tIiEEEEvT0_T1_T2_T3_T4_T5_T6_T7_T8_iT9_E12temp_storage[22528];
	ld.param.u64 	%rd4, [_ZN3cub18CUB_300001_SM_10006detail19three_way_partition29DeviceThreeWayPartitionKernelINS2_10policy_hubIiiE10Policy1000EPiS7_S7_S7_S7_NS0_13ScanTileStateImLb1EEE11GreaterThan8LessThaniNS2_19streaming_context_tIiEEEEvT0_T1_T2_T3_T4_T5_T6_T7_T8_iT9__param_5];
	ld.param.u32 	%r1, [_ZN3cub18CUB_300001_SM_10006detail19three_way_partition29DeviceThreeWayPartitionKernelINS2_10policy_hubIiiE10Policy1000EPiS7_S7_S7_S7_NS0_13ScanTileStateImLb1EEE11GreaterThan8LessThaniNS2_19streaming_context_tIiEEEEvT0_T1_T2_T3_T4_T5_T6_T7_T8_iT9__param_6];
	ld.param.u32 	%r2, [_ZN3cub18CUB_300001_SM_10006detail19three_way_partition29DeviceThreeWayPartitionKernelINS2_10policy_hubIiiE10Policy1000EPiS7_S7_S7_S7_NS0_13ScanTileStateImLb1EEE11GreaterThan8LessThaniNS2_19streaming_context_tIiEEEEvT0_T1_T2_T3_T4_T5_T6_T7_T8_iT9__param_7];
	ld.param.u64 	%rd178, [_ZN3cub18CUB_300001_SM_10006detail19three_way_partition29DeviceThreeWayPartitionKernelINS2_10policy_hubIiiE10Policy1000EPiS7_S7_S7_S7_NS0_13ScanTileStateImLb1EEE11GreaterThan8LessThaniNS2_19streaming_context_tIiEEEEvT0_T1_T2_T3_T4_T5_T6_T7_T8_iT9__param_0];
	ld.param.u64 	%rd175, [_ZN3cub18CUB_300001_SM_10006detail19three_way_partition29DeviceThreeWayPartitionKernelINS2_10policy_hubIiiE10Policy1000EPiS7_S7_S7_S7_NS0_13ScanTileStateImLb1EEE11GreaterThan8LessThaniNS2_19streaming_context_tIiEEEEvT0_T1_T2_T3_T4_T5_T6_T7_T8_iT9__param_3];
	ld.param.u32 	%r517, [_ZN3cub18CUB_300001_SM_10006detail19three_way_partition29DeviceThreeWayPartitionKernelINS2_10policy_hubIiiE10Policy1000EPiS7_S7_S7_S7_NS0_13ScanTileStateImLb1EEE11GreaterThan8LessThaniNS2_19streaming_context_tIiEEEEvT0_T1_T2_T3_T4_T5_T6_T7_T8_iT9__param_9];
	mov.b64 	%rd177, _ZN3cub18CUB_300001_SM_10006detail19three_way_partition29DeviceThreeWayPartitionKernelINS2_10policy_hubIiiE10Policy1000EPiS7_S7_S7_S7_NS0_13ScanTileStateImLb1EEE11GreaterThan8LessThaniNS2_19streaming_context_tIiEEEEvT0_T1_T2_T3_T4_T5_T6_T7_T8_iT9__param_10;
	mov.u64 	%rd1, %rd177;
	cvta.to.global.u64 	%rd2, %rd178;
	cvta.to.global.u64 	%rd3, %rd175;
	mov.u32 	%r3, %ctaid.x;
	mul.lo.s32 	%r4, %r3, 5632;
	add.s32 	%r518, %r517, -1;
	setp.ge.s32 	%p1, %r3, %r518;
	@%p1 bra 	$L__BB5_245;
	setp.ne.s32 	%p310, %r3, 0;
	@%p310 bra 	$L__BB5_111;
	ld.param.u8 	%rs19, [%rd1];
	setp.eq.s16 	%p441, %rs19, 0;
	ld.param.s32 	%rd713, [%rd1+4];
	selp.b64 	%rd714, %rd713, 0, %p441;
	cvt.u64.u32 	%rd715, %r4;
	add.s64 	%rd716, %rd714, %rd715;
	mov.u32 	%r5, %tid.x;
	mul.lo.s32 	%r6, %r5, 11;
	cvt.u64.u32 	%rd717, %r6;
	add.s64 	%rd718, %rd716, %rd717;
	shl.b64 	%rd719, %rd718, 2;
	add.s64 	%rd720, %rd2, %rd719;
	ld.global.u32 	%r7, [%rd720];
	ld.global.u32 	%r8, [%rd720+4];
	ld.global.u32 	%r9, [%rd720+8];
	ld.global.u32 	%r10, [%rd720+12];
	ld.global.u32 	%r11, [%rd720+16];
	ld.global.u32 	%r12, [%rd720+20];
	ld.global.u32 	%r13, [%rd720+24];
	ld.global.u32 	%r14, [%rd720+28];
	ld.global.u32 	%r15, [%rd720+32];
	ld.global.u32 	%r16, [%rd720+36];
	ld.global.u32 	%r17, [%rd720+40];
	setp.gt.s32 	%p442, %r7, %r1;
	setp.lt.s32 	%p443, %r7, %r2;
	selp.u64 	%rd721, 1, 0, %p443;
	selp.b64 	%rd5, 4294967296, %rd721, %p442;
	setp.gt.s32 	%p444, %r8, %r1;
	setp.lt.s32 	%p445, %r8, %r2;
	selp.u64 	%rd722, 1, 0, %p445;
	selp.b64 	%rd723, 4294967296, %rd722, %p444;
	setp.gt.s32 	%p446, %r9, %r1;
	setp.lt.s32 	%p447, %r9, %r2;
	selp.u64 	%rd724, 1, 0, %p447;
	selp.b64 	%rd725, 4294967296, %rd724, %p446;
	setp.gt.s32 	%p448, %r10, %r1;
	setp.lt.s32 	%p449, %r10, %r2;
	selp.u64 	%rd726, 1, 0, %p449;
	selp.b64 	%rd727, 4294967296, %rd726, %p448;
	setp.gt.s32 	%p450, %r11, %r1;
	setp.lt.s32 	%p451, %r11, %r2;
	selp.u64 	%rd728, 1, 0, %p451;
	selp.b64 	%rd729, 4294967296, %rd728, %p450;
	setp.gt.s32 	%p452, %r12, %r1;
	setp.lt.s32 	%p453, %r12, %r2;
	selp.u64 	%rd730, 1, 0, %p453;
	selp.b64 	%rd731, 4294967296, %rd730, %p452;
	setp.gt.s32 	%p454, %r13, %r1;
	setp.lt.s32 	%p455, %r13, %r2;
	selp.u64 	%rd732, 1, 0, %p455;
	selp.b64 	%rd733, 4294967296, %rd732, %p454;
	setp.gt.s32 	%p456, %r14, %r1;
	setp.lt.s32 	%p457, %r14, %r2;
	selp.u64 	%rd734, 1, 0, %p457;
	selp.b64 	%rd735, 4294967296, %rd734, %p456;
	setp.gt.s32 	%p458, %r15, %r1;
	setp.lt.s32 	%p459, %r15, %r2;
	selp.u64 	%rd736, 1, 0, %p459;
	selp.b64 	%rd737, 4294967296, %rd736, %p458;
	setp.gt.s32 	%p460, %r16, %r1;
	setp.lt.s32 	%p461, %r16, %r2;
	selp.u64 	%rd738, 1, 0, %p461;
	selp.b64 	%rd739, 4294967296, %rd738, %p460;
	setp.gt.s32 	%p462, %r17, %r1;
	setp.lt.s32 	%p463, %r17, %r2;
	selp.u64 	%rd740, 1, 0, %p463;
	selp.b64 	%rd741, 4294967296, %rd740, %p462;
	bar.sync 	0;
	add.s64 	%rd6, %rd723, %rd5;
	add.s64 	%rd7, %rd725, %rd6;
	add.s64 	%rd8, %rd727, %rd7;
	add.s64 	%rd9, %rd729, %rd8;
	add.s64 	%rd10, %rd731, %rd9;
	add.s64 	%rd11, %rd733, %rd10;
	add.s64 	%rd12, %rd735, %rd11;
	add.s64 	%rd13, %rd737, %rd12;
	add.s64 	%rd14, %rd739, %rd13;
	add.s64 	%rd15, %rd741, %rd14;
	mov.b64 	{%r1338, %r1343}, %rd15;
	shr.u32 	%r18, %r5, 5;
	// begin inline asm
	mov.u32 %r1336, %laneid;
	// end inline asm
	mov.b32 	%r1344, 1;
	mov.b32 	%r1385, 0;
	mov.b32 	%r1386, -1;
	// begin inline asm
	shfl.sync.up.b32 %r1337, %r1338, %r1344, %r1385, %r1386;
	// end inline asm
	// begin inline asm
	shfl.sync.up.b32 %r1342, %r1343, %r1344, %r1385, %r1386;
	// end inline asm
	mov.b64 	%rd742, {%r1337, %r1342};
	setp.lt.s32 	%p464, %r1336, 1;
	selp.b64 	%rd743, 0, %rd742, %p464;
	add.s64 	%rd744, %rd743, %rd15;
	mov.b64 	{%r1348, %r1353}, %rd744;
	mov.b32 	%r1354, 2;
	// begin inline asm
	shfl.sync.up.b32 %r1347, %r1348, %r1354, %r1385, %r1386;
	// end inline asm
	// begin inline asm
	shfl.sync.up.b32 %r1352, %r1353, %r1354, %r1385, %r1386;
	// end inline asm
	mov.b64 	%rd745, {%r1347, %r1352};
	setp.lt.s32 	%p465, %r1336, 2;
	selp.b64 	%rd746, 0, %rd745, %p465;
	add.s64 	%rd747, %rd746, %rd744;
	mov.b64 	{%r1358, %r1363}, %rd747;
	mov.b32 	%r1364, 4;
	// begin inline asm
	shfl.sync.up.b32 %r1357, %r1358, %r1364, %r1385, %r1386;
	// end inline asm
	// begin inline asm
	shfl.sync.up.b32 %r1362, %r1363, %r1364, %r1385, %r1386;
	// end inline asm
	mov.b64 	%rd748, {%r1357, %r1362};
	setp.lt.s32 	%p466, %r1336, 4;
	selp.b64 	%rd749, 0, %rd748, %p466;
	add.s64 	%rd750, %rd749, %rd747;
	mov.b64 	{%r1368, %r1373}, %rd750;
	mov.b32 	%r1374, 8;
	// begin inline asm
	shfl.sync.up.b32 %r1367, %r1368, %r1374, %r1385, %r1386;
	// end inline asm
	// begin inline asm
	shfl.sync.up.b32 %r1372, %r1373, %r1374, %r1385, %r1386;
	// end inline asm
	mov.b64 	%rd751, {%r1367, %r1372};
	setp.lt.s32 	%p467, %r1336, 8;
	selp.b64 	%rd752, 0, %rd751, %p467;
	add.s64 	%rd753, %rd752, %rd750;
	mov.b64 	{%r1378, %r1383}, %rd753;
	mov.b32 	%r1384, 16;
	// begin inline asm
	shfl.sync.up.b32 %r1377, %r1378, %r1384, %r1385, %r1386;
	// end inline asm
	// begin inline asm
	shfl.sync.up.b32 %r1382, %r1383, %r1384, %r1385, %r1386;
	// end inline asm
	mov.b64 	%rd754, {%r1377, %r1382};
	setp.lt.s32 	%p468, %r1336, 16;
	selp.b64 	%rd755, 0, %rd754, %p468;
	add.s64 	%rd16, %rd755, %rd753;
	setp.ne.s32 	%p469, %r1336, 31;
	@%p469 bra 	$L__BB5_4;
	shl.b32 	%r1387, %r18, 3;
	mov.u32 	%r1388, _ZZN3cub18CUB_300001_SM_10006detail19three_way_partition29DeviceThreeWayPartitionKernelINS2_10policy_hubIiiE10Policy1000EPiS7_S7_S7_S7_NS0_13ScanTileStateImLb1EEE11GreaterThan8LessThaniNS2_19streaming_context_tIiEEEEvT0_T1_T2_T3_T4_T5_T6_T7_T8_iT9_E12temp_storage;
	add.s32 	%r1389, %r1388, %r1387;
	st.shared.u64 	[%r1389], %rd16;
$L__BB5_4:
	bar.sync 	0;
	ld.shared.v2.u64 	{%rd756, %rd757}, [_ZZN3cub18CUB_300001_SM_10006detail19three_way_partition29DeviceThreeWayPartitionKernelINS2_10policy_hubIiiE10Policy1000EPiS7_S7_S7_S7_NS0_13ScanTileStateImLb1EEE11GreaterThan8LessThaniNS2_19streaming_context_tIiEEEEvT0_T1_T2_T3_T4_T5_T6_T7_T8_iT9_E12temp_storage];
	add.s64 	%rd758, %rd757, %rd756;
	setp.eq.s32 	%p470, %r18, 2;
	selp.b64 	%rd759, %rd758, %rd756, %p470;
	ld.shared.v2.u64 	{%rd760, %rd761}, [_ZZN3cub18CUB_300001_SM_10006detail19three_way_partition29DeviceThreeWayPartitionKernelINS2_10policy_hubIiiE10Policy1000EPiS7_S7_S7_S7_NS0_13ScanTileStateImLb1EEE11GreaterThan8LessThaniNS2_19streaming_context_tIiEEEEvT0_T1_T2_T3_T4_T5_T6_T7_T8_iT9_E12temp_storage+16];
	add.s64 	%rd762, %rd758, %rd760;
	setp.eq.s32 	%p471, %r18, 3;
	selp.b64 	%rd763, %rd762, %rd759, %p471;
	add.s64 	%rd764, %rd762, %rd761;
	setp.eq.s32 	%p472, %r18, 4;
	selp.b64 	%rd765, %rd764, %rd763, %p472;
	ld.shared.v2.u64 	{%rd766, %rd767}, [_ZZN3cub18CUB_300001_SM_10006detail19three_way_partition29DeviceThreeWayPartitionKernelINS2_10policy_hubIiiE10Policy1000EPiS7_S7_S7_S7_NS0_13ScanTileStateImLb1EEE11GreaterThan8LessThaniNS2_19streaming_context_tIiEEEEvT0_T1_T2_T3_T4_T5_T6_T7_T8_iT9_E12temp_storage+32];
	add.s64 	%rd768, %rd764, %rd766;
	setp.eq.s32 	%p473, %r18, 5;
	selp.b64 	%rd769, %rd768, %rd765, %p473;
	add.s64 	%rd770, %rd768, %rd767;
	setp.eq.s32 	%p474, %r18, 6;
	selp.b64 	%rd771, %rd770, %rd769, %p474;
	ld.shared.v2.u64 	{%rd772, %rd773}, [_ZZN3cub18CUB_300001_SM_10006detail19three_way_partition29DeviceThreeWayPartitionKernelINS2_10policy_hubIiiE10Policy1000EPiS7_S7_S7_S7_NS0_13ScanTileStateImLb1EEE11GreaterThan8LessThaniNS2_19streaming_context_tIiEEEEvT0_T1_T2_T3_T4_T5_T6_T7_T8_iT9_E12temp_storage+48];
	add.s64 	%rd774, %rd770, %rd772;
	setp.eq.s32 	%p475, %r18, 7;
	selp.b64 	%rd775, %rd774, %rd771, %p475;
	add.s64 	%rd776, %rd774, %rd773;
	setp.eq.s32 	%p476, %r18, 8;
	selp.b64 	%rd777, %rd776, %rd775, %p476;
	ld.shared.v2.u64 	{%rd778, %rd779}, [_ZZN3cub18CUB_300001_SM_10006detail19three_way_partition29DeviceThreeWayPartitionKernelINS2_10policy_hubIiiE10Policy1000EPiS7_S7_S7_S7_NS0_13ScanTileStateImLb1EEE11GreaterThan8LessThaniNS2_19streaming_context_tIiEEEEvT0_T1_T2_T3_T4_T5_T6_T7_T8_iT9_E12temp_storage+64];
	add.s64 	%rd780, %rd776, %rd778;
	setp.eq.s32 	%p477, %r18, 9;
	selp.b64 	%rd781, %rd780, %rd777, %p477;
	add.s64 	%rd782, %rd780, %rd779;
	setp.eq.s32 	%p478, %r18, 10;
	selp.b64 	%rd783, %rd782, %rd781, %p478;
	ld.shared.v2.u64 	{%rd784, %rd785}, [_ZZN3cub18CUB_300001_SM_10006detail19three_way_partition29DeviceThreeWayPartitionKernelINS2_10policy_hubIiiE10Policy1000EPiS7_S7_S7_S7_NS0_13ScanTileStateImLb1EEE11GreaterThan8LessThaniNS2_19streaming_context_tIiEEEEvT0_T1_T2_T3_T4_T5_T6_T7_T8_iT9_E12temp_storage+80];
	add.s64 	%rd786, %rd782, %rd784;
	setp.eq.s32 	%p479, %r18, 11;
	selp.b64 	%rd787, %rd786, %rd783, %p479;
	add.s64 	%rd788, %rd786, %rd785;
	setp.eq.s32 	%p480, %r18, 12;
	selp.b64 	%rd789, %rd788, %rd787, %p480;
	ld.shared.v2.u64 	{%rd790, %rd791}, [_ZZN3cub18CUB_300001_SM_10006detail19three_way_partition29DeviceThreeWayPartitionKernelINS2_10policy_hubIiiE10Policy1000EPiS7_S7_S7_S7_NS0_13ScanTileStateImLb1EEE11GreaterThan8LessThaniNS2_19streaming_context_tIiEEEEvT0_T1_T2_T3_T4_T5_T6_T7_T8_iT9_E12temp_storage+96];
	add.s64 	%rd792, %rd788, %rd790;
	setp.eq.s32 	%p481, %r18, 13;
	selp.b64 	%rd793, %rd792, %rd789, %p481;
	add.s64 	%rd794, %rd792, %rd791;
	setp.eq.s32 	%p482, %r18, 14;
	selp.b64 	%rd795, %rd794, %rd793, %p482;
	ld.shared.v2.u64 	{%rd796, %rd797}, [_ZZN3cub18CUB_300001_SM_10006detail19three_way_partition29DeviceThreeWayPartitionKernelINS2_10policy_hubIiiE10Policy1000EPiS7_S7_S7_S7_NS0_13ScanTileStateImLb1EEE11GreaterThan8LessThaniNS2_19streaming_context_tIiEEEEvT0_T1_T2_T3_T4_T5_T6_T7_T8_iT9_E12temp_storage+112];
	add.s64 	%rd798, %rd794, %rd796;
	setp.eq.s32 	%p483, %r18, 15;
	selp.b64 	%rd799, %rd798, %rd795, %p483;
	add.s64 	%rd17, %rd798, %rd797;
	setp.lt.u32 	%p484, %r5, 32;
	selp.b64 	%rd800, 0, %rd799, %p484;
	setp.eq.s32 	%p485, %r1336, 0;
	sub.s64 	%rd801, %rd16, %rd15;
	selp.b64 	%rd802, 0, %rd801, %p485;
	add.s64 	%rd18, %rd800, %rd802;
	setp.ne.s32 	%p486, %r5, 0;
	@%p486 bra 	$L__BB5_6;
	add.s64 	%rd803, %rd4, 512;
	mov.b64 	%rd804, 101;
	// begin inline asm
	st.relaxed.gpu.v2.u64 [%rd803], {%rd804, %rd17};
	// end inline asm
$L__BB5_6:
	setp.gt.s32 	%p487, %r7, %r1;
	bar.sync 	0;
	{ .reg .b32 tmp; mov.b64 {tmp, %r20}, %rd17; }
	cvt.u32.u64 	%r1390, %rd17;
	add.s32 	%r21, %r20, %r1390;
	add.s32 	%r22, %r21, %r6;
	{ .reg .b32 tmp; mov.b64 {tmp, %r1460}, %rd18; }
	cvt.u32.u64 	%r24, %rd18;
	@%p487 bra 	$L__BB5_10;
	setp.ge.s32 	%p488, %r7, %r2;
	@%p488 bra 	$L__BB5_9;
	add.s32 	%r1460, %r24, %r20;
	bra.uni 	$L__BB5_10;
$L__BB5_9:
	add.s32 	%r1391, %r24, %r1460;
	sub.s32 	%r1460, %r22, %r1391;
$L__BB5_10:
	add.s64 	%rd806, %rd18, %rd5;
	setp.gt.s32 	%p489, %r8, %r1;
	shl.b32 	%r1392, %r1460, 2;
	mov.u32 	%r1393, _ZZN3cub18CUB_300001_SM_10006detail19three_way_partition29DeviceThreeWayPartitionKernelINS2_10policy_hubIiiE10Policy1000EPiS7_S7_S7_S7_NS0_13ScanTileStateImLb1EEE11GreaterThan8LessThaniNS2_19streaming_context_tIiEEEEvT0_T1_T2_T3_T4_T5_T6_T7_T8_iT9_E12temp_storage;
	add.s32 	%r1394, %r1393, %r1392;
	st.shared.u32 	[%r1394], %r7;
	{ .reg .b32 tmp; mov.b64 {tmp, %r1461}, %rd806; }
	cvt.u32.u64 	%r29, %rd806;
	@%p489 bra 	$L__BB5_14;
	setp.ge.s32 	%p490, %r8, %r2;
	@%p490 bra 	$L__BB5_13;
	add.s32 	%r1461, %r29, %r20;
	bra.uni 	$L__BB5_14;
$L__BB5_13:
	add.s32 	%r1395, %r29, %r1461;
	sub.s32 	%r1396, %r22, %r1395;
	add.s32 	%r1461, %r1396, 1;
$L__BB5_14:
	add.s64 	%rd807, %rd6, %rd18;
	setp.gt.s32 	%p491, %r9, %r1;
	shl.b32 	%r1397, %r1461, 2;
	add.s32 	%r1399, %r1393, %r1397;
	st.shared.u32 	[%r1399], %r8;
	{ .reg .b32 tmp; mov.b64 {tmp, %r1462}, %rd807; }
	cvt.u32.u64 	%r34, %rd807;
	@%p491 bra 	$L__BB5_18;
	setp.ge.s32 	%p492, %r9, %r2;
	@%p492 bra 	$L__BB5_17;
	add.s32 	%r1462, %r34, %r20;
	bra.uni 	$L__BB5_18;
$L__BB5_17:
	add.s32 	%r1400, %r34, %r1462;
	sub.s32 	%r1401, %r22, %r1400;
	add.s32 	%r1462, %r1401, 2;
$L__BB5_18:
	add.s64 	%rd808, %rd7, %rd18;
	setp.gt.s32 	%p493, %r10, %r1;
	shl.b32 	%r1402, %r1462, 2;
	add.s32 	%r1404, %r1393, %r1402;
	st.shared.u32 	[%r1404], %r9;
	{ .reg .b32 tmp; mov.b64 {tmp, %r1463}, %rd808; }
	cvt.u32.u64 	%r39, %rd808;
	@%p493 bra 	$L__BB5_22;
	setp.ge.s32 	%p494, %r10, %r2;
	@%p494 bra 	$L__BB5_21;
	add.s32 	%r1463, %r39, %r20;
	bra.uni 	$L__BB5_22;
$L__BB5_21:
	add.s32 	%r1405, %r39, %r1463;
	sub.s32 	%r1406, %r22, %r1405;
	add.s32 	%r1463, %r1406, 3;
$L__BB5_22:
	add.s64 	%rd809, %rd8, %rd18;
	setp.gt.s32 	%p495, %r11, %r1;
	shl.b32 	%r1407, %r1463, 2;
	add.s32 	%r1409, %r1393, %r1407;
	st.shared.u32 	[%r1409], %r10;
	{ .reg .b32 tmp; mov.b64 {tmp, %r1464}, %rd809; }
	cvt.u32.u64 	%r44, %rd809;
	@%p495 bra 	$L__BB5_26;
	setp.ge.s32 	%p496, %r11, %r2;
	@%p496 bra 	$L__BB5_25;
	add.s32 	%r1464, %r44, %r20;
	bra.uni 	$L__BB5_26;
$L__BB5_25:
	add.s32 	%r1410, %r44, %r1464;
	sub.s32 	%r1411, %r22, %r1410;
	add.s32 	%r1464, %r1411, 4;
$L__BB5_26:
	add.s64 	%rd810, %rd9, %rd18;
	setp.gt.s32 	%p497, %r12, %r1;
	shl.b32 	%r1412, %r1464, 2;
	add.s32 	%r1414, %r1393, %r1412;
	st.shared.u32 	[%r1414], %r11;
	{ .reg .b32 tmp; mov.b64 {tmp, %r1465}, %rd810; }
	cvt.u32.u64 	%r49, %rd810;
	@%p497 bra 	$L__BB5_30;
	setp.ge.s32 	%p498, %r12, %r2;
	@%p498 bra 	$L__BB5_29;
	add.s32 	%r1465, %r49, %r20;
	bra.uni 	$L__BB5_30;
$L__BB5_29:
	add.s32 	%r1415, %r49, %r1465;
	sub.s32 	%r1416, %r22, %r1415;
	add.s32 	%r1465, %r1416, 5;
$L__BB5_30:
	add.s64 	%rd811, %rd10, %rd18;
	setp.gt.s32 	%p499, %r13, %r1;
	shl.b32 	%r1417, %r1465, 2;
	add.s32 	%r1419, %r1393, %r1417;
	st.shared.u32 	[%r1419], %r12;
	{ .reg .b32 tmp; mov.b64 {tmp, %r1466}, %rd811; }
	cvt.u32.u64 	%r54, %rd811;
	@%p499 bra 	$L__BB5_34;
	setp.ge.s32 	%p500, %r13, %r2;
	@%p500 bra 	$L__BB5_33;
	add.s32 	%r1466, %r54, %r20;
	bra.uni 	$L__BB5_34;
$L__BB5_33:
	add.s32 	%r1420, %r54, %r1466;
	sub.s32 	%r1421, %r22, %r1420;
	add.s32 	%r1466, %r1421, 6;
$L__BB5_34:
	add.s64 	%rd812, %rd11, %rd18;
	setp.gt.s32 	%p501, %r14, %r1;
	shl.b32 	%r1422, %r1466, 2;
	add.s32 	%r1424, %r1393, %r1422;
	st.shared.u32 	[%r1424], %r13;
	{ .reg .b32 tmp; mov.b64 {tmp, %r1467}, %rd812; }
	cvt.u32.u64 	%r59, %rd812;
	@%p501 bra 	$L__BB5_38;
	setp.ge.s32 	%p502, %r14, %r2;
	@%p502 bra 	$L__BB5_37;
	add.s32 	%r1467, %r59, %r20;
	bra.uni 	$L__BB5_38;
$L__BB5_37:
	add.s32 	%r1425, %r59, %r1467;
	sub.s32 	%r1426, %r22, %r1425;
	add.s32 	%r1467, %r1426, 7;
$L__BB5_38:
	add.s64 	%rd813, %rd12, %rd18;
	setp.gt.s32 	%p503, %r15, %r1;
	shl.b32 	%r1427, %r1467, 2;
	add.s32 	%r1429, %r1393, %r1427;
	st.shared.u32 	[%r1429], %r14;
	{ .reg .b32 tmp; mov.b64 {tmp, %r1468}, %rd813; }
	cvt.u32.u64 	%r64, %rd813;
	@%p503 bra 	$L__BB5_42;
	setp.ge.s32 	%p504, %r15, %r2;
	@%p504 bra 	$L__BB5_41;
	add.s32 	%r1468, %r64, %r20;
	bra.uni 	$L__BB5_42;
$L__BB5_41:
	add.s32 	%r1430, %r64, %r1468;
	sub.s32 	%r1431, %r22, %r1430;
	add.s32 	%r1468, %r1431, 8;
$L__BB5_42:
	add.s64 	%rd814, %rd13, %rd18;
	setp.gt.s32 	%p505, %r16, %r1;
	shl.b32 	%r1432, %r1468, 2;
	add.s32 	%r1434, %r1393, %r1432;
	st.shared.u32 	[%r1434], %r15;
	{ .reg .b32 tmp; mov.b64 {tmp, %r1469}, %rd814; }
	cvt.u32.u64 	%r69, %rd814;
	@%p505 bra 	$L__BB5_46;
	setp.ge.s32 	%p506, %r16, %r2;
	@%p506 bra 	$L__BB5_45;
	add.s32 	%r1469, %r69, %r20;
	bra.uni 	$L__BB5_46;
$L__BB5_45:
	add.s32 	%r1435, %r69, %r1469;
	sub.s32 	%r1436, %r22, %r1435;
	add.s32 	%r1469, %r1436, 9;
$L__BB5_46:
	add.s64 	%rd815, %rd14, %rd18;
	setp.gt.s32 	%p507, %r17, %r1;
	shl.b32 	%r1437, %r1469, 2;
	add.s32 	%r1439, %r1393, %r1437;
	st.shared.u32 	[%r1439], %r16;
	{ .reg .b32 tmp; mov.b64 {tmp, %r1470}, %rd815; }
	cvt.u32.u64 	%r74, %rd815;
	@%p507 bra 	$L__BB5_50;
	setp.ge.s32 	%p508, %r17, %r2;
	@%p508 bra 	$L__BB5_49;
	add.s32 	%r1470, %r74, %r20;
	bra.uni 	$L__BB5_50;
$L__BB5_49:
	add.s32 	%r1440, %r74, %r1470;
	sub.s32 	%r1441, %r22, %r1440;
	add.s32 	%r1470, %r1441, 10;
$L__BB5_50:
	shl.b32 	%r1442, %r1470, 2;
	add.s32 	%r1444, %r1393, %r1442;
	st.shared.u32 	[%r1444], %r17;
	bar.sync 	0;
	setp.ne.s16 	%p509, %rs19, 0;
	mov.b64 	%rd848, 0;
	@%p509 bra 	$L__BB5_52;
	ld.param.u64 	%rd817, [%rd1+8];
	cvta.to.global.u64 	%rd818, %rd817;
	ld.global.s32 	%rd848, [%rd818];
$L__BB5_52:
	setp.ne.s16 	%p510, %rs19, 0;
	mov.b64 	%rd849, 0;
	@%p510 bra 	$L__BB5_54;
	ld.param.u64 	%rd820, [%rd1+8];
	cvta.to.global.u64 	%rd821, %rd820;
	ld.global.s32 	%rd849, [%rd821+4];
$L__BB5_54:
	setp.ne.s16 	%p511, %rs19, 0;
	mov.b64 	%rd850, 0;
	@%p511 bra 	$L__BB5_56;
	ld.param.u64 	%rd823, [%rd1+8];
	cvta.to.global.u64 	%rd824, %rd823;
	ld.global.s32 	%rd850, [%rd824+8];
$L__BB5_56:
	ld.param.u64 	%rd843, [_ZN3cub18CUB_300001_SM_10006detail19three_way_partition29DeviceThreeWayPartitionKernelINS2_10policy_hubIiiE10Policy1000EPiS7_S7_S7_S7_NS0_13ScanTileStateImLb1EEE11GreaterThan8LessThaniNS2_19streaming_context_tIiEEEEvT0_T1_T2_T3_T4_T5_T6_T7_T8_iT9__param_2];
	ld.param.u64 	%rd839, [_ZN3cub18CUB_300001_SM_10006detail19three_way_partition29DeviceThreeWayPartitionKernelINS2_10policy_hubIiiE10Policy1000EPiS7_S7_S7_S7_NS0_13ScanTileStateImLb1EEE11GreaterThan8LessThaniNS2_19streaming_context_tIiEEEEvT0_T1_T2_T3_T4_T5_T6_T7_T8_iT9__param_1];
	shl.b32 	%r1445, %r5, 2;
	add.s32 	%r78, %r1393, %r1445;
	ld.shared.u32 	%r79, [%r78];
	setp.ge.s32 	%p512, %r5, %r20;
	cvt.u64.u32 	%rd825, %r5;
	add.s64 	%rd826, %rd848, %rd825;
	cvta.to.global.u64 	%rd827, %rd839;
	shl.b64 	%rd828, %rd826, 2;
	add.s64 	%rd25, %rd827, %rd828;
	sub.s32 	%r1447, %r5, %r20;
	cvt.s64.s32 	%rd829, %r1447;
	add.s64 	%rd830, %rd849, %rd829;
	cvta.to.global.u64 	%rd831, %rd843;
	shl.b64 	%rd832, %rd830, 2;
	add.s64 	%rd26, %rd831, %rd832;
	sub.s32 	%r1448, %r5, %r21;
	cvt.s64.s32 	%rd833, %r1448;
	add.s64 	%rd834, %rd850, %rd833;
	shl.b64 	%rd835, %rd834, 2;
	add.s64 	%rd27, %rd3, %rd835;
	@%p512 bra 	$L__BB5_58;
	st.global.u32 	[%rd25], %r79;
	bra.uni 	$L__BB5_61;
$L__BB5_58:
	setp.ge.s32 	%p513, %r5, %r21;
	@%p513 bra 	$L__BB5_60;
	st.global.u32 	[%rd26], %r79;
	bra.uni 	$L__BB5_61;
$L__BB5_60:
	st.global.u32 	[%rd27], %r79;
$L__BB5_61:
	add.s32 	%r80, %r5, 512;
	ld.shared.u32 	%r81, [%r78+2048];
	setp.lt.s32 	%p514, %r80, %r20;
	@%p514 bra 	$L__BB5_65;
	setp.lt.s32 	%p515, %r80, %r21;
	@%p515 bra 	$L__BB5_64;
	st.global.u32 	[%rd27+2048], %r81;
	bra.uni 	$L__BB5_66;
$L__BB5_64:
	st.global.u32 	[%rd26+2048], %r81;
	bra.uni 	$L__BB5_66;
$L__BB5_65:
	st.global.u32 	[%rd25+2048], %r81;
$L__BB5_66:
	or.b32  	%r82, %r5, 1024;
	ld.shared.u32 	%r83, [%r78+4096];
	setp.lt.s32 	%p516, %r82, %r20;
	@%p516 bra 	$L__BB5_70;
	setp.lt.s32 	%p517, %r82, %r21;
	@%p517 bra 	$L__BB5_69;
	st.global.u32 	[%rd27+4096], %r83;
	bra.uni 	$L__BB5_71;
$L__BB5_69:
	st.global.u32 	[%rd26+4096], %r83;
	bra.uni 	$L__BB5_71;
$L__BB5_70:
	st.global.u32 	[%rd25+4096], %r83;
$L__BB5_71:
	add.s32 	%r84, %r5, 1536;
	ld.shared.u32 	%r85, [%r78+6144];
	setp.lt.s32 	%p518, %r84, %r20;
	@%p518 bra 	$L__BB5_75;
	setp.lt.s32 	%p519, %r84, %r21;
	@%p519 bra 	$L__BB5_74;
	st.global.u32 	[%rd27+6144], %r85;
	bra.uni 	$L__BB5_76;
$L__BB5_74:
	st.global.u32 	[%rd26+6144], %r85;
	bra.uni 	$L__BB5_76;
$L__BB5_75:
	st.global.u32 	[%rd25+6144], %r85;
$L__BB5_76:
	or.b32  	%r86, %r5, 2048;
	ld.shared.u32 	%r87, [%r78+8192];
	setp.lt.s32 	%p520, %r86, %r20;
	@%p520 bra 	$L__BB5_80;
	setp.lt.s32 	%p521, %r86, %r21;
	@%p521 bra 	$L__BB5_79;
	st.global.u32 	[%rd27+8192], %r87;
	bra.uni 	$L__BB5_81;
$L__BB5_79:
	st.global.u32 	[%rd26+8192], %r87;
	bra.uni 	$L__BB5_81;
$L__BB5_80:
	st.global.u32 	[%rd25+8192], %r87;
$L__BB5_81:
	add.s32 	%r88, %r5, 2560;
	ld.shared.u32 	%r89, [%r78+10240];
	setp.lt.s32 	%p522, %r88, %r20;
	@%p522 bra 	$L__BB5_85;
	setp.lt.s32 	%p523, %r88, %r21;
	@%p523 bra 	$L__BB5_84;
	st.global.u32 	[%rd27+10240], %r89;
	bra.uni 	$L__BB5_86;
$L__BB5_84:
	st.global.u32 	[%rd26+10240], %r89;
	bra.uni 	$L__BB5_86;
$L__BB5_85:
	st.global.u32 	[%rd25+10240], %r89;
$L__BB5_86:
	or.b32  	%r90, %r5, 3072;
	ld.shared.u32 	%r91, [%r78+12288];
	setp.lt.s32 	%p524, %r90, %r20;
	@%p524 bra 	$L__BB5_90;
	setp.lt.s32 	%p525, %r90, %r21;
	@%p525 bra 	$L__BB5_89;
	st.global.u32 	[%rd27+12288], %r91;
	bra.uni 	$L__BB5_91;
$L__BB5_89:
	st.global.u32 	[%rd26+12288], %r91;
	bra.uni 	$L__BB5_91;
$L__BB5_90:
	st.global.u32 	[%rd25+12288], %r91;
$L__BB5_91:
	add.s32 	%r92, %r5, 3584;
	ld.shared.u32 	%r93, [%r78+14336];
	setp.lt.s32 	%p526, %r92, %r20;
	@%p526 bra 	$L__BB5_95;
	setp.lt.s32 	%p527, %r92, %r21;
	@%p527 bra 	$L__BB5_94;
	st.global.u32 	[%rd27+14336], %r93;
	bra.uni 	$L__BB5_96;
$L__BB5_94:
	st.global.u32 	[%rd26+14336], %r93;
	bra.uni 	$L__BB5_96;
$L__BB5_95:
	st.global.u32 	[%rd25+14336], %r93;
$L__BB5_96:
	or.b32  	%r94, %r5, 4096;
	ld.shared.u32 	%r95, [%r78+16384];
	setp.lt.s32 	%p528, %r94, %r20;
	@%p528 bra 	$L__BB5_100;
	setp.lt.s32 	%p529, %r94, %r21;
	@%p529 bra 	$L__BB5_99;
	st.global.u32 	[%rd27+16384], %r95;
	bra.uni 	$L__BB5_101;
$L__BB5_99:
	st.global.u32 	[%rd26+16384], %r95;
	bra.uni 	$L__BB5_101;
$L__BB5_100:
	st.global.u32 	[%rd25+16384], %r95;
$L__BB5_101:
	add.s32 	%r96, %r5, 4608;
	ld.shared.u32 	%r97, [%r78+18432];
	setp.lt.s32 	%p530, %r96, %r20;
	@%p530 bra 	$L__BB5_105;
	setp.lt.s32 	%p531, %r96, %r21;
	@%p531 bra 	$L__BB5_104;
	st.global.u32 	[%rd27+18432], %r97;
	bra.uni 	$L__BB5_106;
$L__BB5_104:
	st.global.u32 	[%rd26+18432], %r97;
	bra.uni 	$L__BB5_106;
$L__BB5_105:
	st.global.u32 	[%rd25+18432], %r97;
$L__BB5_106:
	or.b32  	%r98, %r5, 5120;
	ld.shared.u32 	%r99, [%r78+20480];
	setp.lt.s32 	%p532, %r98, %r20;
	@%p532 bra 	$L__BB5_110;
	setp.lt.s32 	%p533, %r98, %r21;
	@%p533 bra 	$L__BB5_109;
	st.global.u32 	[%rd27+20480], %r99;
	bra.uni 	$L__BB5_611;
$L__BB5_109:
	st.global.u32 	[%rd26+20480], %r99;
	bra.uni 	$L__BB5_611;
$L__BB5_110:
	st.global.u32 	[%rd25+20480], %r99;
	bra.uni 	$L__BB5_611;
$L__BB5_111:
	ld.param.u8 	%rs15, [%rd1];
	setp.eq.s16 	%p311, %rs15, 0;
	ld.param.s32 	%rd530, [%rd1+4];
	selp.b64 	%rd531, %rd530, 0, %p311;
	cvt.u64.u32 	%rd532, %r4;
	add.s64 	%rd533, %rd531, %rd532;
	mov.u32 	%r100, %tid.x;
	mul.lo.s32 	%r1135, %r100, 11;
	cvt.u64.u32 	%rd534, %r1135;
	add.s64 	%rd535, %rd533, %rd534;
	shl.b64 	%rd536, %rd535, 2;
	add.s64 	%rd537, %rd2, %rd536;
	ld.global.u32 	%r101, [%rd537];
	ld.global.u32 	%r102, [%rd537+4];
	ld.global.u32 	%r103, [%rd537+8];
	ld.global.u32 	%r104, [%rd537+12];
	ld.global.u32 	%r105, [%rd537+16];
	ld.global.u32 	%r106, [%rd537+20];
	ld.global.u32 	%r107, [%rd537+24];
	ld.global.u32 	%r108, [%rd537+28];
	ld.global.u32 	%r109, [%rd537+32];
	ld.global.u32 	%r110, [%rd537+36];
	ld.global.u32 	%r111, [%rd537+40];
	setp.gt.s32 	%p312, %r101, %r1;
	setp.lt.s32 	%p313, %r101, %r2;
	selp.u64 	%rd538, 1, 0, %p313;
	selp.b64 	%rd539, 4294967296, %rd538, %p312;
	setp.gt.s32 	%p314, %r102, %r1;
	setp.lt.s32 	%p315, %r102, %r2;
	selp.u64 	%rd540, 1, 0, %p315;
	selp.b64 	%rd541, 4294967296, %rd540, %p314;
	setp.gt.s32 	%p316, %r103, %r1;
	setp.lt.s32 	%p317, %r103, %r2;
	selp.u64 	%rd542, 1, 0, %p317;
	selp.b64 	%rd543, 4294967296, %rd542, %p316;
	setp.gt.s32 	%p318, %r104, %r1;
	setp.lt.s32 	%p319, %r104, %r2;
	selp.u64 	%rd544, 1, 0, %p319;
	selp.b64 	%rd545, 4294967296, %rd544, %p318;
	setp.gt.s32 	%p320, %r105, %r1;
	setp.lt.s32 	%p321, %r105, %r2;
	selp.u64 	%rd546, 1, 0, %p321;
	selp.b64 	%rd547, 4294967296, %rd546, %p320;
	setp.gt.s32 	%p322, %r106, %r1;
	setp.lt.s32 	%p323, %r106, %r2;
	selp.u64 	%rd548, 1, 0, %p323;
	selp.b64 	%rd549, 4294967296, %rd548, %p322;
	setp.gt.s32 	%p324, %r107, %r1;
	setp.lt.s32 	%p325, %r107, %r2;
	selp.u64 	%rd550, 1, 0, %p325;
	selp.b64 	%rd551, 4294967296, %rd550, %p324;
	setp.gt.s32 	%p326, %r108, %r1;
	setp.lt.s32 	%p327, %r108, %r2;
	selp.u64 	%rd552, 1, 0, %p327;
	selp.b64 	%rd553, 4294967296, %rd552, %p326;
	setp.gt.s32 	%p328, %r109, %r1;
	setp.lt.s32 	%p329, %r109, %r2;
	selp.u64 	%rd554, 1, 0, %p329;
	selp.b64 	%rd555, 4294967296, %rd554, %p328;
	setp.gt.s32 	%p330, %r110, %r1;
	setp.lt.s32 	%p331, %r110, %r2;
	selp.u64 	%rd556, 1, 0, %p331;
	selp.b64 	%rd557, 4294967296, %rd556, %p330;
	setp.gt.s32 	%p332, %r111, %r1;
	setp.lt.s32 	%p333, %r111, %r2;
	selp.u64 	%rd558, 1, 0, %p333;
	selp.b64 	%rd559, 4294967296, %rd558, %p332;
	bar.sync 	0;
	add.s64 	%rd28, %rd541, %rd539;
	add.s64 	%rd29, %rd543, %rd28;
	add.s64 	%rd560, %rd545, %rd29;
	add.s64 	%rd30, %rd547, %rd560;
	add.s64 	%rd31, %rd549, %rd30;
	add.s64 	%rd32, %rd551, %rd31;
	add.s64 	%rd561, %rd553, %rd32;
	add.s64 	%rd562, %rd555, %rd561;
	add.s64 	%rd563, %rd557, %rd562;
	add.s64 	%rd33, %rd559, %rd563;
	mov.b64 	{%r1086, %r1091}, %rd33;
	shr.u32 	%r112, %r100, 5;
	// begin inline asm
	mov.u32 %r1084, %laneid;
	// end inline asm
	mov.b32 	%r1092, 1;
	mov.b32 	%r1133, 0;
	mov.b32 	%r1134, -1;
	// begin inline asm
	shfl.sync.up.b32 %r1085, %r1086, %r1092, %r1133, %r1134;
	// end inline asm
	// begin inline asm
	shfl.sync.up.b32 %r1090, %r1091, %r1092, %r1133, %r1134;
	// end inline asm
	mov.b64 	%rd564, {%r1085, %r1090};
	setp.lt.s32 	%p334, %r1084, 1;
	selp.b64 	%rd565, 0, %rd564, %p334;
	add.s64 	%rd566, %rd565, %rd33;
	mov.b64 	{%r1096, %r1101}, %rd566;
	mov.b32 	%r1102, 2;
	// begin inline asm
	shfl.sync.up.b32 %r1095, %r1096, %r1102, %r1133, %r1134;
	// end inline asm
	// begin inline asm
	shfl.sync.up.b32 %r1100, %r1101, %r1102, %r1133, %r1134;
	// end inline asm
	mov.b64 	%rd567, {%r1095, %r1100};
	setp.lt.s32 	%p335, %r1084, 2;
	selp.b64 	%rd568, 0, %rd567, %p335;
	add.s64 	%rd569, %rd568, %rd566;
	mov.b64 	{%r1106, %r1111}, %rd569;
	mov.b32 	%r1112, 4;
	// begin inline asm
	shfl.sync.up.b32 %r1105, %r1106, %r1112, %r1133, %r1134;
	// end inline asm
	// begin inline asm
	shfl.sync.up.b32 %r1110, %r1111, %r1112, %r1133, %r1134;
	// end inline asm
	mov.b64 	%rd570, {%r1105, %r1110};
	setp.lt.s32 	%p336, %r1084, 4;
	selp.b64 	%rd571, 0, %rd570, %p336;
	add.s64 	%rd572, %rd571, %rd569;
	mov.b64 	{%r1116, %r1121}, %rd572;
	mov.b32 	%r1122, 8;
	// begin inline asm
	shfl.sync.up.b32 %r1115, %r1116, %r1122, %r1133, %r1134;
	// end inline asm
	// begin inline asm
	shfl.sync.up.b32 %r1120, %r1121, %r1122, %r1133, %r1134;
	// end inline asm
	mov.b64 	%rd573, {%r1115, %r1120};
	setp.lt.s32 	%p337, %r1084, 8;
	selp.b64 	%rd574, 0, %rd573, %p337;
	add.s64 	%rd575, %rd574, %rd572;
	mov.b64 	{%r1126, %r1131}, %rd575;
	mov.b32 	%r1132, 16;
	// begin inline asm
	shfl.sync.up.b32 %r1125, %r1126, %r1132, %r1133, %r1134;
	// end inline asm
	// begin inline asm
	shfl.sync.up.b32 %r1130, %r1131, %r1132, %r1133, %r1134;
	// end inline asm
	mov.b64 	%rd576, {%r1125, %r1130};
	setp.lt.s32 	%p338, %r1084, 16;
	selp.b64 	%rd577, 0, %rd576, %p338;
	add.s64 	%rd34, %rd577, %rd575;
	setp.ne.s32 	%p339, %r1084, 31;
	@%p339 bra 	$L__BB5_113;
	shl.b32 	%r1136, %r112, 3;
	mov.u32 	%r1137, _ZZN3cub18CUB_300001_SM_10006detail19three_way_partition29DeviceThreeWayPartitionKernelINS2_10policy_hubIiiE10Policy1000EPiS7_S7_S7_S7_NS0_13ScanTileStateImLb1EEE11GreaterThan8LessThaniNS2_19streaming_context_tIiEEEEvT0_T1_T2_T3_T4_T5_T6_T7_T8_iT9_E12temp_storage;
	add.s32 	%r1138, %r1137, %r1136;
	st.shared.u64 	[%r1138], %rd34;
$L__BB5_113:
	sub.s64 	%rd578, %rd34, %rd33;
	bar.sync 	0;
	ld.shared.v2.u64 	{%rd579, %rd580}, [_ZZN3cub18CUB_300001_SM_10006detail19three_way_partition29DeviceThreeWayPartitionKernelINS2_10policy_hubIiiE10Policy1000EPiS7_S7_S7_S7_NS0_13ScanTileStateImLb1EEE11GreaterThan8LessThaniNS2_19streaming_context_tIiEEEEvT0_T1_T2_T3_T4_T5_T6_T7_T8_iT9_E12temp_storage];
	add.s64 	%rd581, %rd580, %rd579;
	setp.eq.s32 	%p340, %r112, 2;
	selp.b64 	%rd582, %rd581, %rd579, %p340;
	ld.shared.v2.u64 	{%rd583, %rd584}, [_ZZN3cub18CUB_300001_SM_10006detail19three_way_partition29DeviceThreeWayPartitionKernelINS2_10policy_hubIiiE10Policy1000EPiS7_S7_S7_S7_NS0_13ScanTileStateImLb1EEE11GreaterThan8LessThaniNS2_19streaming_context_tIiEEEEvT0_T1_T2_T3_T4_T5_T6_T7_T8_iT9_E12temp_storage+16];
	add.s64 	%rd585, %rd581, %rd583;
	setp.eq.s32 	%p341, %r112, 3;
	selp.b64 	%rd586, %rd585, %rd582, %p341;
	add.s64 	%rd587, %rd585, %rd584;
	setp.eq.s32 	%p342, %r112, 4;
	selp.b64 	%rd588, %rd587, %rd586, %p342;
	ld.shared.v2.u64 	{%rd589, %rd590}, [_ZZN3cub18CUB_300001_SM_10006detail19three_way_partition29DeviceThreeWayPartitionKernelINS2_10policy_hubIiiE10Policy1000EPiS7_S7_S7_S7_NS0_13ScanTileStateImLb1EEE11GreaterThan8LessThaniNS2_19streaming_context_tIiEEEEvT0_T1_T2_T3_T4_T5_T6_T7_T8_iT9_E12temp_storage+32];
	add.s64 	%rd591, %rd587, %rd589;
	setp.eq.s32 	%p343, %r112, 5;
	selp.b64 	%rd592, %rd591, %rd588, %p343;
	add.s64 	%rd593, %rd591, %rd590;
	setp.eq.s32 	%p344, %r112, 6;
	selp.b64 	%rd594, %rd593, %rd592, %p344;
	ld.shared.v2.u64 	{%rd595, %rd596}, [_ZZN3cub18CUB_300001_SM_10006detail19three_way_partition29DeviceThreeWayPartitionKernelINS2_10policy_hubIiiE10Policy1000EPiS7_S7_S7_S7_NS0_13ScanTileStateImLb1EEE11GreaterThan8LessThaniNS2_19streaming_context_tIiEEEEvT0_T1_T2_T3_T4_T5_T6_T7_T8_iT9_E12temp_storage+48];
	add.s64 	%rd597, %rd593, %rd595;
	setp.eq.s32 	%p345, %r112, 7;
	selp.b64 	%rd598, %rd597, %rd594, %p345;
	add.s64 	%rd599, %rd597, %rd596;
	setp.eq.s32 	%p346, %r112, 8;
	selp.b64 	%rd600, %rd599, %rd598, %p346;
	ld.shared.v2.u64 	{%rd601, %rd602}, [_ZZN3cub18CUB_300001_SM_10006detail19three_way_partition29DeviceThreeWayPartitionKernelINS2_10policy_hubIiiE10Policy1000EPiS7_S7_S7_S7_NS0_13ScanTileStateImLb1EEE11GreaterThan8LessThaniNS2_19streaming_context_tIiEEEEvT0_T1_T2_T3_T4_T5_T6_T7_T8_iT9_E12temp_storage+64];
	add.s64 	%rd603, %rd599, %rd601;
	setp.eq.s32 	%p347, %r112, 9;
	selp.b64 	%rd604, %rd603, %rd600, %p347;
	add.s64 	%rd605, %rd603, %rd602;
	setp.eq.s32 	%p348, %r112, 10;
	selp.b64 	%rd606, %rd605, %rd604, %p348;
	ld.shared.v2.u64 	{%rd607, %rd608}, [_ZZN3cub18CUB_300001_SM_10006detail19three_way_partition29DeviceThreeWayPartitionKernelINS2_10policy_hubIiiE10Policy1000EPiS7_S7_S7_S7_NS0_13ScanTileStateImLb1EEE11GreaterThan8LessThaniNS2_19streaming_context_tIiEEEEvT0_T1_T2_T3_T4_T5_T6_T7_T8_iT9_E12temp_storage+80];
	add.s64 	%rd609, %rd605, %rd607;
	setp.eq.s32 	%p349, %r112, 11;
	selp.b64 	%rd610, %rd609, %rd606, %p349;
	add.s64 	%rd611, %rd609, %rd608;
	setp.eq.s32 	%p350, %r112, 12;
	selp.b64 	%rd612, %rd611, %rd610, %p350;
	ld.shared.v2.u64 	{%rd613, %rd614}, [_ZZN3cub18CUB_300001_SM_10006detail19three_way_partition29DeviceThreeWayPartitionKernelINS2_10policy_hubIiiE10Policy1000EPiS7_S7_S7_S7_NS0_13ScanTileStateImLb1EEE11GreaterThan8LessThaniNS2_19streaming_context_tIiEEEEvT0_T1_T2_T3_T4_T5_T6_T7_T8_iT9_E12temp_storage+96];
	add.s64 	%rd615, %rd611, %rd613;
	setp.eq.s32 	%p351, %r112, 13;
	selp.b64 	%rd616, %rd615, %rd612, %p351;
	add.s64 	%rd617, %rd615, %rd614;
	setp.eq.s32 	%p352, %r112, 14;
	selp.b64 	%rd618, %rd617, %rd616, %p352;
	ld.shared.v2.u64 	{%rd619, %rd620}, [_ZZN3cub18CUB_300001_SM_10006detail19three_way_partition29DeviceThreeWayPartitionKernelINS2_10policy_hubIiiE10Policy1000EPiS7_S7_S7_S7_NS0_13ScanTileStateImLb1EEE11GreaterThan8LessThaniNS2_19streaming_context_tIiEEEEvT0_T1_T2_T3_T4_T5_T6_T7_T8_iT9_E12temp_storage+112];
	add.s64 	%rd621, %rd617, %rd619;
	setp.eq.s32 	%p353, %r112, 15;
	selp.b64 	%rd622, %rd621, %rd618, %p353;
	add.s64 	%rd35, %rd621, %rd620;
	setp.gt.u32 	%p354, %r100, 31;
	setp.lt.u32 	%p355, %r100, 32;
	setp.eq.s32 	%p356, %r1084, 0;
	selp.b64 	%rd623, 0, %rd578, %p356;
	add.s64 	%rd857, %rd622, %rd623;
	selp.b64 	%rd37, %rd578, %rd857, %p355;
	@%p354 bra 	$L__BB5_129;
	setp.ne.s32 	%p357, %r100, 0;
	mul.wide.u32 	%rd624, %r3, 16;
	add.s64 	%rd38, %rd4, %rd624;
	@%p357 bra 	$L__BB5_116;
	st.shared.u64 	[_ZZN3cub18CUB_300001_SM_10006detail19three_way_partition29DeviceThreeWayPartitionKernelINS2_10policy_hubIiiE10Policy1000EPiS7_S7_S7_S7_NS0_13ScanTileStateImLb1EEE11GreaterThan8LessThaniNS2_19streaming_context_tIiEEEEvT0_T1_T2_T3_T4_T5_T6_T7_T8_iT9_E12temp_storage+184], %rd35;
	add.s64 	%rd625, %rd38, 512;
	mov.b64 	%rd626, 100;
	// begin inline asm
	st.relaxed.gpu.v2.u64 [%rd625], {%rd626, %rd35};
	// end inline asm
$L__BB5_116:
	not.b32 	%r114, %r100;
	mov.b32 	%r1139, 840;
	// begin inline asm
	nanosleep.u32 %r1139;
	// end inline asm
	mul.wide.u32 	%rd631, %r100, 16;
	xor.b64  	%rd632, %rd631, -16;
	add.s64 	%rd633, %rd38, %rd632;
	add.s64 	%rd630, %rd633, 512;
	// begin inline asm
	ld.relaxed.gpu.v2.u64 {%rd855, %rd852}, [%rd630];
	// end inline asm
	mov.b32 	%r1472, 36;
	mov.u32 	%r1476, %r3;
$L__BB5_117:
	setp.eq.s64 	%p358, %rd855, 99;
	mov.b32 	%r1141, -1;
	vote.sync.any.pred 	%p359, %p358, %r1141;
	not.pred 	%p360, %p359;
	@%p360 bra 	$L__BB5_119;
	mul.lo.s32 	%r1334, %r1476, 16807;
	and.b32  	%r1476, %r1334, 2147483647;
	add.s32 	%r1335, %r1472, 1;
	rem.u32 	%r1333, %r1476, %r1335;
	// begin inline asm
	nanosleep.u32 %r1333;
	// end inline asm
	shr.u32 	%r1472, %r1472, 1;
	// begin inline asm
	ld.relaxed.gpu.v2.u64 {%rd855, %rd852}, [%rd630];
	// end inline asm
	bra.uni 	$L__BB5_117;
$L__BB5_119:
	setp.eq.s64 	%p361, %rd855, 101;
	mov.b32 	%r1193, -1;
	vote.sync.ballot.b32 	%r1195, %p361, %r1193;
	// begin inline asm
	mov.u32 %r1143, %lanemask_ge;
	// end inline asm
	and.b32  	%r1196, %r1195, %r1143;
	or.b32  	%r1197, %r1196, -2147483648;
	add.s32 	%r1198, %r1197, -1;
	not.b32 	%r1199, %r1197;
	and.b32  	%r1200, %r1199, %r1198;
	popc.b32 	%r1147, %r1200;
	mov.b64 	{%r1145, %r1150}, %rd852;
	mov.b32 	%r1151, 1;
	// begin inline asm
	shfl.sync.down.b32 %r1144, %r1145, %r1151, %r1147, %r1193;
	// end inline asm
	// begin inline asm
	shfl.sync.down.b32 %r1149, %r1150, %r1151, %r1147, %r1193;
	// end inline asm
	mov.b64 	%rd634, {%r1144, %r1149};
	setp.lt.s32 	%p363, %r1084, %r1147;
	selp.b64 	%rd635, %rd634, 0, %p363;
	add.s64 	%rd636, %rd635, %rd852;
	mov.b64 	{%r1155, %r1160}, %rd636;
	mov.b32 	%r1161, 2;
	// begin inline asm
	shfl.sync.down.b32 %r1154, %r1155, %r1161, %r1147, %r1193;
	// end inline asm
	// begin inline asm
	shfl.sync.down.b32 %r1159, %r1160, %r1161, %r1147, %r1193;
	// end inline asm
	mov.b64 	%rd637, {%r1154, %r1159};
	add.s32 	%r120, %r1084, 2;
	setp.gt.s32 	%p364, %r120, %r1147;
	selp.b64 	%rd638, 0, %rd637, %p364;
	add.s64 	%rd639, %rd638, %rd636;
	mov.b64 	{%r1165, %r1170}, %rd639;
	mov.b32 	%r1171, 4;
	// begin inline asm
	shfl.sync.down.b32 %r1164, %r1165, %r1171, %r1147, %r1193;
	// end inline asm
	// begin inline asm
	shfl.sync.down.b32 %r1169, %r1170, %r1171, %r1147, %r1193;
	// end inline asm
	mov.b64 	%rd640, {%r1164, %r1169};
	add.s32 	%r121, %r1084, 4;
	setp.gt.s32 	%p365, %r121, %r1147;
	selp.b64 	%rd641, 0, %rd640, %p365;
	add.s64 	%rd642, %rd641, %rd639;
	mov.b64 	{%r1175, %r1180}, %rd642;
	mov.b32 	%r1181, 8;
	// begin inline asm
	shfl.sync.down.b32 %r1174, %r1175, %r1181, %r1147, %r1193;
	// end inline asm
	// begin inline asm
	shfl.sync.down.b32 %r1179, %r1180, %r1181, %r1147, %r1193;
	// end inline asm
	mov.b64 	%rd643, {%r1174, %r1179};
	add.s32 	%r122, %r1084, 8;
	setp.gt.s32 	%p366, %r122, %r1147;
	selp.b64 	%rd644, 0, %rd643, %p366;
	add.s64 	%rd645, %rd644, %rd642;
	mov.b64 	{%r1185, %r1190}, %rd645;
	mov.b32 	%r1191, 16;
	// begin inline asm
	shfl.sync.down.b32 %r1184, %r1185, %r1191, %r1147, %r1193;
	// end inline asm
	// begin inline asm
	shfl.sync.down.b32 %r1189, %r1190, %r1191, %r1147, %r1193;
	// end inline asm
	mov.b64 	%rd646, {%r1184, %r1189};
	add.s32 	%r123, %r1084, 16;
	setp.gt.s32 	%p367, %r123, %r1147;
	selp.b64 	%rd647, 0, %rd646, %p367;
	add.s64 	%rd853, %rd647, %rd645;
	add.s64 	%rd49, %rd4, 512;
	add.s32 	%r1475, %r3, %r114;
	mov.b32 	%r1474, 36;
$L__BB5_120:
	setp.ne.s64 	%p368, %rd855, 101;
	mov.b32 	%r1201, -1;
	vote.sync.all.pred 	%p369, %p368, %r1201;
	not.pred 	%p370, %p369;
	@%p370 bra 	$L__BB5_125;
	shr.u32 	%r1474, %r1474, 1;
	mul.wide.s32 	%rd690, %r1475, 16;
	add.s64 	%rd691, %rd49, %rd690;
	add.s64 	%rd689, %rd691, -512;
	// begin inline asm
	ld.relaxed.gpu.v2.u64 {%rd855, %rd856}, [%rd689];
	// end inline asm
	mov.u32 	%r1477, %r1474;
$L__BB5_122:
	setp.eq.s64 	%p431, %rd855, 99;
	mov.b32 	%r1272, -1;
	vote.sync.any.pred 	%p432, %p431, %r1272;
	not.pred 	%p433, %p432;
	@%p433 bra 	$L__BB5_124;
	mul.lo.s32 	%r1331, %r1476, 16807;
	and.b32  	%r1476, %r1331, 2147483647;
	add.s32 	%r1332, %r1477, 1;
	rem.u32 	%r1330, %r1476, %r1332;
	// begin inline asm
	nanosleep.u32 %r1330;
	// end inline asm
	shr.u32 	%r1477, %r1477, 1;
	// begin inline asm
	ld.relaxed.gpu.v2.u64 {%rd855, %rd856}, [%rd689];
	// end inline asm
	bra.uni 	$L__BB5_122;
$L__BB5_124:
	setp.eq.s64 	%p434, %rd855, 101;
	mov.b32 	%r1323, -1;
	vote.sync.ballot.b32 	%r1324, %p434, %r1323;
	and.b32  	%r1325, %r1324, %r1143;
	or.b32  	%r1326, %r1325, -2147483648;
	add.s32 	%r1327, %r1326, -1;
	not.b32 	%r1328, %r1326;
	and.b32  	%r1329, %r1328, %r1327;
	popc.b32 	%r1277, %r1329;
	mov.b64 	{%r1275, %r1280}, %rd856;
	mov.b32 	%r1281, 1;
	// begin inline asm
	shfl.sync.down.b32 %r1274, %r1275, %r1281, %r1277, %r1323;
	// end inline asm
	// begin inline asm
	shfl.sync.down.b32 %r1279, %r1280, %r1281, %r1277, %r1323;
	// end inline asm
	mov.b64 	%rd692, {%r1274, %r1279};
	setp.lt.s32 	%p436, %r1084, %r1277;
	selp.b64 	%rd693, %rd692, 0, %p436;
	add.s64 	%rd694, %rd693, %rd856;
	mov.b64 	{%r1285, %r1290}, %rd694;
	mov.b32 	%r1291, 2;
	// begin inline asm
	shfl.sync.down.b32 %r1284, %r1285, %r1291, %r1277, %r1323;
	// end inline asm
	// begin inline asm
	shfl.sync.down.b32 %r1289, %r1290, %r1291, %r1277, %r1323;
	// end inline asm
	mov.b64 	%rd695, {%r1284, %r1289};
	setp.gt.s32 	%p437, %r120, %r1277;
	selp.b64 	%rd696, 0, %rd695, %p437;
	add.s64 	%rd697, %rd694, %rd696;
	mov.b64 	{%r1295, %r1300}, %rd697;
	mov.b32 	%r1301, 4;
	// begin inline asm
	shfl.sync.down.b32 %r1294, %r1295, %r1301, %r1277, %r1323;
	// end inline asm
	// begin inline asm
	shfl.sync.down.b32 %r1299, %r1300, %r1301, %r1277, %r1323;
	// end inline asm
	mov.b64 	%rd698, {%r1294, %r1299};
	setp.gt.s32 	%p438, %r121, %r1277;
	selp.b64 	%rd699, 0, %rd698, %p438;
	add.s64 	%rd700, %rd699, %rd697;
	mov.b64 	{%r1305, %r1310}, %rd700;
	mov.b32 	%r1311, 8;
	// begin inline asm
	shfl.sync.down.b32 %r1304, %r1305, %r1311, %r1277, %r1323;
	// end inline asm
	// begin inline asm
	shfl.sync.down.b32 %r1309, %r1310, %r1311, %r1277, %r1323;
	// end inline asm
	mov.b64 	%rd701, {%r1304, %r1309};
	setp.gt.s32 	%p439, %r122, %r1277;
	selp.b64 	%rd702, 0, %rd701, %p439;
	add.s64 	%rd703, %rd702, %rd700;
	mov.b64 	{%r1315, %r1320}, %rd703;
	mov.b32 	%r1321, 16;
	// begin inline asm
	shfl.sync.down.b32 %r1314, %r1315, %r1321, %r1277, %r1323;
	// end inline asm
	// begin inline asm
	shfl.sync.down.b32 %r1319, %r1320, %r1321, %r1277, %r1323;
	// end inline asm
	mov.b64 	%rd704, {%r1314, %r1319};
	setp.gt.s32 	%p440, %r123, %r1277;
	selp.b64 	%rd705, 0, %rd704, %p440;
	add.s64 	%rd706, %rd703, %rd853;
	add.s64 	%rd853, %rd706, %rd705;
	add.s32 	%r1475, %r1475, -32;
	bra.uni 	$L__BB5_120;
$L__BB5_125:
	setp.ne.s32 	%p371, %r100, 0;
	@%p371 bra 	$L__BB5_127;
	add.s64 	%rd650, %rd853, %rd35;
	add.s64 	%rd648, %rd38, 512;
	mov.b64 	%rd649, 101;
	// begin inline asm
	st.relaxed.gpu.v2.u64 [%rd648], {%rd649, %rd650};
	// end inline asm
	st.shared.u64 	[_ZZN3cub18CUB_300001_SM_10006detail19three_way_partition29DeviceThreeWayPartitionKernelINS2_10policy_hubIiiE10Policy1000EPiS7_S7_S7_S7_NS0_13ScanTileStateImLb1EEE11GreaterThan8LessThaniNS2_19streaming_context_tIiEEEEvT0_T1_T2_T3_T4_T5_T6_T7_T8_iT9_E12temp_storage+168], %rd853;
	st.shared.u64 	[_ZZN3cub18CUB_300001_SM_10006detail19three_way_partition29DeviceThreeWayPartitionKernelINS2_10policy_hubIiiE10Policy1000EPiS7_S7_S7_S7_NS0_13ScanTileStateImLb1EEE11GreaterThan8LessThaniNS2_19streaming_context_tIiEEEEvT0_T1_T2_T3_T4_T5_T6_T7_T8_iT9_E12temp_storage+176], %rd650;
$L__BB5_127:
	setp.ne.s32 	%p372, %r1084, 0;
	mov.u64 	%rd857, %rd37;
	@%p372 bra 	$L__BB5_129;
	st.shared.u64 	[_ZZN3cub18CUB_300001_SM_10006detail19three_way_partition29DeviceThreeWayPartitionKernelINS2_10policy_hubIiiE10Policy1000EPiS7_S7_S7_S7_NS0_13ScanTileStateImLb1EEE11GreaterThan8LessThaniNS2_19streaming_context_tIiEEEEvT0_T1_T2_T3_T4_T5_T6_T7_T8_iT9_E12temp_storage+144], %rd853;
	mov.u64 	%rd857, %rd853;
$L__BB5_129:
	setp.le.s32 	%p373, %r101, %r1;
	setp.gt.s32 	%p374, %r101, %r1;
	bar.sync 	0;
	setp.eq.s32 	%p375, %r100, 0;
	ld.shared.u64 	%rd651, [_ZZN3cub18CUB_300001_SM_10006detail19three_way_partition29DeviceThreeWayPartitionKernelINS2_10policy_hubIiiE10Policy1000EPiS7_S7_S7_S7_NS0_13ScanTileStateImLb1EEE11GreaterThan8LessThaniNS2_19streaming_context_tIiEEEEvT0_T1_T2_T3_T4_T5_T6_T7_T8_iT9_E12temp_storage+144];
	selp.b64 	%rd652, 0, %rd651, %p375;
	add.s64 	%rd653, %rd652, %rd857;
	setp.lt.s32 	%p376, %r101, %r2;
	selp.u64 	%rd654, 1, 0, %p376;
	selp.b64 	%rd655, 4294967296, %rd654, %p374;
	add.s64 	%rd63, %rd653, %rd655;
	add.s64 	%rd64, %rd28, %rd653;
	add.s64 	%rd65, %rd29, %rd653;
	setp.gt.s32 	%p377, %r104, %r1;
	setp.lt.s32 	%p378, %r104, %r2;
	selp.u64 	%rd656, 1, 0, %p378;
	selp.b64 	%rd657, 4294967296, %rd656, %p377;
	add.s64 	%rd66, %rd65, %rd657;
	add.s64 	%rd67, %rd30, %rd653;
	add.s64 	%rd68, %rd31, %rd653;
	add.s64 	%rd69, %rd32, %rd653;
	setp.gt.s32 	%p379, %r108, %r1;
	setp.lt.s32 	%p380, %r108, %r2;
	selp.u64 	%rd658, 1, 0, %p380;
	selp.b64 	%rd659, 4294967296, %rd658, %p379;
	add.s64 	%rd70, %rd69, %rd659;
	setp.gt.s32 	%p381, %r109, %r1;
	setp.lt.s32 	%p382, %r109, %r2;
	selp.u64 	%rd660, 1, 0, %p382;
	selp.b64 	%rd661, 4294967296, %rd660, %p381;
	add.s64 	%rd71, %rd70, %rd661;
	setp.gt.s32 	%p383, %r110, %r1;
	setp.lt.s32 	%p384, %r110, %r2;
	selp.u64 	%rd662, 1, 0, %p384;
	selp.b64 	%rd663, 4294967296, %rd662, %p383;
	add.s64 	%rd72, %rd71, %rd663;
	ld.shared.u64 	%rd664, [_ZZN3cub18CUB_300001_SM_10006detail19three_way_partition29DeviceThreeWayPartitionKernelINS2_10policy_hubIiiE10Policy1000EPiS7_S7_S7_S7_NS0_13ScanTileStateImLb1EEE11GreaterThan8LessThaniNS2_19streaming_context_tIiEEEEvT0_T1_T2_T3_T4_T5_T6_T7_T8_iT9_E12temp_storage+184];
	ld.shared.u64 	%rd665, [_ZZN3cub18CUB_300001_SM_10006detail19three_way_partition29DeviceThreeWayPartitionKernelINS2_10policy_hubIiiE10Policy1000EPiS7_S7_S7_S7_NS0_13ScanTileStateImLb1EEE11GreaterThan8LessThaniNS2_19streaming_context_tIiEEEEvT0_T1_T2_T3_T4_T5_T6_T7_T8_iT9_E12temp_storage+168];
	bar.sync 	0;
	{ .reg .b32 tmp; mov.b64 {tmp, %r134}, %rd665; }
	cvt.u32.u64 	%r135, %rd665;
	bar.sync 	0;
	{ .reg .b32 tmp; mov.b64 {tmp, %r136}, %rd664; }
	cvt.u32.u64 	%r1203, %rd664;
	add.s32 	%r137, %r136, %r1203;
	sub.s32 	%r138, %r136, %r135;
	mad.lo.s32 	%r1204, %r100, 11, %r135;
	add.s32 	%r1205, %r1204, %r137;
	add.s32 	%r139, %r1205, %r134;
	{ .reg .b32 tmp; mov.b64 {tmp, %r140}, %rd653; }
	cvt.u32.u64 	%r141, %rd653;
	@%p373 bra 	$L__BB5_131;
	sub.s32 	%r1478, %r140, %r134;
	bra.uni 	$L__BB5_134;
$L__BB5_131:
	setp.ge.s32 	%p385, %r101, %r2;
	@%p385 bra 	$L__BB5_133;
	add.s32 	%r1478, %r138, %r141;
	bra.uni 	$L__BB5_134;
$L__BB5_133:
	add.s32 	%r1206, %r141, %r140;
	sub.s32 	%r1478, %r139, %r1206;
$L__BB5_134:
	setp.le.s32 	%p386, %r102, %r1;
	shl.b32 	%r1207, %r1478, 2;
	mov.u32 	%r1208, _ZZN3cub18CUB_300001_SM_10006detail19three_way_partition29DeviceThreeWayPartitionKernelINS2_10policy_hubIiiE10Policy1000EPiS7_S7_S7_S7_NS0_13ScanTileStateImLb1EEE11GreaterThan8LessThaniNS2_19streaming_context_tIiEEEEvT0_T1_T2_T3_T4_T5_T6_T7_T8_iT9_E12temp_storage;
	add.s32 	%r1209, %r1208, %r1207;
	st.shared.u32 	[%r1209], %r101;
	{ .reg .b32 tmp; mov.b64 {tmp, %r146}, %rd63; }
	cvt.u32.u64 	%r147, %rd63;
	@%p386 bra 	$L__BB5_136;
	sub.s32 	%r1479, %r146, %r134;
	bra.uni 	$L__BB5_139;
$L__BB5_136:
	setp.ge.s32 	%p387, %r102, %r2;
	@%p387 bra 	$L__BB5_138;
	add.s32 	%r1479, %r138, %r147;
	bra.uni 	$L__BB5_139;
$L__BB5_138:
	add.s32 	%r1210, %r147, %r146;
	sub.s32 	%r1211, %r139, %r1210;
	add.s32 	%r1479, %r1211, 1;
$L__BB5_139:
	setp.le.s32 	%p388, %r103, %r1;
	shl.b32 	%r1212, %r1479, 2;
	add.s32 	%r1214, %r1208, %r1212;
	st.shared.u32 	[%r1214], %r102;
	{ .reg .b32 tmp; mov.b64 {tmp, %r152}, %rd64; }
	cvt.u32.u64 	%r153, %rd64;
	@%p388 bra 	$L__BB5_141;
	sub.s32 	%r1480, %r152, %r134;
	bra.uni 	$L__BB5_144;
$L__BB5_141:
	setp.ge.s32 	%p389, %r103, %r2;
	@%p389 bra 	$L__BB5_143;
	add.s32 	%r1480, %r138, %r153;
	bra.uni 	$L__BB5_144;
$L__BB5_143:
	add.s32 	%r1215, %r153, %r152;
	sub.s32 	%r1216, %r139, %r1215;
	add.s32 	%r1480, %r1216, 2;
$L__BB5_144:
	setp.le.s32 	%p390, %r104, %r1;
	shl.b32 	%r1217, %r1480, 2;
	add.s32 	%r1219, %r1208, %r1217;
	st.shared.u32 	[%r1219], %r103;
	{ .reg .b32 tmp; mov.b64 {tmp, %r158}, %rd65; }
	cvt.u32.u64 	%r159, %rd65;
	@%p390 bra 	$L__BB5_146;
	sub.s32 	%r1481, %r158, %r134;
	bra.uni 	$L__BB5_149;
$L__BB5_146:
	setp.ge.s32 	%p391, %r104, %r2;
	@%p391 bra 	$L__BB5_148;
	add.s32 	%r1481, %r138, %r159;
	bra.uni 	$L__BB5_149;
$L__BB5_148:
	add.s32 	%r1220, %r159, %r158;
	sub.s32 	%r1221, %r139, %r1220;
	add.s32 	%r1481, %r1221, 3;
$L__BB5_149:
	setp.le.s32 	%p392, %r105, %r1;
	shl.b32 	%r1222, %r1481, 2;
	add.s32 	%r1224, %r1208, %r1222;
	st.shared.u32 	[%r1224], %r104;
	{ .reg .b32 tmp; mov.b64 {tmp, %r164}, %rd66; }
	cvt.u32.u64 	%r165, %rd66;
	@%p392 bra 	$L__BB5_151;
	sub.s32 	%r1482, %r164, %r134;
	bra.uni 	$L__BB5_154;
$L__BB5_151:
	setp.ge.s32 	%p393, %r105, %r2;
	@%p393 bra 	$L__BB5_153;
	add.s32 	%r1482, %r138, %r165;
	bra.uni 	$L__BB5_154;
$L__BB5_153:
	add.s32 	%r1225, %r165, %r164;
	sub.s32 	%r1226, %r139, %r1225;
	add.s32 	%r1482, %r1226, 4;
$L__BB5_154:
	setp.le.s32 	%p394, %r106, %r1;
	shl.b32 	%r1227, %r1482, 2;
	add.s32 	%r1229, %r1208, %r1227;
	st.shared.u32 	[%r1229], %r105;
	{ .reg .b32 tmp; mov.b64 {tmp, %r170}, %rd67; }
	cvt.u32.u64 	%r171, %rd67;
	@%p394 bra 	$L__BB5_156;
	sub.s32 	%r1483, %r170, %r134;
	bra.uni 	$L__BB5_159;
$L__BB5_156:
	setp.ge.s32 	%p395, %r106, %r2;
	@%p395 bra 	$L__BB5_158;
	add.s32 	%r1483, %r138, %r171;
	bra.uni 	$L__BB5_159;
$L__BB5_158:
	add.s32 	%r1230, %r171, %r170;
	sub.s32 	%r1231, %r139, %r1230;
	add.s32 	%r1483, %r1231, 5;
$L__BB5_159:
	setp.le.s32 	%p396, %r107, %r1;
	shl.b32 	%r1232, %r1483, 2;
	add.s32 	%r1234, %r1208, %r1232;
	st.shared.u32 	[%r1234], %r106;
	{ .reg .b32 tmp; mov.b64 {tmp, %r176}, %rd68; }
	cvt.u32.u64 	%r177, %rd68;
	@%p396 bra 	$L__BB5_161;
	sub.s32 	%r1484, %r176, %r134;
	bra.uni 	$L__BB5_164;
$L__BB5_161:
	setp.ge.s32 	%p397, %r107, %r2;
	@%p397 bra 	$L__BB5_163;
	add.s32 	%r1484, %r138, %r177;
	bra.uni 	$L__BB5_164;
$L__BB5_163:
	add.s32 	%r1235, %r177, %r176;
	sub.s32 	%r1236, %r139, %r1235;
	add.s32 	%r1484, %r1236, 6;
$L__BB5_164:
	setp.le.s32 	%p398, %r108, %r1;
	shl.b32 	%r1237, %r1484, 2;
	add.s32 	%r1239, %r1208, %r1237;
	st.shared.u32 	[%r1239], %r107;
	{ .reg .b32 tmp; mov.b64 {tmp, %r182}, %rd69; }
	cvt.u32.u64 	%r183, %rd69;
	@%p398 bra 	$L__BB5_166;
	sub.s32 	%r1485, %r182, %r134;
	bra.uni 	$L__BB5_169;
$L__BB5_166:
	setp.ge.s32 	%p399, %r108, %r2;
	@%p399 bra 	$L__BB5_168;
	add.s32 	%r1485, %r138, %r183;
	bra.uni 	$L__BB5_169;
$L__BB5_168:
	add.s32 	%r1240, %r183, %r182;
	sub.s32 	%r1241, %r139, %r1240;
	add.s32 	%r1485, %r1241, 7;
$L__BB5_169:
	setp.le.s32 	%p400, %r109, %r1;
	shl.b32 	%r1242, %r1485, 2;
	add.s32 	%r1244, %r1208, %r1242;
	st.shared.u32 	[%r1244], %r108;
	{ .reg .b32 tmp; mov.b64 {tmp, %r188}, %rd70; }
	cvt.u32.u64 	%r189, %rd70;
	@%p400 bra 	$L__BB5_171;
	sub.s32 	%r1486, %r188, %r134;
	bra.uni 	$L__BB5_174;
$L__BB5_171:
	setp.ge.s32 	%p401, %r109, %r2;
	@%p401 bra 	$L__BB5_173;
	add.s32 	%r1486, %r138, %r189;
	bra.uni 	$L__BB5_174;
$L__BB5_173:
	add.s32 	%r1245, %r189, %r188;
	sub.s32 	%r1246, %r139, %r1245;
	add.s32 	%r1486, %r1246, 8;
$L__BB5_174:
	setp.le.s32 	%p402, %r110, %r1;
	shl.b32 	%r1247, %r1486, 2;
	add.s32 	%r1249, %r1208, %r1247;
	st.shared.u32 	[%r1249], %r109;
	{ .reg .b32 tmp; mov.b64 {tmp, %r194}, %rd71; }
	cvt.u32.u64 	%r195, %rd71;
	@%p402 bra 	$L__BB5_176;
	sub.s32 	%r1487, %r194, %r134;
	bra.uni 	$L__BB5_179;
$L__BB5_176:
	setp.ge.s32 	%p403, %r110, %r2;
	@%p403 bra 	$L__BB5_178;
	add.s32 	%r1487, %r138, %r195;
	bra.uni 	$L__BB5_179;
$L__BB5_178:
	add.s32 	%r1250, %r195, %r194;
	sub.s32 	%r1251, %r139, %r1250;
	add.s32 	%r1487, %r1251, 9;
$L__BB5_179:
	setp.le.s32 	%p404, %r111, %r1;
	shl.b32 	%r1252, %r1487, 2;
	add.s32 	%r1254, %r1208, %r1252;
	st.shared.u32 	[%r1254], %r110;
	{ .reg .b32 tmp; mov.b64 {tmp, %r200}, %rd72; }
	cvt.u32.u64 	%r201, %rd72;
	@%p404 bra 	$L__BB5_181;
	sub.s32 	%r1488, %r200, %r134;
	bra.uni 	$L__BB5_184;
$L__BB5_181:
	setp.ge.s32 	%p405, %r111, %r2;
	@%p405 bra 	$L__BB5_183;
	add.s32 	%r1488, %r138, %r201;
	bra.uni 	$L__BB5_184;
$L__BB5_183:
	add.s32 	%r1255, %r201, %r200;
	sub.s32 	%r1256, %r139, %r1255;
	add.s32 	%r1488, %r1256, 10;
$L__BB5_184:
	shl.b32 	%r1258, %r1488, 2;
	add.s32 	%r1260, %r1208, %r1258;
	st.shared.u32 	[%r1260], %r111;
	bar.sync 	0;
	setp.ne.s16 	%p406, %rs15, 0;
	mov.b32 	%r1489, 0;
	@%p406 bra 	$L__BB5_186;
	ld.param.u64 	%rd666, [%rd1+8];
	cvta.to.global.u64 	%rd667, %rd666;
	ld.global.u32 	%r1489, [%rd667];
$L__BB5_186:
	add.s32 	%r208, %r1489, %r134;
	setp.ne.s16 	%p407, %rs15, 0;
	mov.b32 	%r1490, 0;
	@%p407 bra 	$L__BB5_188;
	ld.param.u64 	%rd668, [%rd1+8];
	cvta.to.global.u64 	%rd669, %rd668;
	ld.global.u32 	%r1490, [%rd669+4];
$L__BB5_188:
	add.s32 	%r211, %r1490, %r135;
	setp.ne.s16 	%p408, %rs15, 0;
	mov.b32 	%r1491, 0;
	@%p408 bra 	$L__BB5_190;
	ld.param.u64 	%rd670, [%rd1+8];
	cvta.to.global.u64 	%rd671, %rd670;
	ld.global.u32 	%r1491, [%rd671+8];
$L__BB5_190:
	ld.param.u64 	%rd846, [_ZN3cub18CUB_300001_SM_10006detail19three_way_partition29DeviceThreeWayPartitionKernelINS2_10policy_hubIiiE10Policy1000EPiS7_S7_S7_S7_NS0_13ScanTileStateImLb1EEE11GreaterThan8LessThaniNS2_19streaming_context_tIiEEEEvT0_T1_T2_T3_T4_T5_T6_T7_T8_iT9__param_3];
	ld.param.u64 	%rd842, [_ZN3cub18CUB_300001_SM_10006detail19three_way_partition29DeviceThreeWayPartitionKernelINS2_10policy_hubIiiE10Policy1000EPiS7_S7_S7_S7_NS0_13ScanTileStateImLb1EEE11GreaterThan8LessThaniNS2_19streaming_context_tIiEEEEvT0_T1_T2_T3_T4_T5_T6_T7_T8_iT9__param_2];
	ld.param.u64 	%rd838, [_ZN3cub18CUB_300001_SM_10006detail19three_way_partition29DeviceThreeWayPartitionKernelINS2_10policy_hubIiiE10Policy1000EPiS7_S7_S7_S7_NS0_13ScanTileStateImLb1EEE11GreaterThan8LessThaniNS2_19streaming_context_tIiEEEEvT0_T1_T2_T3_T4_T5_T6_T7_T8_iT9__param_1];
	add.s32 	%r1263, %r135, %r134;
	mov.u32 	%r1264, %ctaid.x;
	mul.lo.s32 	%r1265, %r1264, 5632;
	sub.s32 	%r1266, %r1265, %r1263;
	add.s32 	%r1267, %r1266, %r1491;
	cvt.s64.s32 	%rd672, %r1267;
	shl.b32 	%r1268, %r100, 2;
	add.s32 	%r214, %r1208, %r1268;
	ld.shared.u32 	%r215, [%r214];
	setp.ge.s32 	%p409, %r100, %r136;
	cvt.u64.u32 	%rd673, %r100;
	cvt.s64.s32 	%rd674, %r208;
	add.s64 	%rd675, %rd673, %rd674;
	cvta.to.global.u64 	%rd676, %rd838;
	shl.b64 	%rd677, %rd675, 2;
	add.s64 	%rd73, %rd676, %rd677;
	sub.s32 	%r1270, %r100, %r136;
	cvt.s64.s32 	%rd678, %r1270;
	cvt.s64.s32 	%rd679, %r211;
	add.s64 	%rd680, %rd678, %rd679;
	cvta.to.global.u64 	%rd681, %rd842;
	shl.b64 	%rd682, %rd680, 2;
	add.s64 	%rd74, %rd681, %rd682;
	sub.s32 	%r1271, %r100, %r137;
	cvt.s64.s32 	%rd683, %r1271;
	add.s64 	%rd684, %rd683, %rd672;
	cvta.to.global.u64 	%rd685, %rd846;
	shl.b64 	%rd686, %rd684, 2;
	add.s64 	%rd75, %rd685, %rd686;
	@%p409 bra 	$L__BB5_192;
	st.global.u32 	[%rd73], %r215;
	bra.uni 	$L__BB5_195;
$L__BB5_192:
	setp.ge.s32 	%p410, %r100, %r137;
	@%p410 bra 	$L__BB5_194;
	st.global.u32 	[%rd74], %r215;
	bra.uni 	$L__BB5_195;
$L__BB5_194:
	st.global.u32 	[%rd75], %r215;
$L__BB5_195:
	add.s32 	%r216, %r100, 512;
	ld.shared.u32 	%r217, [%r214+2048];
	setp.lt.s32 	%p411, %r216, %r136;
	@%p411 bra 	$L__BB5_199;
	setp.lt.s32 	%p412, %r216, %r137;
	@%p412 bra 	$L__BB5_198;
	st.global.u32 	[%rd75+2048], %r217;
	bra.uni 	$L__BB5_200;
$L__BB5_198:
	st.global.u32 	[%rd74+2048], %r217;
	bra.uni 	$L__BB5_200;
$L__BB5_199:
	st.global.u32 	[%rd73+2048], %r217;
$L__BB5_200:
	or.b32  	%r218, %r100, 1024;
	ld.shared.u32 	%r219, [%r214+4096];
	setp.lt.s32 	%p413, %r218, %r136;
	@%p413 bra 	$L__BB5_204;
	setp.lt.s32 	%p414, %r218, %r137;
	@%p414 bra 	$L__BB5_203;
	st.global.u32 	[%rd75+4096], %r219;
	bra.uni 	$L__BB5_205;
$L__BB5_203:
	st.global.u32 	[%rd74+4096], %r219;
	bra.uni 	$L__BB5_205;
$L__BB5_204:
	st.global.u32 	[%rd73+4096], %r219;
$L__BB5_205:
	add.s32 	%r220, %r100, 1536;
	ld.shared.u32 	%r221, [%r214+6144];
	setp.lt.s32 	%p415, %r220, %r136;
	@%p415 bra 	$L__BB5_209;
	setp.lt.s32 	%p416, %r220, %r137;
	@%p416 bra 	$L__BB5_208;
	st.global.u32 	[%rd75+6144], %r221;
	bra.uni 	$L__BB5_210;
$L__BB5_208:
	st.global.u32 	[%rd74+6144], %r221;
	bra.uni 	$L__BB5_210;
$L__BB5_209:
	st.global.u32 	[%rd73+6144], %r221;
$L__BB5_210:
	or.b32  	%r222, %r100, 2048;
	ld.shared.u32 	%r223, [%r214+8192];
	setp.lt.s32 	%p417, %r222, %r136;
	@%p417 bra 	$L__BB5_214;
	setp.lt.s32 	%p418, %r222, %r137;
	@%p418 bra 	$L__BB5_213;
	st.global.u32 	[%rd75+8192], %r223;
	bra.uni 	$L__BB5_215;
$L__BB5_213:
	st.global.u32 	[%rd74+8192], %r223;
	bra.uni 	$L__BB5_215;
$L__BB5_214:
	st.global.u32 	[%rd73+8192], %r223;
$L__BB5_215:
	add.s32 	%r224, %r100, 2560;
	ld.shared.u32 	%r225, [%r214+10240];
	setp.lt.s32 	%p419, %r224, %r136;
	@%p419 bra 	$L__BB5_219;
	setp.lt.s32 	%p420, %r224, %r137;
	@%p420 bra 	$L__BB5_218;
	st.global.u32 	[%rd75+10240], %r225;
	bra.uni 	$L__BB5_220;
$L__BB5_218:
	st.global.u32 	[%rd74+10240], %r225;
	bra.uni 	$L__BB5_220;
$L__BB5_219:
	st.global.u32 	[%rd73+10240], %r225;
$L__BB5_220:
	or.b32  	%r226, %r100, 3072;
	ld.shared.u32 	%r227, [%r214+12288];
	setp.lt.s32 	%p421, %r226, %r136;
	@%p421 bra 	$L__BB5_224;
	setp.lt.s32 	%p422, %r226, %r137;
	@%p422 bra 	$L__BB5_223;
	st.global.u32 	[%rd75+12288], %r227;
	bra.uni 	$L__BB5_225;
$L__BB5_223:
	st.global.u32 	[%rd74+12288], %r227;
	bra.uni 	$L__BB5_225;
$L__BB5_224:
	st.global.u32 	[%rd73+12288], %r227;
$L__BB5_225:
	add.s32 	%r228, %r100, 3584;
	ld.shared.u32 	%r229, [%r214+14336];
	setp.lt.s32 	%p423, %r228, %r136;
	@%p423 bra 	$L__BB5_229;
	setp.lt.s32 	%p424, %r228, %r137;
	@%p424 bra 	$L__BB5_228;
	st.global.u32 	[%rd75+14336], %r229;
	bra.uni 	$L__BB5_230;
$L__BB5_228:
	st.global.u32 	[%rd74+14336], %r229;
	bra.uni 	$L__BB5_230;
$L__BB5_229:
	st.global.u32 	[%rd73+14336], %r229;
$L__BB5_230:
	or.b32  	%r230, %r100, 4096;
	ld.shared.u32 	%r231, [%r214+16384];
	setp.lt.s32 	%p425, %r230, %r136;
	@%p425 bra 	$L__BB5_234;
	setp.lt.s32 	%p426, %r230, %r137;
	@%p426 bra 	$L__BB5_233;
	st.global.u32 	[%rd75+16384], %r231;
	bra.uni 	$L__BB5_235;
$L__BB5_233:
	st.global.u32 	[%rd74+16384], %r231;
	bra.uni 	$L__BB5_235;
$L__BB5_234:
	st.global.u32 	[%rd73+16384], %r231;
$L__BB5_235:
	add.s32 	%r232, %r100, 4608;
	ld.shared.u32 	%r233, [%r214+18432];
	setp.lt.s32 	%p427, %r232, %r136;
	@%p427 bra 	$L__BB5_239;
	setp.lt.s32 	%p428, %r232, %r137;
	@%p428 bra 	$L__BB5_238;
	st.global.u32 	[%rd75+18432], %r233;
	bra.uni 	$L__BB5_240;
$L__BB5_238:
	st.global.u32 	[%rd74+18432], %r233;
	bra.uni 	$L__BB5_240;
$L__BB5_239:
	st.global.u32 	[%rd73+18432], %r233;
$L__BB5_240:
	or.b32  	%r234, %r100, 5120;
	ld.shared.u32 	%r235, [%r214+20480];
	setp.lt.s32 	%p429, %r234, %r136;
	@%p429 bra 	$L__BB5_244;
	setp.lt.s32 	%p430, %r234, %r137;
	@%p430 bra 	$L__BB5_243;
	st.global.u32 	[%rd75+20480], %r235;
	bra.uni 	$L__BB5_611;
$L__BB5_243:
	st.global.u32 	[%rd74+20480], %r235;
	bra.uni 	$L__BB5_611;
$L__BB5_244:
	st.global.u32 	[%rd73+20480], %r235;
	bra.uni 	$L__BB5_611;
$L__BB5_245:
	ld.param.u32 	%r1449, [_ZN3cub18CUB_300001_SM_10006detail19three_way_partition29DeviceThreeWayPartitionKernelINS2_10policy_hubIiiE10Policy1000EPiS7_S7_S7_S7_NS0_13ScanTileStateImLb1EEE11GreaterThan8LessThaniNS2_19streaming_context_tIiEEEEvT0_T1_T2_T3_T4_T5_T6_T7_T8_iT9__param_8];
	sub.s32 	%r236, %r1449, %r4;
	setp.ne.s32 	%p2, %r3, 0;
	@%p2 bra 	$L__BB5_408;
	ld.param.u8 	%rs5, [%rd1];
	setp.eq.s16 	%p167, %rs5, 0;
	ld.param.s32 	%rd372, [%rd1+4];
	selp.b64 	%rd373, %rd372, 0, %p167;
	cvt.u64.u32 	%rd374, %r4;
	add.s64 	%rd375, %rd373, %rd374;
	mov.u32 	%r880, %tid.x;
	mul.lo.s32 	%r237, %r880, 11;
	setp.ge.s32 	%p168, %r237, %r236;
	cvt.u64.u32 	%rd376, %r237;
	add.s64 	%rd377, %rd375, %rd376;
	shl.b64 	%rd378, %rd377, 2;
	add.s64 	%rd76, %rd2, %rd378;
	@%p168 bra 	$L__BB5_248;
	ld.global.u32 	%r1492, [%rd76];
$L__BB5_248:
	add.s32 	%r882, %r237, 1;
	setp.ge.s32 	%p169, %r882, %r236;
	@%p169 bra 	$L__BB5_250;
	ld.global.u32 	%r1493, [%rd76+4];
$L__BB5_250:
	add.s32 	%r884, %r237, 2;
	setp.ge.s32 	%p170, %r884, %r236;
	@%p170 bra 	$L__BB5_252;
	ld.global.u32 	%r1494, [%rd76+8];
$L__BB5_252:
	add.s32 	%r886, %r237, 3;
	setp.ge.s32 	%p171, %r886, %r236;
	@%p171 bra 	$L__BB5_254;
	ld.global.u32 	%r1495, [%rd76+12];
$L__BB5_254:
	add.s32 	%r888, %r237, 4;
	setp.ge.s32 	%p172, %r888, %r236;
	@%p172 bra 	$L__BB5_256;
	ld.global.u32 	%r1496, [%rd76+16];
$L__BB5_256:
	add.s32 	%r890, %r237, 5;
	setp.ge.s32 	%p173, %r890, %r236;
	@%p173 bra 	$L__BB5_258;
	ld.global.u32 	%r1497, [%rd76+20];
$L__BB5_258:
	add.s32 	%r892, %r237, 6;
	setp.ge.s32 	%p174, %r892, %r236;
	@%p174 bra 	$L__BB5_260;
	ld.global.u32 	%r1498, [%rd76+24];
$L__BB5_260:
	add.s32 	%r894, %r237, 7;
	setp.ge.s32 	%p175, %r894, %r236;
	@%p175 bra 	$L__BB5_262;
	ld.global.u32 	%r1499, [%rd76+28];
$L__BB5_262:
	add.s32 	%r896, %r237, 8;
	setp.ge.s32 	%p176, %r896, %r236;
	@%p176 bra 	$L__BB5_264;
	ld.global.u32 	%r1500, [%rd76+32];
$L__BB5_264:
	add.s32 	%r898, %r237, 9;
	setp.ge.s32 	%p177, %r898, %r236;
	@%p177 bra 	$L__BB5_266;
	ld.global.u32 	%r1501, [%rd76+36];
$L__BB5_266:
	add.s32 	%r900, %r237, 10;
	setp.ge.s32 	%p178, %r900, %r236;
	@%p178 bra 	$L__BB5_268;
	ld.global.u32 	%r1502, [%rd76+40];
$L__BB5_268:
	ld.param.u32 	%r1456, [_ZN3cub18CUB_300001_SM_10006detail19three_way_partition29DeviceThreeWayPartitionKernelINS2_10policy_hubIiiE10Policy1000EPiS7_S7_S7_S7_NS0_13ScanTileStateImLb1EEE11GreaterThan8LessThaniNS2_19streaming_context_tIiEEEEvT0_T1_T2_T3_T4_T5_T6_T7_T8_iT9__param_8];
	mov.u32 	%r260, %tid.x;
	mul.lo.s32 	%r952, %r260, 11;
	add.s32 	%r953, %r952, 10;
	mov.u32 	%r954, %ctaid.x;
	mul.lo.s32 	%r955, %r954, 5632;
	sub.s32 	%r956, %r1456, %r955;
	setp.lt.s32 	%p179, %r953, %r956;
	add.s32 	%r957, %r952, 9;
	setp.lt.s32 	%p180, %r957, %r956;
	add.s32 	%r958, %r952, 8;
	setp.lt.s32 	%p181, %r958, %r956;
	add.s32 	%r959, %r952, 7;
	setp.lt.s32 	%p182, %r959, %r956;
	add.s32 	%r960, %r952, 6;
	setp.lt.s32 	%p183, %r960, %r956;
	add.s32 	%r961, %r952, 5;
	setp.lt.s32 	%p184, %r961, %r956;
	add.s32 	%r962, %r952, 4;
	setp.lt.s32 	%p185, %r962, %r956;
	add.s32 	%r963, %r952, 3;
	setp.lt.s32 	%p186, %r963, %r956;
	add.s32 	%r964, %r952, 2;
	setp.lt.s32 	%p187, %r964, %r956;
	add.s32 	%r965, %r952, 1;
	setp.lt.s32 	%p188, %r965, %r956;
	setp.lt.s32 	%p189, %r952, %r956;
	setp.gt.s32 	%p190, %r1492, %r1;
	setp.lt.s32 	%p191, %r1492, %r2;
	selp.u64 	%rd379, 1, 0, %p191;
	selp.b64 	%rd380, 4294967296, %rd379, %p190;
	selp.b64 	%rd77, %rd380, 4294967297, %p189;
	setp.gt.s32 	%p192, %r1493, %r1;
	setp.lt.s32 	%p193, %r1493, %r2;
	selp.u64 	%rd381, 1, 0, %p193;
	selp.b64 	%rd382, 4294967296, %rd381, %p192;
	selp.b64 	%rd78, %rd382, 4294967297, %p188;
	setp.gt.s32 	%p194, %r1494, %r1;
	setp.lt.s32 	%p195, %r1494, %r2;
	selp.u64 	%rd383, 1, 0, %p195;
	selp.b64 	%rd384, 4294967296, %rd383, %p194;
	selp.b64 	%rd79, %rd384, 4294967297, %p187;
	setp.gt.s32 	%p196, %r1495, %r1;
	setp.lt.s32 	%p197, %r1495, %r2;
	selp.u64 	%rd385, 1, 0, %p197;
	selp.b64 	%rd386, 4294967296, %rd385, %p196;
	selp.b64 	%rd80, %rd386, 4294967297, %p186;
	setp.gt.s32 	%p198, %r1496, %r1;
	setp.lt.s32 	%p199, %r1496, %r2;
	selp.u64 	%rd387, 1, 0, %p199;
	selp.b64 	%rd388, 4294967296, %rd387, %p198;
	selp.b64 	%rd81, %rd388, 4294967297, %p185;
	setp.gt.s32 	%p200, %r1497, %r1;
	setp.lt.s32 	%p201, %r1497, %r2;
	selp.u64 	%rd389, 1, 0, %p201;
	selp.b64 	%rd390, 4294967296, %rd389, %p200;
	selp.b64 	%rd82, %rd390, 4294967297, %p184;
	setp.gt.s32 	%p202, %r1498, %r1;
	setp.lt.s32 	%p203, %r1498, %r2;
	selp.u64 	%rd391, 1, 0, %p203;
	selp.b64 	%rd392, 4294967296, %rd391, %p202;
	selp.b64 	%rd83, %rd392, 4294967297, %p183;
	setp.gt.s32 	%p204, %r1499, %r1;
	setp.lt.s32 	%p205, %r1499, %r2;
	selp.u64 	%rd393, 1, 0, %p205;
	selp.b64 	%rd394, 4294967296, %rd393, %p204;
	selp.b64 	%rd84, %rd394, 4294967297, %p182;
	setp.gt.s32 	%p206, %r1500, %r1;
	setp.lt.s32 	%p207, %r1500, %r2;
	selp.u64 	%rd395, 1, 0, %p207;
	selp.b64 	%rd396, 4294967296, %rd395, %p206;
	selp.b64 	%rd85, %rd396, 4294967297, %p181;
	setp.gt.s32 	%p208, %r1501, %r1;
	setp.lt.s32 	%p209, %r1501, %r2;
	selp.u64 	%rd397, 1, 0, %p209;
	selp.b64 	%rd398, 4294967296, %rd397, %p208;
	selp.b64 	%rd86, %rd398, 4294967297, %p180;
	setp.gt.s32 	%p210, %r1502, %r1;
	setp.lt.s32 	%p211, %r1502, %r2;
	selp.u64 	%rd399, 1, 0, %p211;
	selp.b64 	%rd400, 4294967296, %rd399, %p210;
	selp.b64 	%rd87, %rd400, 4294967297, %p179;
	bar.sync 	0;
	add.s64 	%rd88, %rd78, %rd77;
	add.s64 	%rd89, %rd79, %rd88;
	add.s64 	%rd90, %rd80, %rd89;
	add.s64 	%rd91, %rd81, %rd90;
	add.s64 	%rd92, %rd82, %rd91;
	add.s64 	%rd93, %rd83, %rd92;
	add.s64 	%rd94, %rd84, %rd93;
	add.s64 	%rd95, %rd85, %rd94;
	add.s64 	%rd96, %rd86, %rd95;
	add.s64 	%rd401, %rd87, %rd96;
	mov.b64 	{%r903, %r908}, %rd401;
	// begin inline asm
	mov.u32 %r901, %laneid;
	// end inline asm
	mov.b32 	%r909, 1;
	mov.b32 	%r950, 0;
	mov.b32 	%r951, -1;
	// begin inline asm
	shfl.sync.up.b32 %r902, %r903, %r909, %r950, %r951;
	// end inline asm
	// begin inline asm
	shfl.sync.up.b32 %r907, %r908, %r909, %r950, %r951;
	// end inline asm
	mov.b64 	%rd402, {%r902, %r907};
	setp.lt.s32 	%p212, %r901, 1;
	selp.b64 	%rd403, 0, %rd402, %p212;
	add.s64 	%rd404, %rd403, %rd401;
	mov.b64 	{%r913, %r918}, %rd404;
	mov.b32 	%r919, 2;
	// begin inline asm
	shfl.sync.up.b32 %r912, %r913, %r919, %r950, %r951;
	// end inline asm
	// begin inline asm
	shfl.sync.up.b32 %r917, %r918, %r919, %r950, %r951;
	// end inline asm
	mov.b64 	%rd405, {%r912, %r917};
	setp.lt.s32 	%p213, %r901, 2;
	selp.b64 	%rd406, 0, %rd405, %p213;
	add.s64 	%rd407, %rd406, %rd404;
	mov.b64 	{%r923, %r928}, %rd407;
	mov.b32 	%r929, 4;
	// begin inline asm
	shfl.sync.up.b32 %r922, %r923, %r929, %r950, %r951;
	// end inline asm
	// begin inline asm
	shfl.sync.up.b32 %r927, %r928, %r929, %r950, %r951;
	// end inline asm
	mov.b64 	%rd408, {%r922, %r927};
	setp.lt.s32 	%p214, %r901, 4;
	selp.b64 	%rd409, 0, %rd408, %p214;
	add.s64 	%rd410, %rd409, %rd407;
	mov.b64 	{%r933, %r938}, %rd410;
	mov.b32 	%r939, 8;
	// begin inline asm
	shfl.sync.up.b32 %r932, %r933, %r939, %r950, %r951;
	// end inline asm
	// begin inline asm
	shfl.sync.up.b32 %r937, %r938, %r939, %r950, %r951;
	// end inline asm
	mov.b64 	%rd411, {%r932, %r937};
	setp.lt.s32 	%p215, %r901, 8;
	selp.b64 	%rd412, 0, %rd411, %p215;
	add.s64 	%rd413, %rd412, %rd410;
	mov.b64 	{%r943, %r948}, %rd413;
	mov.b32 	%r949, 16;
	// begin inline asm
	shfl.sync.up.b32 %r942, %r943, %r949, %r950, %r951;
	// end inline asm
	// begin inline asm
	shfl.sync.up.b32 %r947, %r948, %r949, %r950, %r951;
	// end inline asm
	mov.b64 	%rd414, {%r942, %r947};
	setp.lt.s32 	%p216, %r901, 16;
	selp.b64 	%rd415, 0, %rd414, %p216;
	add.s64 	%rd97, %rd415, %rd413;
	setp.ne.s32 	%p217, %r901, 31;
	@%p217 bra 	$L__BB5_270;
	shr.u32 	%r966, %r260, 2;
	and.b32  	%r967, %r966, 248;
	mov.u32 	%r968, _ZZN3cub18CUB_300001_SM_10006detail19three_way_partition29DeviceThreeWayPartitionKernelINS2_10policy_hubIiiE10Policy1000EPiS7_S7_S7_S7_NS0_13ScanTileStateImLb1EEE11GreaterThan8LessThaniNS2_19streaming_context_tIiEEEEvT0_T1_T2_T3_T4_T5_T6_T7_T8_iT9_E12temp_storage;
	add.s32 	%r969, %r968, %r967;
	st.shared.u64 	[%r969], %rd97;
$L__BB5_270:
	ld.param.u32 	%r1457, [_ZN3cub18CUB_300001_SM_10006detail19three_way_partition29DeviceThreeWayPartitionKernelINS2_10policy_hubIiiE10Policy1000EPiS7_S7_S7_S7_NS0_13ScanTileStateImLb1EEE11GreaterThan8LessThaniNS2_19streaming_context_tIiEEEEvT0_T1_T2_T3_T4_T5_T6_T7_T8_iT9__param_8];
	mov.u32 	%r970, %tid.x;
	mul.lo.s32 	%r971, %r970, 11;
	mov.u32 	%r972, %ctaid.x;
	mul.lo.s32 	%r973, %r972, 5632;
	sub.s32 	%r262, %r1457, %r973;
	setp.ge.s32 	%p218, %r971, %r262;
	bar.sync 	0;
	ld.shared.v2.u64 	{%rd416, %rd417}, [_ZZN3cub18CUB_300001_SM_10006detail19three_way_partition29DeviceThreeWayPartitionKernelINS2_10policy_hubIiiE10Policy1000EPiS7_S7_S7_S7_NS0_13ScanTileStateImLb1EEE11GreaterThan8LessThaniNS2_19streaming_context_tIiEEEEvT0_T1_T2_T3_T4_T5_T6_T7_T8_iT9_E12temp_storage];
	shr.u32 	%r974, %r970, 5;
	add.s64 	%rd418, %rd417, %rd416;
	setp.eq.s32 	%p219, %r974, 2;
	selp.b64 	%rd419, %rd418, %rd416, %p219;
	ld.shared.v2.u64 	{%rd420, %rd421}, [_ZZN3cub18CUB_300001_SM_10006detail19three_way_partition29DeviceThreeWayPartitionKernelINS2_10policy_hubIiiE10Policy1000EPiS7_S7_S7_S7_NS0_13ScanTileStateImLb1EEE11GreaterThan8LessThaniNS2_19streaming_context_tIiEEEEvT0_T1_T2_T3_T4_T5_T6_T7_T8_iT9_E12temp_storage+16];
	add.s64 	%rd422, %rd418, %rd420;
	setp.eq.s32 	%p220, %r974, 3;
	selp.b64 	%rd423, %rd422, %rd419, %p220;
	add.s64 	%rd424, %rd422, %rd421;
	setp.eq.s32 	%p221, %r974, 4;
	selp.b64 	%rd425, %rd424, %rd423, %p221;
	ld.shared.v2.u64 	{%rd426, %rd427}, [_ZZN3cub18CUB_300001_SM_10006detail19three_way_partition29DeviceThreeWayPartitionKernelINS2_10policy_hubIiiE10Policy1000EPiS7_S7_S7_S7_NS0_13ScanTileStateImLb1EEE11GreaterThan8LessThaniNS2_19streaming_context_tIiEEEEvT0_T1_T2_T3_T4_T5_T6_T7_T8_iT9_E12temp_storage+32];
	add.s64 	%rd428, %rd424, %rd426;
	setp.eq.s32 	%p222, %r974, 5;
	selp.b64 	%rd429, %rd428, %rd425, %p222;
	add.s64 	%rd430, %rd428, %rd427;
	setp.eq.s32 	%p223, %r974, 6;
	selp.b64 	%rd431, %rd430, %rd429, %p223;
	ld.shared.v2.u64 	{%rd432, %rd433}, [_ZZN3cub18CUB_300001_SM_10006detail19three_way_partition29DeviceThreeWayPartitionKernelINS2_10policy_hubIiiE10Policy1000EPiS7_S7_S7_S7_NS0_13ScanTileStateImLb1EEE11GreaterThan8LessThaniNS2_19streaming_context_tIiEEEEvT0_T1_T2_T3_T4_T5_T6_T7_T8_iT9_E12temp_storage+48];
	add.s64 	%rd434, %rd430, %rd432;
	setp.eq.s32 	%p224, %r974, 7;
	selp.b64 	%rd435, %rd434, %rd431, %p224;
	add.s64 	%rd436, %rd434, %rd433;
	setp.eq.s32 	%p225, %r974, 8;
	selp.b64 	%rd437, %rd436, %rd435, %p225;
	ld.shared.v2.u64 	{%rd438, %rd439}, [_ZZN3cub18CUB_300001_SM_10006detail19three_way_partition29DeviceThreeWayPartitionKernelINS2_10policy_hubIiiE10Policy1000EPiS7_S7_S7_S7_NS0_13ScanTileStateImLb1EEE11GreaterThan8LessThaniNS2_19streaming_context_tIiEEEEvT0_T1_T2_T3_T4_T5_T6_T7_T8_iT9_E12temp_storage+64];
	add.s64 	%rd440, %rd436, %rd438;
	setp.eq.s32 	%p226, %r974, 9;
	selp.b64 	%rd441, %rd440, %rd437, %p226;
	add.s64 	%rd442, %rd440, %rd439;
	setp.eq.s32 	%p227, %r974, 10;
	selp.b64 	%rd443, %rd442, %rd441, %p227;
	ld.shared.v2.u64 	{%rd444, %rd445}, [_ZZN3cub18CUB_300001_SM_10006detail19three_way_partition29DeviceThreeWayPartitionKernelINS2_10policy_hubIiiE10Policy1000EPiS7_S7_S7_S7_NS0_13ScanTileStateImLb1EEE11GreaterThan8LessThaniNS2_19streaming_context_tIiEEEEvT0_T1_T2_T3_T4_T5_T6_T7_T8_iT9_E12temp_storage+80];
	add.s64 	%rd446, %rd442, %rd444;
	setp.eq.s32 	%p228, %r974, 11;
	selp.b64 	%rd447, %rd446, %rd443, %p228;
	add.s64 	%rd448, %rd446, %rd445;
	setp.eq.s32 	%p229, %r974, 12;
	selp.b64 	%rd449, %rd448, %rd447, %p229;
	ld.shared.v2.u64 	{%rd450, %rd451}, [_ZZN3cub18CUB_300001_SM_10006detail19three_way_partition29DeviceThreeWayPartitionKernelINS2_10policy_hubIiiE10Policy1000EPiS7_S7_S7_S7_NS0_13ScanTileStateImLb1EEE11GreaterThan8LessThaniNS2_19streaming_context_tIiEEEEvT0_T1_T2_T3_T4_T5_T6_T7_T8_iT9_E12temp_storage+96];
	add.s64 	%rd452, %rd448, %rd450;
	setp.eq.s32 	%p230, %r974, 13;
	selp.b64 	%rd453, %rd452, %rd449, %p230;
	add.s64 	%rd454, %rd452, %rd451;
	setp.eq.s32 	%p231, %r974, 14;
	selp.b64 	%rd455, %rd454, %rd453, %p231;
	ld.shared.v2.u64 	{%rd456, %rd457}, [_ZZN3cub18CUB_300001_SM_10006detail19three_way_partition29DeviceThreeWayPartitionKernelINS2_10policy_hubIiiE10Policy1000EPiS7_S7_S7_S7_NS0_13ScanTileStateImLb1EEE11GreaterThan8LessThaniNS2_19streaming_context_tIiEEEEvT0_T1_T2_T3_T4_T5_T6_T7_T8_iT9_E12temp_storage+112];
	add.s64 	%rd458, %rd454, %rd456;
	setp.eq.s32 	%p232, %r974, 15;
	selp.b64 	%rd459, %rd458, %rd455, %p232;
	add.s64 	%rd98, %rd458, %rd457;
	setp.lt.u32 	%p233, %r970, 32;
	selp.b64 	%rd460, 0, %rd459, %p233;
	setp.eq.s32 	%p234, %r901, 0;
	add.s64 	%rd461, %rd87, %rd96;
	sub.s64 	%rd462, %rd97, %rd461;
	selp.b64 	%rd463, 0, %rd462, %p234;
	add.s64 	%rd99, %rd460, %rd463;
	bar.sync 	0;
	@%p218 bra 	$L__BB5_276;
	{ .reg .b32 tmp; mov.b64 {tmp, %r1503}, %rd99; }
	setp.gt.u64 	%p235, %rd77, 4294967295;
	@%p235 bra 	$L__BB5_275;
	setp.eq.s64 	%p236, %rd77, 0;
	@%p236 bra 	$L__BB5_274;
	cvt.u32.u64 	%r975, %rd99;
	{ .reg .b32 tmp; mov.b64 {tmp, %r976}, %rd98; }
	sub.s32 	%r977, 5632, %r262;
	sub.s32 	%r978, %r976, %r977;
	cvt.u64.u32 	%rd464, %r978;
	shl.b64 	%rd465, %rd464, 32;
	cvt.u32.u64 	%r979, %rd98;
	sub.s32 	%r980, %r979, %r977;
	cvt.s64.s32 	%rd466, %r980;
	or.b64  	%rd467, %rd465, %rd466;
	{ .reg .b32 tmp; mov.b64 {tmp, %r981}, %rd467; }
	add.s32 	%r1503, %r975, %r981;
	bra.uni 	$L__BB5_275;
$L__BB5_274:
	mov.u32 	%r982, %tid.x;
	cvt.u32.u64 	%r983, %rd98;
	sub.s32 	%r984, 5632, %r262;
	sub.s32 	%r985, %r983, %r984;
	{ .reg .b32 tmp; mov.b64 {tmp, %r986}, %rd98; }
	sub.s32 	%r987, %r986, %r984;
	cvt.u64.u32 	%rd468, %r987;
	shl.b64 	%rd469, %rd468, 32;
	cvt.s64.s32 	%rd470, %r985;
	or.b64  	%rd471, %rd469, %rd470;
	{ .reg .b32 tmp; mov.b64 {tmp, %r988}, %rd471; }
	add.s32 	%r989, %r985, %r988;
	mad.lo.s32 	%r990, %r982, 11, %r989;
	cvt.u32.u64 	%r991, %rd99;
	{ .reg .b32 tmp; mov.b64 {tmp, %r992}, %rd99; }
	add.s32 	%r993, %r991, %r992;
	sub.s32 	%r1503, %r990, %r993;
$L__BB5_275:
	shl.b32 	%r994, %r1503, 2;
	mov.u32 	%r995, _ZZN3cub18CUB_300001_SM_10006detail19three_way_partition29DeviceThreeWayPartitionKernelINS2_10policy_hubIiiE10Policy1000EPiS7_S7_S7_S7_NS0_13ScanTileStateImLb1EEE11GreaterThan8LessThaniNS2_19streaming_context_tIiEEEEvT0_T1_T2_T3_T4_T5_T6_T7_T8_iT9_E12temp_storage;
	add.s32 	%r996, %r995, %r994;
	st.shared.u32 	[%r996], %r1492;
$L__BB5_276:
	ld.param.u32 	%r1458, [_ZN3cub18CUB_300001_SM_10006detail19three_way_partition29DeviceThreeWayPartitionKernelINS2_10policy_hubIiiE10Policy1000EPiS7_S7_S7_S7_NS0_13ScanTileStateImLb1EEE11GreaterThan8LessThaniNS2_19streaming_context_tIiEEEEvT0_T1_T2_T3_T4_T5_T6_T7_T8_iT9__param_8];
	{ .reg .b32 tmp; mov.b64 {tmp, %r997}, %rd98; }
	mov.u32 	%r998, %ctaid.x;
	mul.lo.s32 	%r999, %r998, 5632;
	sub.s32 	%r267, %r1458, %r999;
	sub.s32 	%r1000, 5632, %r267;
	sub.s32 	%r1001, %r997, %r1000;
	cvt.u64.u32 	%rd472, %r1001;
	shl.b64 	%rd473, %rd472, 32;
	cvt.u32.u64 	%r1002, %rd98;
	sub.s32 	%r1003, %r1002, %r1000;
	cvt.s64.s32 	%rd474, %r1003;
	or.b64  	%rd868, %rd473, %rd474;
	add.s64 	%rd475, %rd99, %rd77;
	mov.u32 	%r1004, %tid.x;
	mad.lo.s32 	%r1005, %r1004, 11, 1;
	setp.ge.s32 	%p237, %r1005, %r267;
	{ .reg .b32 tmp; mov.b64 {tmp, %r1504}, %rd475; }
	cvt.u32.u64 	%r269, %rd475;
	@%p237 bra 	$L__BB5_282;
	setp.gt.u64 	%p238, %rd78, 4294967295;
	@%p238 bra 	$L__BB5_281;
	setp.eq.s64 	%p239, %rd78, 0;
	@%p239 bra 	$L__BB5_280;
	{ .reg .b32 tmp; mov.b64 {tmp, %r1006}, %rd868; }
	add.s32 	%r1504, %r269, %r1006;
	bra.uni 	$L__BB5_281;
$L__BB5_280:
	add.s32 	%r1009, %r267, %r1002;
	{ .reg .b32 tmp; mov.b64 {tmp, %r1010}, %rd868; }
	add.s32 	%r1011, %r1009, %r1010;
	mad.lo.s32 	%r1012, %r1004, 11, %r1011;
	add.s32 	%r1013, %r269, %r1504;
	sub.s32 	%r1014, %r1012, %r1013;
	add.s32 	%r1504, %r1014, -5631;
$L__BB5_281:
	shl.b32 	%r1015, %r1504, 2;
	mov.u32 	%r1016, _ZZN3cub18CUB_300001_SM_10006detail19three_way_partition29DeviceThreeWayPartitionKernelINS2_10policy_hubIiiE10Policy1000EPiS7_S7_S7_S7_NS0_13ScanTileStateImLb1EEE11GreaterThan8LessThaniNS2_19streaming_context_tIiEEEEvT0_T1_T2_T3_T4_T5_T6_T7_T8_iT9_E12temp_storage;
	add.s32 	%r1017, %r1016, %r1015;
	st.shared.u32 	[%r1017], %r1493;
$L__BB5_282:
	add.s32 	%r1019, %r267, %r1002;
	{ .reg .b32 tmp; mov.b64 {tmp, %r274}, %rd868; }
	add.s32 	%r1020, %r1019, %r274;
	add.s32 	%r273, %r1020, -5632;
	add.s64 	%rd476, %rd88, %rd99;
	mad.lo.s32 	%r1021, %r1004, 11, 2;
	setp.ge.s32 	%p240, %r1021, %r267;
	{ .reg .b32 tmp; mov.b64 {tmp, %r1505}, %rd476; }
	cvt.u32.u64 	%r277, %rd476;
	@%p240 bra 	$L__BB5_288;
	setp.gt.u64 	%p241, %rd79, 4294967295;
	@%p241 bra 	$L__BB5_287;
	setp.eq.s64 	%p242, %rd79, 0;
	@%p242 bra 	$L__BB5_286;
	add.s32 	%r1505, %r277, %r274;
	bra.uni 	$L__BB5_287;
$L__BB5_286:
	mad.lo.s32 	%r1022, %r1004, 11, %r273;
	add.s32 	%r1023, %r277, %r1505;
	sub.s32 	%r1024, %r1022, %r1023;
	add.s32 	%r1505, %r1024, 2;
$L__BB5_287:
	shl.b32 	%r1025, %r1505, 2;
	mov.u32 	%r1026, _ZZN3cub18CUB_300001_SM_10006detail19three_way_partition29DeviceThreeWayPartitionKernelINS2_10policy_hubIiiE10Policy1000EPiS7_S7_S7_S7_NS0_13ScanTileStateImLb1EEE11GreaterThan8LessThaniNS2_19streaming_context_tIiEEEEvT0_T1_T2_T3_T4_T5_T6_T7_T8_iT9_E12temp_storage;
	add.s32 	%r1027, %r1026, %r1025;
	st.shared.u32 	[%r1027], %r1494;
$L__BB5_288:
	add.s64 	%rd477, %rd89, %rd99;
	mad.lo.s32 	%r281, %r1004, 11, 3;
	setp.ge.s32 	%p243, %r281, %r267;
	{ .reg .b32 tmp; mov.b64 {tmp, %r1506}, %rd477; }
	cvt.u32.u64 	%r283, %rd477;
	@%p243 bra 	$L__BB5_294;
	setp.gt.u64 	%p244, %rd80, 4294967295;
	@%p244 bra 	$L__BB5_293;
	setp.eq.s64 	%p245, %rd80, 0;
	@%p245 bra 	$L__BB5_292;
	add.s32 	%r1506, %r283, %r274;
	bra.uni 	$L__BB5_293;
$L__BB5_292:
	add.s32 	%r1028, %r281, %r273;
	add.s32 	%r1029, %r283, %r1506;
	sub.s32 	%r1506, %r1028, %r1029;
$L__BB5_293:
	shl.b32 	%r1030, %r1506, 2;
	mov.u32 	%r1031, _ZZN3cub18CUB_300001_SM_10006detail19three_way_partition29DeviceThreeWayPartitionKernelINS2_10policy_hubIiiE10Policy1000EPiS7_S7_S7_S7_NS0_13ScanTileStateImLb1EEE11GreaterThan8LessThaniNS2_19streaming_context_tIiEEEEvT0_T1_T2_T3_T4_T5_T6_T7_T8_iT9_E12temp_storage;
	add.s32 	%r1032, %r1031, %r1030;
	st.shared.u32 	[%r1032], %r1495;
$L__BB5_294:
	add.s64 	%rd478, %rd90, %rd99;
	mad.lo.s32 	%r287, %r1004, 11, 4;
	setp.ge.s32 	%p246, %r287, %r267;
	{ .reg .b32 tmp; mov.b64 {tmp, %r1507}, %rd478; }
	cvt.u32.u64 	%r289, %rd478;
	@%p246 bra 	$L__BB5_300;
	setp.gt.u64 	%p247, %rd81, 4294967295;
	@%p247 bra 	$L__BB5_299;
	setp.eq.s64 	%p248, %rd81, 0;
	@%p248 bra 	$L__BB5_298;
	add.s32 	%r1507, %r289, %r274;
	bra.uni 	$L__BB5_299;
$L__BB5_298:
	add.s32 	%r1033, %r287, %r273;
	add.s32 	%r1034, %r289, %r1507;
	sub.s32 	%r1507, %r1033, %r1034;
$L__BB5_299:
	shl.b32 	%r1035, %r1507, 2;
	mov.u32 	%r1036, _ZZN3cub18CUB_300001_SM_10006detail19three_way_partition29DeviceThreeWayPartitionKernelINS2_10policy_hubIiiE10Policy1000EPiS7_S7_S7_S7_NS0_13ScanTileStateImLb1EEE11GreaterThan8LessThaniNS2_19streaming_context_tIiEEEEvT0_T1_T2_T3_T4_T5_T6_T7_T8_iT9_E12temp_storage;
	add.s32 	%r1037, %r1036, %r1035;
	st.shared.u32 	[%r1037], %r1496;
$L__BB5_300:
	add.s64 	%rd479, %rd91, %rd99;
	mad.lo.s32 	%r293, %r1004, 11, 5;
	setp.ge.s32 	%p249, %r293, %r267;
	{ .reg .b32 tmp; mov.b64 {tmp, %r1508}, %rd479; }
	cvt.u32.u64 	%r295, %rd479;
	@%p249 bra 	$L__BB5_306;
	setp.gt.u64 	%p250, %rd82, 4294967295;
	@%p250 bra 	$L__BB5_305;
	setp.eq.s64 	%p251, %rd82, 0;
	@%p251 bra 	$L__BB5_304;
	add.s32 	%r1508, %r295, %r274;
	bra.uni 	$L__BB5_305;
$L__BB5_304:
	add.s32 	%r1038, %r293, %r273;
	add.s32 	%r1039, %r295, %r1508;
	sub.s32 	%r1508, %r1038, %r1039;
$L__BB5_305:
	shl.b32 	%r1040, %r1508, 2;
	mov.u32 	%r1041, _ZZN3cub18CUB_300001_SM_10006detail19three_way_partition29DeviceThreeWayPartitionKernelINS2_10policy_hubIiiE10Policy1000EPiS7_S7_S7_S7_NS0_13ScanTileStateImLb1EEE11GreaterThan8LessThaniNS2_19streaming_context_tIiEEEEvT0_T1_T2_T3_T4_T5_T6_T7_T8_iT9_E12temp_storage;
	add.s32 	%r1042, %r1041, %r1040;
	st.shared.u32 	[%r1042], %r1497;
$L__BB5_306:
	add.s64 	%rd480, %rd92, %rd99;
	mad.lo.s32 	%r299, %r1004, 11, 6;
	setp.ge.s32 	%p252, %r299, %r267;
	{ .reg .b32 tmp; mov.b64 {tmp, %r1509}, %rd480; }
	cvt.u32.u64 	%r301, %rd480;
	@%p252 bra 	$L__BB5_312;
	setp.gt.u64 	%p253, %rd83, 4294967295;
	@%p253 bra 	$L__BB5_311;
	setp.eq.s64 	%p254, %rd83, 0;
	@%p254 bra 	$L__BB5_310;
	add.s32 	%r1509, %r301, %r274;
	bra.uni 	$L__BB5_311;
$L__BB5_310:
	add.s32 	%r1043, %r299, %r273;
	add.s32 	%r1044, %r301, %r1509;
	sub.s32 	%r1509, %r1043, %r1044;
$L__BB5_311:
	shl.b32 	%r1045, %r1509, 2;
	mov.u32 	%r1046, _ZZN3cub18CUB_300001_SM_10006detail19three_way_partition29DeviceThreeWayPartitionKernelINS2_10policy_hubIiiE10Policy1000EPiS7_S7_S7_S7_NS0_13ScanTileStateImLb1EEE11GreaterThan8LessThaniNS2_19streaming_context_tIiEEEEvT0_T1_T2_T3_T4_T5_T6_T7_T8_iT9_E12temp_storage;
	add.s32 	%r1047, %r1046, %r1045;
	st.shared.u32 	[%r1047], %r1498;
$L__BB5_312:
	add.s64 	%rd481, %rd93, %rd99;
	mad.lo.s32 	%r305, %r1004, 11, 7;
	setp.ge.s32 	%p255, %r305, %r267;
	{ .reg .b32 tmp; mov.b64 {tmp, %r1510}, %rd481; }
	cvt.u32.u64 	%r307, %rd481;
	@%p255 bra 	$L__BB5_318;
	setp.gt.u64 	%p256, %rd84, 4294967295;
	@%p256 bra 	$L__BB5_317;
	setp.eq.s64 	%p257, %rd84, 0;
	@%p257 bra 	$L__BB5_316;
	add.s32 	%r1510, %r307, %r274;
	bra.uni 	$L__BB5_317;
$L__BB5_316:
	add.s32 	%r1048, %r305, %r273;
	add.s32 	%r1049, %r307, %r1510;
	sub.s32 	%r1510, %r1048, %r1049;
$L__BB5_317:
	shl.b32 	%r1050, %r1510, 2;
	mov.u32 	%r1051, _ZZN3cub18CUB_300001_SM_10006detail19three_way_partition29DeviceThreeWayPartitionKernelINS2_10policy_hubIiiE10Policy1000EPiS7_S7_S7_S7_NS0_13ScanTileStateImLb1EEE11GreaterThan8LessThaniNS2_19streaming_context_tIiEEEEvT0_T1_T2_T3_T4_T5_T6_T7_T8_iT9_E12temp_storage;
	add.s32 	%r1052, %r1051, %r1050;
	st.shared.u32 	[%r1052], %r1499;
$L__BB5_318:
	add.s64 	%rd482, %rd94, %rd99;
	mad.lo.s32 	%r311, %r1004, 11, 8;
	setp.ge.s32 	%p258, %r311, %r267;
	{ .reg .b32 tmp; mov.b64 {tmp, %r1511}, %rd482; }
	cvt.u32.u64 	%r313, %rd482;
	@%p258 bra 	$L__BB5_324;
	setp.gt.u64 	%p259, %rd85, 4294967295;
	@%p259 bra 	$L__BB5_323;
	setp.eq.s64 	%p260, %rd85, 0;
	@%p260 bra 	$L__BB5_322;
	add.s32 	%r1511, %r313, %r274;
	bra.uni 	$L__BB5_323;
$L__BB5_322:
	add.s32 	%r1053, %r311, %r273;
	add.s32 	%r1054, %r313, %r1511;
	sub.s32 	%r1511, %r1053, %r1054;
$L__BB5_323:
	shl.b32 	%r1055, %r1511, 2;
	mov.u32 	%r1056, _ZZN3cub18CUB_300001_SM_10006detail19three_way_partition29DeviceThreeWayPartitionKernelINS2_10policy_hubIiiE10Policy1000EPiS7_S7_S7_S7_NS0_13ScanTileStateImLb1EEE11GreaterThan8LessThaniNS2_19streaming_context_tIiEEEEvT0_T1_T2_T3_T4_T5_T6_T7_T8_iT9_E12temp_storage;
	add.s32 	%r1057, %r1056, %r1055;
	st.shared.u32 	[%r1057], %r1500;
$L__BB5_324:
	add.s64 	%rd483, %rd95, %rd99;
	mad.lo.s32 	%r317, %r1004, 11, 9;
	setp.ge.s32 	%p261, %r317, %r267;
	{ .reg .b32 tmp; mov.b64 {tmp, %r1512}, %rd483; }
	cvt.u32.u64 	%r319, %rd483;
	@%p261 bra 	$L__BB5_330;
	setp.gt.u64 	%p262, %rd86, 4294967295;
	@%p262 bra 	$L__BB5_329;
	setp.eq.s64 	%p263, %rd86, 0;
	@%p263 bra 	$L__BB5_328;
	add.s32 	%r1512, %r319, %r274;
	bra.uni 	$L__BB5_329;
$L__BB5_328:
	add.s32 	%r1058, %r317, %r273;
	add.s32 	%r1059, %r319, %r1512;
	sub.s32 	%r1512, %r1058, %r1059;
$L__BB5_329:
	shl.b32 	%r1060, %r1512, 2;
	mov.u32 	%r1061, _ZZN3cub18CUB_300001_SM_10006detail19three_way_partition29DeviceThreeWayPartitionKernelINS2_10policy_hubIiiE10Policy1000EPiS7_S7_S7_S7_NS0_13ScanTileStateImLb1EEE11GreaterThan8LessThaniNS2_19streaming_context_tIiEEEEvT0_T1_T2_T3_T4_T5_T6_T7_T8_iT9_E12temp_storage;
	add.s32 	%r1062, %r1061, %r1060;
	st.shared.u32 	[%r1062], %r1501;
$L__BB5_330:
	add.s64 	%rd484, %rd96, %rd99;
	mad.lo.s32 	%r323, %r1004, 11, 10;
	setp.ge.s32 	%p264, %r323, %r267;
	{ .reg .b32 tmp; mov.b64 {tmp, %r1513}, %rd484; }
	cvt.u32.u64 	%r325, %rd484;
	@%p264 bra 	$L__BB5_336;
	setp.gt.u64 	%p265, %rd87, 4294967295;
	@%p265 bra 	$L__BB5_335;
	setp.eq.s64 	%p266, %rd87, 0;
	@%p266 bra 	$L__BB5_334;
	add.s32 	%r1513, %r325, %r274;
	bra.uni 	$L__BB5_335;
$L__BB5_334:
	add.s32 	%r1063, %r323, %r273;
	add.s32 	%r1064, %r325, %r1513;
	sub.s32 	%r1513, %r1063, %r1064;
$L__BB5_335:
	shl.b32 	%r1065, %r1513, 2;
	mov.u32 	%r1066, _ZZN3cub18CUB_300001_SM_10006detail19three_way_partition29DeviceThreeWayPartitionKernelINS2_10policy_hubIiiE10Policy1000EPiS7_S7_S7_S7_NS0_13ScanTileStateImLb1EEE11GreaterThan8LessThaniNS2_19streaming_context_tIiEEEEvT0_T1_T2_T3_T4_T5_T6_T7_T8_iT9_E12temp_storage;
	add.s32 	%r1067, %r1066, %r1065;
	st.shared.u32 	[%r1067], %r1502;
$L__BB5_336:
	bar.sync 	0;
	mov.u64 	%rd101, %rd177;
	ld.param.u8 	%rs6, [%rd101];
	setp.ne.s16 	%p267, %rs6, 0;
	mov.b64 	%rd858, 0;
	@%p267 bra 	$L__BB5_338;
	ld.param.u64 	%rd486, [%rd101+8];
	cvta.to.global.u64 	%rd487, %rd486;
	ld.global.s32 	%rd858, [%rd487];
$L__BB5_338:
	setp.ne.s16 	%p268, %rs6, 0;
	mov.b64 	%rd859, 0;
	@%p268 bra 	$L__BB5_340;
	ld.param.u64 	%rd489, [%rd101+8];
	cvta.to.global.u64 	%rd490, %rd489;
	ld.global.s32 	%rd859, [%rd490+4];
$L__BB5_340:
	setp.ne.s16 	%p269, %rs6, 0;
	mov.b64 	%rd860, 0;
	@%p269 bra 	$L__BB5_342;
	ld.param.u64 	%rd492, [%rd101+8];
	cvta.to.global.u64 	%rd493, %rd492;
	ld.global.s32 	%rd860, [%rd493+8];
$L__BB5_342:
	ld.param.u64 	%rd845, [_ZN3cub18CUB_300001_SM_10006detail19three_way_partition29DeviceThreeWayPartitionKernelINS2_10policy_hubIiiE10Policy1000EPiS7_S7_S7_S7_NS0_13ScanTileStateImLb1EEE11GreaterThan8LessThaniNS2_19streaming_context_tIiEEEEvT0_T1_T2_T3_T4_T5_T6_T7_T8_iT9__param_3];
	ld.param.u64 	%rd841, [_ZN3cub18CUB_300001_SM_10006detail19three_way_partition29DeviceThreeWayPartitionKernelINS2_10policy_hubIiiE10Policy1000EPiS7_S7_S7_S7_NS0_13ScanTileStateImLb1EEE11GreaterThan8LessThaniNS2_19streaming_context_tIiEEEEvT0_T1_T2_T3_T4_T5_T6_T7_T8_iT9__param_2];
	ld.param.u64 	%rd837, [_ZN3cub18CUB_300001_SM_10006detail19three_way_partition29DeviceThreeWayPartitionKernelINS2_10policy_hubIiiE10Policy1000EPiS7_S7_S7_S7_NS0_13ScanTileStateImLb1EEE11GreaterThan8LessThaniNS2_19streaming_context_tIiEEEEvT0_T1_T2_T3_T4_T5_T6_T7_T8_iT9__param_1];
	cvta.to.global.u64 	%rd108, %rd845;
	setp.ge.s32 	%p270, %r1004, %r267;
	shl.b32 	%r1068, %r1004, 2;
	mov.u32 	%r1069, _ZZN3cub18CUB_300001_SM_10006detail19three_way_partition29DeviceThreeWayPartitionKernelINS2_10policy_hubIiiE10Policy1000EPiS7_S7_S7_S7_NS0_13ScanTileStateImLb1EEE11GreaterThan8LessThaniNS2_19streaming_context_tIiEEEEvT0_T1_T2_T3_T4_T5_T6_T7_T8_iT9_E12temp_storage;
	add.s32 	%r329, %r1069, %r1068;
	cvt.u64.u32 	%rd109, %r1004;
	add.s64 	%rd494, %rd858, %rd109;
	cvta.to.global.u64 	%rd495, %rd837;
	shl.b64 	%rd496, %rd494, 2;
	add.s64 	%rd110, %rd495, %rd496;
	sub.s32 	%r1070, %r1004, %r274;
	cvt.s64.s32 	%rd497, %r1070;
	add.s64 	%rd498, %rd859, %rd497;
	cvta.to.global.u64 	%rd499, %rd841;
	shl.b64 	%rd500, %rd498, 2;
	add.s64 	%rd111, %rd499, %rd500;
	@%p270 bra 	$L__BB5_348;
	ld.shared.u32 	%r330, [%r329];
	setp.ge.s32 	%p271, %r1004, %r274;
	@%p271 bra 	$L__BB5_345;
	st.global.u32 	[%rd110], %r330;
	bra.uni 	$L__BB5_348;
$L__BB5_345:
	setp.ge.s32 	%p272, %r1004, %r273;
	@%p272 bra 	$L__BB5_347;
	st.global.u32 	[%rd111], %r330;
	bra.uni 	$L__BB5_348;
$L__BB5_347:
	shr.s64 	%rd501, %rd868, 32;
	cvt.s64.s32 	%rd502, %rd98;
	cvt.s64.s32 	%rd503, %r267;
	add.s64 	%rd504, %rd502, %rd503;
	add.s64 	%rd505, %rd504, %rd501;
	sub.s64 	%rd506, %rd109, %rd505;
	add.s64 	%rd507, %rd860, %rd506;
	shl.b64 	%rd508, %rd507, 2;
	add.s64 	%rd509, %rd108, %rd508;
	st.global.u32 	[%rd509+22528], %r330;
$L__BB5_348:
	add.s32 	%r331, %r1004, 512;
	setp.ge.s32 	%p273, %r331, %r267;
	cvt.s64.s32 	%rd510, %r273;
	sub.s64 	%rd511, %rd109, %rd510;
	add.s64 	%rd512, %rd860, %rd511;
	shl.b64 	%rd513, %rd512, 2;
	add.s64 	%rd112, %rd108, %rd513;
	@%p273 bra 	$L__BB5_354;
	ld.shared.u32 	%r332, [%r329+2048];
	setp.lt.s32 	%p274, %r331, %r274;
	@%p274 bra 	$L__BB5_353;
	setp.lt.s32 	%p275, %r331, %r273;
	@%p275 bra 	$L__BB5_352;
	st.global.u32 	[%rd112+2048], %r332;
	bra.uni 	$L__BB5_354;
$L__BB5_352:
	st.global.u32 	[%rd111+2048], %r332;
	bra.uni 	$L__BB5_354;
$L__BB5_353:
	st.global.u32 	[%rd110+2048], %r332;
$L__BB5_354:
	or.b32  	%r333, %r1004, 1024;
	setp.ge.s32 	%p276, %r333, %r267;
	@%p276 bra 	$L__BB5_360;
	ld.shared.u32 	%r334, [%r329+4096];
	setp.lt.s32 	%p277, %r333, %r274;
	@%p277 bra 	$L__BB5_359;
	setp.lt.s32 	%p278, %r333, %r273;
	@%p278 bra 	$L__BB5_358;
	st.global.u32 	[%rd112+4096], %r334;
	bra.uni 	$L__BB5_360;
$L__BB5_358:
	st.global.u32 	[%rd111+4096], %r334;
	bra.uni 	$L__BB5_360;
$L__BB5_359:
	st.global.u32 	[%rd110+4096], %r334;
$L__BB5_360:
	add.s32 	%r335, %r1004, 1536;
	setp.ge.s32 	%p279, %r335, %r267;
	@%p279 bra 	$L__BB5_366;
	ld.shared.u32 	%r336, [%r329+6144];
	setp.lt.s32 	%p280, %r335, %r274;
	@%p280 bra 	$L__BB5_365;
	setp.lt.s32 	%p281, %r335, %r273;
	@%p281 bra 	$L__BB5_364;
	st.global.u32 	[%rd112+6144], %r336;
	bra.uni 	$L__BB5_366;
$L__BB5_364:
	st.global.u32 	[%rd111+6144], %r336;
	bra.uni 	$L__BB5_366;
$L__BB5_365:
	st.global.u32 	[%rd110+6144], %r336;
$L__BB5_366:
	or.b32  	%r337, %r1004, 2048;
	setp.ge.s32 	%p282, %r337, %r267;
	@%p282 bra 	$L__BB5_372;
	ld.shared.u32 	%r338, [%r329+8192];
	setp.lt.s32 	%p283, %r337, %r274;
	@%p283 bra 	$L__BB5_371;
	setp.lt.s32 	%p284, %r337, %r273;
	@%p284 bra 	$L__BB5_370;
	st.global.u32 	[%rd112+8192], %r338;
	bra.uni 	$L__BB5_372;
$L__BB5_370:
	st.global.u32 	[%rd111+8192], %r338;
	bra.uni 	$L__BB5_372;
$L__BB5_371:
	st.global.u32 	[%rd110+8192], %r338;
$L__BB5_372:
	add.s32 	%r339, %r1004, 2560;
	setp.ge.s32 	%p285, %r339, %r267;
	@%p285 bra 	$L__BB5_378;
	ld.shared.u32 	%r340, [%r329+10240];
	setp.lt.s32 	%p286, %r339, %r274;
	@%p286 bra 	$L__BB5_377;
	setp.lt.s32 	%p287, %r339, %r273;
	@%p287 bra 	$L__BB5_376;
	st.global.u32 	[%rd112+10240], %r340;
	bra.uni 	$L__BB5_378;
$L__BB5_376:
	st.global.u32 	[%rd111+10240], %r340;
	bra.uni 	$L__BB5_378;
$L__BB5_377:
	st.global.u32 	[%rd110+10240], %r340;
$L__BB5_378:
	or.b32  	%r341, %r1004, 3072;
	setp.ge.s32 	%p288, %r341, %r267;
	@%p288 bra 	$L__BB5_384;
	ld.shared.u32 	%r342, [%r329+12288];
	setp.lt.s32 	%p289, %r341, %r274;
	@%p289 bra 	$L__BB5_383;
	setp.lt.s32 	%p290, %r341, %r273;
	@%p290 bra 	$L__BB5_382;
	st.global.u32 	[%rd112+12288], %r342;
	bra.uni 	$L__BB5_384;
$L__BB5_382:
	st.global.u32 	[%rd111+12288], %r342;
	bra.uni 	$L__BB5_384;
$L__BB5_383:
	st.global.u32 	[%rd110+12288], %r342;
$L__BB5_384:
	add.s32 	%r343, %r1004, 3584;
	setp.ge.s32 	%p291, %r343, %r267;
	@%p291 bra 	$L__BB5_390;
	ld.shared.u32 	%r344, [%r329+14336];
	setp.lt.s32 	%p292, %r343, %r274;
	@%p292 bra 	$L__BB5_389;
	setp.lt.s32 	%p293, %r343, %r273;
	@%p293 bra 	$L__BB5_388;
	st.global.u32 	[%rd112+14336], %r344;
	bra.uni 	$L__BB5_390;
$L__BB5_388:
	st.global.u32 	[%rd111+14336], %r344;
	bra.uni 	$L__BB5_390;
$L__BB5_389:
	st.global.u32 	[%rd110+14336], %r344;
$L__BB5_390:
	or.b32  	%r345, %r1004, 4096;
	setp.ge.s32 	%p294, %r345, %r267;
	@%p294 bra 	$L__BB5_396;
	ld.shared.u32 	%r346, [%r329+16384];
	setp.lt.s32 	%p295, %r345, %r274;
	@%p295 bra 	$L__BB5_395;
	setp.lt.s32 	%p296, %r345, %r273;
	@%p296 bra 	$L__BB5_394;
	st.global.u32 	[%rd112+16384], %r346;
	bra.uni 	$L__BB5_396;
$L__BB5_394:
	st.global.u32 	[%rd111+16384], %r346;
	bra.uni 	$L__BB5_396;
$L__BB5_395:
	st.global.u32 	[%rd110+16384], %r346;
$L__BB5_396:
	add.s32 	%r347, %r1004, 4608;
	setp.ge.s32 	%p297, %r347, %r267;
	@%p297 bra 	$L__BB5_402;
	ld.shared.u32 	%r348, [%r329+18432];
	setp.lt.s32 	%p298, %r347, %r274;
	@%p298 bra 	$L__BB5_401;
	setp.lt.s32 	%p299, %r347, %r273;
	@%p299 bra 	$L__BB5_400;
	st.global.u32 	[%rd112+18432], %r348;
	bra.uni 	$L__BB5_402;
$L__BB5_400:
	st.global.u32 	[%rd111+18432], %r348;
	bra.uni 	$L__BB5_402;
$L__BB5_401:
	st.global.u32 	[%rd110+18432], %r348;
$L__BB5_402:
	or.b32  	%r349, %r1004, 5120;
	setp.ge.s32 	%p300, %r349, %r267;
	@%p300 bra 	$L__BB5_597;
	ld.shared.u32 	%r350, [%r329+20480];
	setp.lt.s32 	%p301, %r349, %r274;
	@%p301 bra 	$L__BB5_407;
	setp.lt.s32 	%p302, %r349, %r273;
	@%p302 bra 	$L__BB5_406;
	st.global.u32 	[%rd112+20480], %r350;
	bra.uni 	$L__BB5_597;
$L__BB5_406:
	st.global.u32 	[%rd111+20480], %r350;
	bra.uni 	$L__BB5_597;
$L__BB5_407:
	st.global.u32 	[%rd110+20480], %r350;
	bra.uni 	$L__BB5_597;
$L__BB5_408:
	ld.param.u8 	%rs1, [%rd1];
	setp.eq.s16 	%p3, %rs1, 0;
	ld.param.s32 	%rd179, [%rd1+4];
	selp.b64 	%rd180, %rd179, 0, %p3;
	cvt.u64.u32 	%rd181, %r4;
	add.s64 	%rd182, %rd180, %rd181;
	mov.u32 	%r520, %tid.x;
	mul.lo.s32 	%r351, %r520, 11;
	setp.ge.s32 	%p4, %r351, %r236;
	cvt.u64.u32 	%rd183, %r351;
	add.s64 	%rd184, %rd182, %rd183;
	shl.b64 	%rd185, %rd184, 2;
	add.s64 	%rd113, %rd2, %rd185;
	@%p4 bra 	$L__BB5_410;
	ld.global.u32 	%r1514, [%rd113];
$L__BB5_410:
	add.s32 	%r522, %r351, 1;
	setp.ge.s32 	%p5, %r522, %r236;
	@%p5 bra 	$L__BB5_412;
	ld.global.u32 	%r1515, [%rd113+4];
$L__BB5_412:
	add.s32 	%r524, %r351, 2;
	setp.ge.s32 	%p6, %r524, %r236;
	@%p6 bra 	$L__BB5_414;
	ld.global.u32 	%r1516, [%rd113+8];
$L__BB5_414:
	add.s32 	%r526, %r351, 3;
	setp.ge.s32 	%p7, %r526, %r236;
	@%p7 bra 	$L__BB5_416;
	ld.global.u32 	%r1517, [%rd113+12];
$L__BB5_416:
	add.s32 	%r528, %r351, 4;
	setp.ge.s32 	%p8, %r528, %r236;
	@%p8 bra 	$L__BB5_418;
	ld.global.u32 	%r1518, [%rd113+16];
$L__BB5_418:
	add.s32 	%r530, %r351, 5;
	setp.ge.s32 	%p9, %r530, %r236;
	@%p9 bra 	$L__BB5_420;
	ld.global.u32 	%r1519, [%rd113+20];
$L__BB5_420:
	add.s32 	%r532, %r351, 6;
	setp.ge.s32 	%p10, %r532, %r236;
	@%p10 bra 	$L__BB5_422;
	ld.global.u32 	%r1520, [%rd113+24];
$L__BB5_422:
	add.s32 	%r534, %r351, 7;
	setp.ge.s32 	%p11, %r534, %r236;
	@%p11 bra 	$L__BB5_424;
	ld.global.u32 	%r1521, [%rd113+28];
$L__BB5_424:
	add.s32 	%r536, %r351, 8;
	setp.ge.s32 	%p12, %r536, %r236;
	@%p12 bra 	$L__BB5_426;
	ld.global.u32 	%r1522, [%rd113+32];
$L__BB5_426:
	add.s32 	%r538, %r351, 9;
	setp.ge.s32 	%p13, %r538, %r236;
	@%p13 bra 	$L__BB5_428;
	ld.global.u32 	%r1523, [%rd113+36];
$L__BB5_428:
	add.s32 	%r540, %r351, 10;
	setp.ge.s32 	%p14, %r540, %r236;
	@%p14 bra 	$L__BB5_430;
	ld.global.u32 	%r1524, [%rd113+40];
$L__BB5_430:
	ld.param.u32 	%r1450, [_ZN3cub18CUB_300001_SM_10006detail19three_way_partition29DeviceThreeWayPartitionKernelINS2_10policy_hubIiiE10Policy1000EPiS7_S7_S7_S7_NS0_13ScanTileStateImLb1EEE11GreaterThan8LessThaniNS2_19streaming_context_tIiEEEEvT0_T1_T2_T3_T4_T5_T6_T7_T8_iT9__param_8];
	mov.u32 	%r592, %tid.x;
	mul.lo.s32 	%r593, %r592, 11;
	add.s32 	%r594, %r593, 10;
	mov.u32 	%r595, %ctaid.x;
	mul.lo.s32 	%r596, %r595, 5632;
	sub.s32 	%r597, %r1450, %r596;
	setp.lt.s32 	%p15, %r594, %r597;
	add.s32 	%r598, %r593, 9;
	setp.lt.s32 	%p16, %r598, %r597;
	add.s32 	%r599, %r593, 8;
	setp.lt.s32 	%p17, %r599, %r597;
	add.s32 	%r600, %r593, 7;
	setp.lt.s32 	%p18, %r600, %r597;
	add.s32 	%r601, %r593, 6;
	setp.lt.s32 	%p19, %r601, %r597;
	add.s32 	%r602, %r593, 5;
	setp.lt.s32 	%p20, %r602, %r597;
	add.s32 	%r603, %r593, 4;
	setp.lt.s32 	%p21, %r603, %r597;
	add.s32 	%r604, %r593, 3;
	setp.lt.s32 	%p22, %r604, %r597;
	add.s32 	%r605, %r593, 2;
	setp.lt.s32 	%p23, %r605, %r597;
	add.s32 	%r606, %r593, 1;
	setp.lt.s32 	%p24, %r606, %r597;
	setp.lt.s32 	%p25, %r593, %r597;
	setp.gt.s32 	%p26, %r1514, %r1;
	setp.lt.s32 	%p27, %r1514, %r2;
	selp.u64 	%rd186, 1, 0, %p27;
	selp.b64 	%rd187, 4294967296, %rd186, %p26;
	selp.b64 	%rd114, %rd187, 4294967297, %p25;
	setp.gt.s32 	%p28, %r1515, %r1;
	setp.lt.s32 	%p29, %r1515, %r2;
	selp.u64 	%rd188, 1, 0, %p29;
	selp.b64 	%rd189, 4294967296, %rd188, %p28;
	selp.b64 	%rd115, %rd189, 4294967297, %p24;
	setp.gt.s32 	%p30, %r1516, %r1;
	setp.lt.s32 	%p31, %r1516, %r2;
	selp.u64 	%rd190, 1, 0, %p31;
	selp.b64 	%rd191, 4294967296, %rd190, %p30;
	selp.b64 	%rd116, %rd191, 4294967297, %p23;
	setp.gt.s32 	%p32, %r1517, %r1;
	setp.lt.s32 	%p33, %r1517, %r2;
	selp.u64 	%rd192, 1, 0, %p33;
	selp.b64 	%rd193, 4294967296, %rd192, %p32;
	selp.b64 	%rd117, %rd193, 4294967297, %p22;
	setp.gt.s32 	%p34, %r1518, %r1;
	setp.lt.s32 	%p35, %r1518, %r2;
	selp.u64 	%rd194, 1, 0, %p35;
	selp.b64 	%rd195, 4294967296, %rd194, %p34;
	selp.b64 	%rd118, %rd195, 4294967297, %p21;
	setp.gt.s32 	%p36, %r1519, %r1;
	setp.lt.s32 	%p37, %r1519, %r2;
	selp.u64 	%rd196, 1, 0, %p37;
	selp.b64 	%rd197, 4294967296, %rd196, %p36;
	selp.b64 	%rd119, %rd197, 4294967297, %p20;
	setp.gt.s32 	%p38, %r1520, %r1;
	setp.lt.s32 	%p39, %r1520, %r2;
	selp.u64 	%rd198, 1, 0, %p39;
	selp.b64 	%rd199, 4294967296, %rd198, %p38;
	selp.b64 	%rd120, %rd199, 4294967297, %p19;
	setp.gt.s32 	%p40, %r1521, %r1;
	setp.lt.s32 	%p41, %r1521, %r2;
	selp.u64 	%rd200, 1, 0, %p41;
	selp.b64 	%rd201, 4294967296, %rd200, %p40;
	selp.b64 	%rd121, %rd201, 4294967297, %p18;
	setp.gt.s32 	%p42, %r1522, %r1;
	setp.lt.s32 	%p43, %r1522, %r2;
	selp.u64 	%rd202, 1, 0, %p43;
	selp.b64 	%rd203, 4294967296, %rd202, %p42;
	selp.b64 	%rd122, %rd203, 4294967297, %p17;
	setp.gt.s32 	%p44, %r1523, %r1;
	setp.lt.s32 	%p45, %r1523, %r2;
	selp.u64 	%rd204, 1, 0, %p45;
	selp.b64 	%rd205, 4294967296, %rd204, %p44;
	selp.b64 	%rd123, %rd205, 4294967297, %p16;
	setp.gt.s32 	%p46, %r1524, %r1;
	setp.lt.s32 	%p47, %r1524, %r2;
	selp.u64 	%rd206, 1, 0, %p47;
	selp.b64 	%rd207, 4294967296, %rd206, %p46;
	selp.b64 	%rd124, %rd207, 4294967297, %p15;
	bar.sync 	0;
	add.s64 	%rd125, %rd115, %rd114;
	add.s64 	%rd126, %rd116, %rd125;
	add.s64 	%rd127, %rd117, %rd126;
	add.s64 	%rd128, %rd118, %rd127;
	add.s64 	%rd129, %rd119, %rd128;
	add.s64 	%rd130, %rd120, %rd129;
	add.s64 	%rd131, %rd121, %rd130;
	add.s64 	%rd132, %rd122, %rd131;
	add.s64 	%rd133, %rd123, %rd132;
	add.s64 	%rd208, %rd124, %rd133;
	mov.b64 	{%r543, %r548}, %rd208;
	// begin inline asm
	mov.u32 %r541, %laneid;
	// end inline asm
	mov.b32 	%r549, 1;
	mov.b32 	%r590, 0;
	mov.b32 	%r591, -1;
	// begin inline asm
	shfl.sync.up.b32 %r542, %r543, %r549, %r590, %r591;
	// end inline asm
	// begin inline asm
	shfl.sync.up.b32 %r547, %r548, %r549, %r590, %r591;
	// end inline asm
	mov.b64 	%rd209, {%r542, %r547};
	setp.lt.s32 	%p48, %r541, 1;
	selp.b64 	%rd210, 0, %rd209, %p48;
	add.s64 	%rd211, %rd210, %rd208;
	mov.b64 	{%r553, %r558}, %rd211;
	mov.b32 	%r559, 2;
	// begin inline asm
	shfl.sync.up.b32 %r552, %r553, %r559, %r590, %r591;
	// end inline asm
	// begin inline asm
	shfl.sync.up.b32 %r557, %r558, %r559, %r590, %r591;
	// end inline asm
	mov.b64 	%rd212, {%r552, %r557};
	setp.lt.s32 	%p49, %r541, 2;
	selp.b64 	%rd213, 0, %rd212, %p49;
	add.s64 	%rd214, %rd213, %rd211;
	mov.b64 	{%r563, %r568}, %rd214;
	mov.b32 	%r569, 4;
	// begin inline asm
	shfl.sync.up.b32 %r562, %r563, %r569, %r590, %r591;
	// end inline asm
	// begin inline asm
	shfl.sync.up.b32 %r567, %r568, %r569, %r590, %r591;
	// end inline asm
	mov.b64 	%rd215, {%r562, %r567};
	setp.lt.s32 	%p50, %r541, 4;
	selp.b64 	%rd216, 0, %rd215, %p50;
	add.s64 	%rd217, %rd216, %rd214;
	mov.b64 	{%r573, %r578}, %rd217;
	mov.b32 	%r579, 8;
	// begin inline asm
	shfl.sync.up.b32 %r572, %r573, %r579, %r590, %r591;
	// end inline asm
	// begin inline asm
	shfl.sync.up.b32 %r577, %r578, %r579, %r590, %r591;
	// end inline asm
	mov.b64 	%rd218, {%r572, %r577};
	setp.lt.s32 	%p51, %r541, 8;
	selp.b64 	%rd219, 0, %rd218, %p51;
	add.s64 	%rd220, %rd219, %rd217;
	mov.b64 	{%r583, %r588}, %rd220;
	mov.b32 	%r589, 16;
	// begin inline asm
	shfl.sync.up.b32 %r582, %r583, %r589, %r590, %r591;
	// end inline asm
	// begin inline asm
	shfl.sync.up.b32 %r587, %r588, %r589, %r590, %r591;
	// end inline asm
	mov.b64 	%rd221, {%r582, %r587};
	setp.lt.s32 	%p52, %r541, 16;
	selp.b64 	%rd222, 0, %rd221, %p52;
	add.s64 	%rd134, %rd222, %rd220;
	setp.ne.s32 	%p53, %r541, 31;
	@%p53 bra 	$L__BB5_432;
	shr.u32 	%r608, %r592, 2;
	and.b32  	%r609, %r608, 248;
	mov.u32 	%r610, _ZZN3cub18CUB_300001_SM_10006detail19three_way_partition29DeviceThreeWayPartitionKernelINS2_10policy_hubIiiE10Policy1000EPiS7_S7_S7_S7_NS0_13ScanTileStateImLb1EEE11GreaterThan8LessThaniNS2_19streaming_context_tIiEEEEvT0_T1_T2_T3_T4_T5_T6_T7_T8_iT9_E12temp_storage;
	add.s32 	%r611, %r610, %r609;
	st.shared.u64 	[%r611], %rd134;
$L__BB5_432:
	add.s64 	%rd223, %rd124, %rd133;
	sub.s64 	%rd224, %rd134, %rd223;
	bar.sync 	0;
	ld.shared.v2.u64 	{%rd225, %rd226}, [_ZZN3cub18CUB_300001_SM_10006detail19three_way_partition29DeviceThreeWayPartitionKernelINS2_10policy_hubIiiE10Policy1000EPiS7_S7_S7_S7_NS0_13ScanTileStateImLb1EEE11GreaterThan8LessThaniNS2_19streaming_context_tIiEEEEvT0_T1_T2_T3_T4_T5_T6_T7_T8_iT9_E12temp_storage];
	mov.u32 	%r612, %tid.x;
	shr.u32 	%r613, %r612, 5;
	add.s64 	%rd227, %rd226, %rd225;
	setp.eq.s32 	%p54, %r613, 2;
	selp.b64 	%rd228, %rd227, %rd225, %p54;
	ld.shared.v2.u64 	{%rd229, %rd230}, [_ZZN3cub18CUB_300001_SM_10006detail19three_way_partition29DeviceThreeWayPartitionKernelINS2_10policy_hubIiiE10Policy1000EPiS7_S7_S7_S7_NS0_13ScanTileStateImLb1EEE11GreaterThan8LessThaniNS2_19streaming_context_tIiEEEEvT0_T1_T2_T3_T4_T5_T6_T7_T8_iT9_E12temp_storage+16];
	add.s64 	%rd231, %rd227, %rd229;
	setp.eq.s32 	%p55, %r613, 3;
	selp.b64 	%rd232, %rd231, %rd228, %p55;
	add.s64 	%rd233, %rd231, %rd230;
	setp.eq.s32 	%p56, %r613, 4;
	selp.b64 	%rd234, %rd233, %rd232, %p56;
	ld.shared.v2.u64 	{%rd235, %rd236}, [_ZZN3cub18CUB_300001_SM_10006detail19three_way_partition29DeviceThreeWayPartitionKernelINS2_10policy_hubIiiE10Policy1000EPiS7_S7_S7_S7_NS0_13ScanTileStateImLb1EEE11GreaterThan8LessThaniNS2_19streaming_context_tIiEEEEvT0_T1_T2_T3_T4_T5_T6_T7_T8_iT9_E12temp_storage+32];
	add.s64 	%rd237, %rd233, %rd235;
	setp.eq.s32 	%p57, %r613, 5;
	selp.b64 	%rd238, %rd237, %rd234, %p57;
	add.s64 	%rd239, %rd237, %rd236;
	setp.eq.s32 	%p58, %r613, 6;
	selp.b64 	%rd240, %rd239, %rd238, %p58;
	ld.shared.v2.u64 	{%rd241, %rd242}, [_ZZN3cub18CUB_300001_SM_10006detail19three_way_partition29DeviceThreeWayPartitionKernelINS2_10policy_hubIiiE10Policy1000EPiS7_S7_S7_S7_NS0_13ScanTileStateImLb1EEE11GreaterThan8LessThaniNS2_19streaming_context_tIiEEEEvT0_T1_T2_T3_T4_T5_T6_T7_T8_iT9_E12temp_storage+48];
	add.s64 	%rd243, %rd239, %rd241;
	setp.eq.s32 	%p59, %r613, 7;
	selp.b64 	%rd244, %rd243, %rd240, %p59;
	add.s64 	%rd245, %rd243, %rd242;
	setp.eq.s32 	%p60, %r613, 8;
	selp.b64 	%rd246, %rd245, %rd244, %p60;
	ld.shared.v2.u64 	{%rd247, %rd248}, [_ZZN3cub18CUB_300001_SM_10006detail19three_way_partition29DeviceThreeWayPartitionKernelINS2_10policy_hubIiiE10Policy1000EPiS7_S7_S7_S7_NS0_13ScanTileStateImLb1EEE11GreaterThan8LessThaniNS2_19streaming_context_tIiEEEEvT0_T1_T2_T3_T4_T5_T6_T7_T8_iT9_E12temp_storage+64];
	add.s64 	%rd249, %rd245, %rd247;
	setp.eq.s32 	%p61, %r613, 9;
	selp.b64 	%rd250, %rd249, %rd246, %p61;
	add.s64 	%rd251, %rd249, %rd248;
	setp.eq.s32 	%p62, %r613, 10;
	selp.b64 	%rd252, %rd251, %rd250, %p62;
	ld.shared.v2.u64 	{%rd253, %rd254}, [_ZZN3cub18CUB_300001_SM_10006detail19three_way_partition29DeviceThreeWayPartitionKernelINS2_10policy_hubIiiE10Policy1000EPiS7_S7_S7_S7_NS0_13ScanTileStateImLb1EEE11GreaterThan8LessThaniNS2_19streaming_context_tIiEEEEvT0_T1_T2_T3_T4_T5_T6_T7_T8_iT9_E12temp_storage+80];
	add.s64 	%rd255, %rd251, %rd253;
	setp.eq.s32 	%p63, %r613, 11;
	selp.b64 	%rd256, %rd255, %rd252, %p63;
	add.s64 	%rd257, %rd255, %rd254;
	setp.eq.s32 	%p64, %r613, 12;
	selp.b64 	%rd258, %rd257, %rd256, %p64;
	ld.shared.v2.u64 	{%rd259, %rd260}, [_ZZN3cub18CUB_300001_SM_10006detail19three_way_partition29DeviceThreeWayPartitionKernelINS2_10policy_hubIiiE10Policy1000EPiS7_S7_S7_S7_NS0_13ScanTileStateImLb1EEE11GreaterThan8LessThaniNS2_19streaming_context_tIiEEEEvT0_T1_T2_T3_T4_T5_T6_T7_T8_iT9_E12temp_storage+96];
	add.s64 	%rd261, %rd257, %rd259;
	setp.eq.s32 	%p65, %r613, 13;
	selp.b64 	%rd262, %rd261, %rd258, %p65;
	add.s64 	%rd263, %rd261, %rd260;
	setp.eq.s32 	%p66, %r613, 14;
	selp.b64 	%rd264, %rd263, %rd262, %p66;
	ld.shared.v2.u64 	{%rd265, %rd266}, [_ZZN3cub18CUB_300001_SM_10006detail19three_way_partition29DeviceThreeWayPartitionKernelINS2_10policy_hubIiiE10Policy1000EPiS7_S7_S7_S7_NS0_13ScanTileStateImLb1EEE11GreaterThan8LessThaniNS2_19streaming_context_tIiEEEEvT0_T1_T2_T3_T4_T5_T6_T7_T8_iT9_E12temp_storage+112];
	add.s64 	%rd267, %rd263, %rd265;
	setp.eq.s32 	%p67, %r613, 15;
	selp.b64 	%rd268, %rd267, %rd264, %p67;
	add.s64 	%rd135, %rd267, %rd266;
	setp.gt.u32 	%p68, %r612, 31;
	setp.lt.u32 	%p69, %r612, 32;
	setp.eq.s32 	%p70, %r541, 0;
	selp.b64 	%rd269, 0, %rd224, %p70;
	add.s64 	%rd867, %rd268, %rd269;
	selp.b64 	%rd137, %rd224, %rd867, %p69;
	@%p68 bra 	$L__BB5_448;
	mov.u32 	%r614, %tid.x;
	setp.ne.s32 	%p71, %r614, 0;
	mov.u32 	%r615, %ctaid.x;
	mul.wide.u32 	%rd270, %r615, 16;
	add.s64 	%rd138, %rd4, %rd270;
	@%p71 bra 	$L__BB5_435;
	st.shared.u64 	[_ZZN3cub18CUB_300001_SM_10006detail19three_way_partition29DeviceThreeWayPartitionKernelINS2_10policy_hubIiiE10Policy1000EPiS7_S7_S7_S7_NS0_13ScanTileStateImLb1EEE11GreaterThan8LessThaniNS2_19streaming_context_tIiEEEEvT0_T1_T2_T3_T4_T5_T6_T7_T8_iT9_E12temp_storage+184], %rd135;
	add.s64 	%rd271, %rd138, 512;
	mov.b64 	%rd272, 100;
	// begin inline asm
	st.relaxed.gpu.v2.u64 [%rd271], {%rd272, %rd135};
	// end inline asm
$L__BB5_435:
	mov.u32 	%r1530, %ctaid.x;
	mov.u32 	%r618, %tid.x;
	mov.b32 	%r616, 840;
	// begin inline asm
	nanosleep.u32 %r616;
	// end inline asm
	mul.wide.u32 	%rd277, %r618, 16;
	xor.b64  	%rd278, %rd277, -16;
	add.s64 	%rd279, %rd138, %rd278;
	add.s64 	%rd276, %rd279, 512;
	// begin inline asm
	ld.relaxed.gpu.v2.u64 {%rd865, %rd862}, [%rd276];
	// end inline asm
	mov.b32 	%r1526, 36;
$L__BB5_436:
	setp.eq.s64 	%p72, %rd865, 99;
	mov.b32 	%r619, -1;
	vote.sync.any.pred 	%p73, %p72, %r619;
	not.pred 	%p74, %p73;
	@%p74 bra 	$L__BB5_438;
	mul.lo.s32 	%r876, %r1530, 16807;
	and.b32  	%r1530, %r876, 2147483647;
	add.s32 	%r877, %r1526, 1;
	rem.u32 	%r875, %r1530, %r877;
	// begin inline asm
	nanosleep.u32 %r875;
	// end inline asm
	shr.u32 	%r1526, %r1526, 1;
	mov.u32 	%r878, %tid.x;
	mul.wide.u32 	%rd369, %r878, 16;
	xor.b64  	%rd370, %rd369, -16;
	add.s64 	%rd371, %rd138, %rd370;
	add.s64 	%rd368, %rd371, 512;
	// begin inline asm
	ld.relaxed.gpu.v2.u64 {%rd865, %rd862}, [%rd368];
	// end inline asm
	bra.uni 	$L__BB5_436;
$L__BB5_438:
	setp.eq.s64 	%p75, %rd865, 101;
	mov.b32 	%r671, -1;
	vote.sync.ballot.b32 	%r673, %p75, %r671;
	// begin inline asm
	mov.u32 %r621, %lanemask_ge;
	// end inline asm
	and.b32  	%r674, %r673, %r621;
	or.b32  	%r675, %r674, -2147483648;
	add.s32 	%r676, %r675, -1;
	not.b32 	%r677, %r675;
	and.b32  	%r678, %r677, %r676;
	popc.b32 	%r625, %r678;
	mov.b64 	{%r623, %r628}, %rd862;
	mov.b32 	%r629, 1;
	// begin inline asm
	shfl.sync.down.b32 %r622, %r623, %r629, %r625, %r671;
	// end inline asm
	// begin inline asm
	shfl.sync.down.b32 %r627, %r628, %r629, %r625, %r671;
	// end inline asm
	mov.b64 	%rd280, {%r622, %r627};
	setp.lt.s32 	%p77, %r541, %r625;
	selp.b64 	%rd281, %rd280, 0, %p77;
	add.s64 	%rd282, %rd281, %rd862;
	mov.b64 	{%r633, %r638}, %rd282;
	mov.b32 	%r639, 2;
	// begin inline asm
	shfl.sync.down.b32 %r632, %r633, %r639, %r625, %r671;
	// end inline asm
	// begin inline asm
	shfl.sync.down.b32 %r637, %r638, %r639, %r625, %r671;
	// end inline asm
	mov.b64 	%rd283, {%r632, %r637};
	add.s32 	%r679, %r541, 2;
	setp.gt.s32 	%p78, %r679, %r625;
	selp.b64 	%rd284, 0, %rd283, %p78;
	add.s64 	%rd285, %rd284, %rd282;
	mov.b64 	{%r643, %r648}, %rd285;
	mov.b32 	%r649, 4;
	// begin inline asm
	shfl.sync.down.b32 %r642, %r643, %r649, %r625, %r671;
	// end inline asm
	// begin inline asm
	shfl.sync.down.b32 %r647, %r648, %r649, %r625, %r671;
	// end inline asm
	mov.b64 	%rd286, {%r642, %r647};
	add.s32 	%r680, %r541, 4;
	setp.gt.s32 	%p79, %r680, %r625;
	selp.b64 	%rd287, 0, %rd286, %p79;
	add.s64 	%rd288, %rd287, %rd285;
	mov.b64 	{%r653, %r658}, %rd288;
	mov.b32 	%r659, 8;
	// begin inline asm
	shfl.sync.down.b32 %r652, %r653, %r659, %r625, %r671;
	// end inline asm
	// begin inline asm
	shfl.sync.down.b32 %r657, %r658, %r659, %r625, %r671;
	// end inline asm
	mov.b64 	%rd289, {%r652, %r657};
	add.s32 	%r681, %r541, 8;
	setp.gt.s32 	%p80, %r681, %r625;
	selp.b64 	%rd290, 0, %rd289, %p80;
	add.s64 	%rd291, %rd290, %rd288;
	mov.b64 	{%r663, %r668}, %rd291;
	mov.b32 	%r669, 16;
	// begin inline asm
	shfl.sync.down.b32 %r662, %r663, %r669, %r625, %r671;
	// end inline asm
	// begin inline asm
	shfl.sync.down.b32 %r667, %r668, %r669, %r625, %r671;
	// end inline asm
	mov.b64 	%rd292, {%r662, %r667};
	add.s32 	%r682, %r541, 16;
	setp.gt.s32 	%p81, %r682, %r625;
	selp.b64 	%rd293, 0, %rd292, %p81;
	add.s64 	%rd863, %rd293, %rd291;
	add.s64 	%rd148, %rd4, 512;
	mov.u32 	%r683, %tid.x;
	not.b32 	%r684, %r683;
	mov.u32 	%r685, %ctaid.x;
	add.s32 	%r1529, %r685, %r684;
	mov.b32 	%r1528, 36;
$L__BB5_439:
	setp.ne.s64 	%p82, %rd865, 101;
	mov.b32 	%r686, -1;
	vote.sync.all.pred 	%p83, %p82, %r686;
	not.pred 	%p84, %p83;
	@%p84 bra 	$L__BB5_444;
	shr.u32 	%r1528, %r1528, 1;
	mul.wide.s32 	%rd344, %r1529, 16;
	add.s64 	%rd345, %rd148, %rd344;
	add.s64 	%rd343, %rd345, -512;
	// begin inline asm
	ld.relaxed.gpu.v2.u64 {%rd865, %rd866}, [%rd343];
	// end inline asm
	mov.u32 	%r1531, %r1528;
$L__BB5_441:
	setp.eq.s64 	%p157, %rd865, 99;
	mov.b32 	%r810, -1;
	vote.sync.any.pred 	%p158, %p157, %r810;
	not.pred 	%p159, %p158;
	@%p159 bra 	$L__BB5_443;
	mul.lo.s32 	%r873, %r1530, 16807;
	and.b32  	%r1530, %r873, 2147483647;
	add.s32 	%r874, %r1531, 1;
	rem.u32 	%r872, %r1530, %r874;
	// begin inline asm
	nanosleep.u32 %r872;
	// end inline asm
	shr.u32 	%r1531, %r1531, 1;
	mul.wide.s32 	%rd364, %r1529, 16;
	add.s64 	%rd365, %rd148, %rd364;
	add.s64 	%rd363, %rd365, -512;
	// begin inline asm
	ld.relaxed.gpu.v2.u64 {%rd865, %rd866}, [%rd363];
	// end inline asm
	bra.uni 	$L__BB5_441;
$L__BB5_443:
	setp.eq.s64 	%p160, %rd865, 101;
	mov.b32 	%r861, -1;
	vote.sync.ballot.b32 	%r862, %p160, %r861;
	and.b32  	%r863, %r862, %r621;
	or.b32  	%r864, %r863, -2147483648;
	add.s32 	%r865, %r864, -1;
	not.b32 	%r866, %r864;
	and.b32  	%r867, %r866, %r865;
	popc.b32 	%r815, %r867;
	mov.b64 	{%r813, %r818}, %rd866;
	mov.b32 	%r819, 1;
	// begin inline asm
	shfl.sync.down.b32 %r812, %r813, %r819, %r815, %r861;
	// end inline asm
	// begin inline asm
	shfl.sync.down.b32 %r817, %r818, %r819, %r815, %r861;
	// end inline asm
	mov.b64 	%rd346, {%r812, %r817};
	setp.lt.s32 	%p162, %r541, %r815;
	selp.b64 	%rd347, %rd346, 0, %p162;
	add.s64 	%rd348, %rd347, %rd866;
	mov.b64 	{%r823, %r828}, %rd348;
	mov.b32 	%r829, 2;
	// begin inline asm
	shfl.sync.down.b32 %r822, %r823, %r829, %r815, %r861;
	// end inline asm
	// begin inline asm
	shfl.sync.down.b32 %r827, %r828, %r829, %r815, %r861;
	// end inline asm
	mov.b64 	%rd349, {%r822, %r827};
	add.s32 	%r868, %r541, 2;
	setp.gt.s32 	%p163, %r868, %r815;
	selp.b64 	%rd350, 0, %rd349, %p163;
	add.s64 	%rd351, %rd348, %rd350;
	mov.b64 	{%r833, %r838}, %rd351;
	mov.b32 	%r839, 4;
	// begin inline asm
	shfl.sync.down.b32 %r832, %r833, %r839, %r815, %r861;
	// end inline asm
	// begin inline asm
	shfl.sync.down.b32 %r837, %r838, %r839, %r815, %r861;
	// end inline asm
	mov.b64 	%rd352, {%r832, %r837};
	add.s32 	%r869, %r541, 4;
	setp.gt.s32 	%p164, %r869, %r815;
	selp.b64 	%rd353, 0, %rd352, %p164;
	add.s64 	%rd354, %rd353, %rd351;
	mov.b64 	{%r843, %r848}, %rd354;
	mov.b32 	%r849, 8;
	// begin inline asm
	shfl.sync.down.b32 %r842, %r843, %r849, %r815, %r861;
	// end inline asm
	// begin inline asm
	shfl.sync.down.b32 %r847, %r848, %r849, %r815, %r861;
	// end inline asm
	mov.b64 	%rd355, {%r842, %r847};
	add.s32 	%r870, %r541, 8;
	setp.gt.s32 	%p165, %r870, %r815;
	selp.b64 	%rd356, 0, %rd355, %p165;
	add.s64 	%rd357, %rd356, %rd354;
	mov.b64 	{%r853, %r858}, %rd357;
	mov.b32 	%r859, 16;
	// begin inline asm
	shfl.sync.down.b32 %r852, %r853, %r859, %r815, %r861;
	// end inline asm
	// begin inline asm
	shfl.sync.down.b32 %r857, %r858, %r859, %r815, %r861;
	// end inline asm
	mov.b64 	%rd358, {%r852, %r857};
	add.s32 	%r871, %r541, 16;
	setp.gt.s32 	%p166, %r871, %r815;
	selp.b64 	%rd359, 0, %rd358, %p166;
	add.s64 	%rd360, %rd357, %rd863;
	add.s64 	%rd863, %rd360, %rd359;
	add.s32 	%r1529, %r1529, -32;
	bra.uni 	$L__BB5_439;
$L__BB5_444:
	mov.u32 	%r688, %tid.x;
	setp.ne.s32 	%p85, %r688, 0;
	@%p85 bra 	$L__BB5_446;
	add.s64 	%rd296, %rd863, %rd135;
	add.s64 	%rd294, %rd138, 512;
	mov.b64 	%rd295, 101;
	// begin inline asm
	st.relaxed.gpu.v2.u64 [%rd294], {%rd295, %rd296};
	// end inline asm
	st.shared.u64 	[_ZZN3cub18CUB_300001_SM_10006detail19three_way_partition29DeviceThreeWayPartitionKernelINS2_10policy_hubIiiE10Policy1000EPiS7_S7_S7_S7_NS0_13ScanTileStateImLb1EEE11GreaterThan8LessThaniNS2_19streaming_context_tIiEEEEvT0_T1_T2_T3_T4_T5_T6_T7_T8_iT9_E12temp_storage+168], %rd863;
	st.shared.u64 	[_ZZN3cub18CUB_300001_SM_10006detail19three_way_partition29DeviceThreeWayPartitionKernelINS2_10policy_hubIiiE10Policy1000EPiS7_S7_S7_S7_NS0_13ScanTileStateImLb1EEE11GreaterThan8LessThaniNS2_19streaming_context_tIiEEEEvT0_T1_T2_T3_T4_T5_T6_T7_T8_iT9_E12temp_storage+176], %rd296;
$L__BB5_446:
	setp.ne.s32 	%p86, %r541, 0;
	mov.u64 	%rd867, %rd137;
	@%p86 bra 	$L__BB5_448;
	st.shared.u64 	[_ZZN3cub18CUB_300001_SM_10006detail19three_way_partition29DeviceThreeWayPartitionKernelINS2_10policy_hubIiiE10Policy1000EPiS7_S7_S7_S7_NS0_13ScanTileStateImLb1EEE11GreaterThan8LessThaniNS2_19streaming_context_tIiEEEEvT0_T1_T2_T3_T4_T5_T6_T7_T8_iT9_E12temp_storage+144], %rd863;
	mov.u64 	%rd867, %rd863;
$L__BB5_448:
	ld.param.u32 	%r1451, [_ZN3cub18CUB_300001_SM_10006detail19three_way_partition29DeviceThreeWayPartitionKernelINS2_10policy_hubIiiE10Policy1000EPiS7_S7_S7_S7_NS0_13ScanTileStateImLb1EEE11GreaterThan8LessThaniNS2_19streaming_context_tIiEEEEvT0_T1_T2_T3_T4_T5_T6_T7_T8_iT9__param_8];
	mov.u32 	%r689, %tid.x;
	mul.lo.s32 	%r690, %r689, 11;
	mov.u32 	%r691, %ctaid.x;
	mul.lo.s32 	%r692, %r691, 5632;
	sub.s32 	%r693, %r1451, %r692;
	setp.ge.s32 	%p87, %r690, %r693;
	bar.sync 	0;
	setp.eq.s32 	%p88, %r689, 0;
	ld.shared.u64 	%rd297, [_ZZN3cub18CUB_300001_SM_10006detail19three_way_partition29DeviceThreeWayPartitionKernelINS2_10policy_hubIiiE10Policy1000EPiS7_S7_S7_S7_NS0_13ScanTileStateImLb1EEE11GreaterThan8LessThaniNS2_19streaming_context_tIiEEEEvT0_T1_T2_T3_T4_T5_T6_T7_T8_iT9_E12temp_storage+144];
	selp.b64 	%rd298, 0, %rd297, %p88;
	add.s64 	%rd161, %rd298, %rd867;
	ld.shared.u64 	%rd299, [_ZZN3cub18CUB_300001_SM_10006detail19three_way_partition29DeviceThreeWayPartitionKernelINS2_10policy_hubIiiE10Policy1000EPiS7_S7_S7_S7_NS0_13ScanTileStateImLb1EEE11GreaterThan8LessThaniNS2_19streaming_context_tIiEEEEvT0_T1_T2_T3_T4_T5_T6_T7_T8_iT9_E12temp_storage+168];
	ld.shared.v4.u32 	{%r694, %r695, %r395, %r696}, [_ZZN3cub18CUB_300001_SM_10006detail19three_way_partition29DeviceThreeWayPartitionKernelINS2_10policy_hubIiiE10Policy1000EPiS7_S7_S7_S7_NS0_13ScanTileStateImLb1EEE11GreaterThan8LessThaniNS2_19streaming_context_tIiEEEEvT0_T1_T2_T3_T4_T5_T6_T7_T8_iT9_E12temp_storage+176];
	bar.sync 	0;
	{ .reg .b32 tmp; mov.b64 {tmp, %r391}, %rd299; }
	cvt.u32.u64 	%r392, %rd299;
	sub.s32 	%r697, 5632, %r693;
	sub.s32 	%r393, %r695, %r697;
	sub.s32 	%r394, %r694, %r697;
	sub.s32 	%r698, %r696, %r697;
	sub.s32 	%r699, %r395, %r697;
	bar.sync 	0;
	shr.s32 	%r700, %r699, 31;
	or.b32  	%r396, %r700, %r698;
	@%p87 bra 	$L__BB5_455;
	setp.lt.u64 	%p89, %rd114, 4294967296;
	@%p89 bra 	$L__BB5_451;
	{ .reg .b32 tmp; mov.b64 {tmp, %r701}, %rd161; }
	sub.s32 	%r1532, %r701, %r391;
	bra.uni 	$L__BB5_454;
$L__BB5_451:
	setp.eq.s64 	%p90, %rd114, 0;
	@%p90 bra 	$L__BB5_453;
	cvt.u32.u64 	%r702, %rd161;
	sub.s32 	%r703, %r396, %r392;
	add.s32 	%r1532, %r703, %r702;
	bra.uni 	$L__BB5_454;
$L__BB5_453:
	ld.param.u32 	%r1452, [_ZN3cub18CUB_300001_SM_10006detail19three_way_partition29DeviceThreeWayPartitionKernelINS2_10policy_hubIiiE10Policy1000EPiS7_S7_S7_S7_NS0_13ScanTileStateImLb1EEE11GreaterThan8LessThaniNS2_19streaming_context_tIiEEEEvT0_T1_T2_T3_T4_T5_T6_T7_T8_iT9__param_8];
	add.s32 	%r704, %r391, %r392;
	mov.u32 	%r705, %ctaid.x;
	mul.lo.s32 	%r706, %r705, 5632;
	sub.s32 	%r707, %r1452, %r706;
	add.s32 	%r708, %r707, %r395;
	add.s32 	%r709, %r708, %r396;
	add.s32 	%r710, %r709, %r704;
	mov.u32 	%r711, %tid.x;
	mad.lo.s32 	%r712, %r711, 11, %r710;
	cvt.u32.u64 	%r713, %rd161;
	{ .reg .b32 tmp; mov.b64 {tmp, %r714}, %rd161; }
	add.s32 	%r715, %r713, %r714;
	sub.s32 	%r716, %r712, %r715;
	add.s32 	%r1532, %r716, -5632;
$L__BB5_454:
	shl.b32 	%r717, %r1532, 2;
	mov.u32 	%r718, _ZZN3cub18CUB_300001_SM_10006detail19three_way_partition29DeviceThreeWayPartitionKernelINS2_10policy_hubIiiE10Policy1000EPiS7_S7_S7_S7_NS0_13ScanTileStateImLb1EEE11GreaterThan8LessThaniNS2_19streaming_context_tIiEEEEvT0_T1_T2_T3_T4_T5_T6_T7_T8_iT9_E12temp_storage;
	add.s32 	%r719, %r718, %r717;
	st.shared.u32 	[%r719], %r1514;
$L__BB5_455:
	ld.param.u32 	%r1453, [_ZN3cub18CUB_300001_SM_10006detail19three_way_partition29DeviceThreeWayPartitionKernelINS2_10policy_hubIiiE10Policy1000EPiS7_S7_S7_S7_NS0_13ScanTileStateImLb1EEE11GreaterThan8LessThaniNS2_19streaming_context_tIiEEEEvT0_T1_T2_T3_T4_T5_T6_T7_T8_iT9__param_8];
	add.s64 	%rd300, %rd161, %rd114;
	mov.u32 	%r720, %tid.x;
	mad.lo.s32 	%r721, %r720, 11, 1;
	mov.u32 	%r722, %ctaid.x;
	mul.lo.s32 	%r723, %r722, 5632;
	sub.s32 	%r724, %r1453, %r723;
	setp.ge.s32 	%p91, %r721, %r724;
	{ .reg .b32 tmp; mov.b64 {tmp, %r401}, %rd300; }
	cvt.u32.u64 	%r402, %rd300;
	@%p91 bra 	$L__BB5_462;
	setp.lt.u64 	%p92, %rd115, 4294967296;
	@%p92 bra 	$L__BB5_458;
	sub.s32 	%r1533, %r401, %r391;
	bra.uni 	$L__BB5_461;
$L__BB5_458:
	setp.eq.s64 	%p93, %rd115, 0;
	@%p93 bra 	$L__BB5_460;
	sub.s32 	%r725, %r396, %r392;
	add.s32 	%r1533, %r725, %r402;
	bra.uni 	$L__BB5_461;
$L__BB5_460:
	ld.param.u32 	%r1454, [_ZN3cub18CUB_300001_SM_10006detail19three_way_partition29DeviceThreeWayPartitionKernelINS2_10policy_hubIiiE10Policy1000EPiS7_S7_S7_S7_NS0_13ScanTileStateImLb1EEE11GreaterThan8LessThaniNS2_19streaming_context_tIiEEEEvT0_T1_T2_T3_T4_T5_T6_T7_T8_iT9__param_8];
	add.s32 	%r726, %r391, %r392;
	mov.u32 	%r727, %ctaid.x;
	mul.lo.s32 	%r728, %r727, 5632;
	sub.s32 	%r729, %r1454, %r728;
	add.s32 	%r730, %r729, %r395;
	add.s32 	%r731, %r730, %r396;
	add.s32 	%r732, %r731, %r726;
	mad.lo.s32 	%r734, %r720, 11, %r732;
	add.s32 	%r735, %r402, %r401;
	sub.s32 	%r736, %r734, %r735;
	add.s32 	%r1533, %r736, -5631;
$L__BB5_461:
	shl.b32 	%r737, %r1533, 2;
	mov.u32 	%r738, _ZZN3cub18CUB_300001_SM_10006detail19three_way_partition29DeviceThreeWayPartitionKernelINS2_10policy_hubIiiE10Policy1000EPiS7_S7_S7_S7_NS0_13ScanTileStateImLb1EEE11GreaterThan8LessThaniNS2_19streaming_context_tIiEEEEvT0_T1_T2_T3_T4_T5_T6_T7_T8_iT9_E12temp_storage;
	add.s32 	%r739, %r738, %r737;
	st.shared.u32 	[%r739], %r1515;
$L__BB5_462:
	ld.param.u32 	%r1455, [_ZN3cub18CUB_300001_SM_10006detail19three_way_partition29DeviceThreeWayPartitionKernelINS2_10policy_hubIiiE10Policy1000EPiS7_S7_S7_S7_NS0_13ScanTileStateImLb1EEE11GreaterThan8LessThaniNS2_19streaming_context_tIiEEEEvT0_T1_T2_T3_T4_T5_T6_T7_T8_iT9__param_8];
	sub.s32 	%r407, %r1455, %r723;
	add.s32 	%r742, %r407, %r395;
	add.s32 	%r743, %r742, %r396;
	add.s32 	%r408, %r743, -5632;
	add.s64 	%rd301, %rd125, %rd161;
	mad.lo.s32 	%r744, %r720, 11, 2;
	setp.ge.s32 	%p94, %r744, %r407;
	{ .reg .b32 tmp; mov.b64 {tmp, %r410}, %rd301; }
	cvt.u32.u64 	%r411, %rd301;
	@%p94 bra 	$L__BB5_469;
	setp.lt.u64 	%p95, %rd116, 4294967296;
	@%p95 bra 	$L__BB5_465;
	sub.s32 	%r1534, %r410, %r391;
	bra.uni 	$L__BB5_468;
$L__BB5_465:
	setp.eq.s64 	%p96, %rd116, 0;
	@%p96 bra 	$L__BB5_467;
	sub.s32 	%r745, %r396, %r392;
	add.s32 	%r1534, %r745, %r411;
	bra.uni 	$L__BB5_468;
$L__BB5_467:
	add.s32 	%r746, %r391, %r392;
	add.s32 	%r747, %r746, %r408;
	mad.lo.s32 	%r748, %r720, 11, %r747;
	add.s32 	%r749, %r411, %r410;
	sub.s32 	%r750, %r748, %r749;
	add.s32 	%r1534, %r750, 2;
$L__BB5_468:
	shl.b32 	%r751, %r1534, 2;
	mov.u32 	%r752, _ZZN3cub18CUB_300001_SM_10006detail19three_way_partition29DeviceThreeWayPartitionKernelINS2_10policy_hubIiiE10Policy1000EPiS7_S7_S7_S7_NS0_13ScanTileStateImLb1EEE11GreaterThan8LessThaniNS2_19streaming_context_tIiEEEEvT0_T1_T2_T3_T4_T5_T6_T7_T8_iT9_E12temp_storage;
	add.s32 	%r753, %r752, %r751;
	st.shared.u32 	[%r753], %r1516;
$L__BB5_469:
	add.s32 	%r416, %r391, %r392;
	add.s64 	%rd302, %rd126, %rd161;
	mad.lo.s32 	%r754, %r720, 11, 3;
	setp.ge.s32 	%p97, %r754, %r407;
	{ .reg .b32 tmp; mov.b64 {tmp, %r417}, %rd302; }
	cvt.u32.u64 	%r418, %rd302;
	@%p97 bra 	$L__BB5_476;
	setp.lt.u64 	%p98, %rd117, 4294967296;
	@%p98 bra 	$L__BB5_472;
	sub.s32 	%r1535, %r417, %r391;
	bra.uni 	$L__BB5_475;
$L__BB5_472:
	setp.eq.s64 	%p99, %rd117, 0;
	@%p99 bra 	$L__BB5_474;
	sub.s32 	%r755, %r396, %r392;
	add.s32 	%r1535, %r755, %r418;
	bra.uni 	$L__BB5_475;
$L__BB5_474:
	add.s32 	%r756, %r416, %r408;
	mad.lo.s32 	%r757, %r720, 11, %r756;
	add.s32 	%r758, %r418, %r417;
	sub.s32 	%r759, %r757, %r758;
	add.s32 	%r1535, %r759, 3;
$L__BB5_475:
	shl.b32 	%r760, %r1535, 2;
	mov.u32 	%r761, _ZZN3cub18CUB_300001_SM_10006detail19three_way_partition29DeviceThreeWayPartitionKernelINS2_10policy_hubIiiE10Policy1000EPiS7_S7_S7_S7_NS0_13ScanTileStateImLb1EEE11GreaterThan8LessThaniNS2_19streaming_context_tIiEEEEvT0_T1_T2_T3_T4_T5_T6_T7_T8_iT9_E12temp_storage;
	add.s32 	%r762, %r761, %r760;
	st.shared.u32 	[%r762], %r1517;
$L__BB5_476:
	add.s64 	%rd303, %rd127, %rd161;
	mad.lo.s32 	%r423, %r720, 11, 4;
	setp.ge.s32 	%p100, %r423, %r407;
	{ .reg .b32 tmp; mov.b64 {tmp, %r424}, %rd303; }
	cvt.u32.u64 	%r425, %rd303;
	@%p100 bra 	$L__BB5_483;
	setp.lt.u64 	%p101, %rd118, 4294967296;
	@%p101 bra 	$L__BB5_479;
	sub.s32 	%r1536, %r424, %r391;
	bra.uni 	$L__BB5_482;
$L__BB5_479:
	setp.eq.s64 	%p102, %rd118, 0;
	@%p102 bra 	$L__BB5_481;
	sub.s32 	%r763, %r396, %r392;
	add.s32 	%r1536, %r763, %r425;
	bra.uni 	$L__BB5_482;
$L__BB5_481:
	add.s32 	%r764, %r416, %r408;
	add.s32 	%r765, %r764, %r423;
	add.s32 	%r766, %r425, %r424;
	sub.s32 	%r1536, %r765, %r766;
$L__BB5_482:
	shl.b32 	%r767, %r1536, 2;
	mov.u32 	%r768, _ZZN3cub18CUB_300001_SM_10006detail19three_way_partition29DeviceThreeWayPartitionKernelINS2_10policy_hubIiiE10Policy1000EPiS7_S7_S7_S7_NS0_13ScanTileStateImLb1EEE11GreaterThan8LessThaniNS2_19streaming_context_tIiEEEEvT0_T1_T2_T3_T4_T5_T6_T7_T8_iT9_E12temp_storage;
	add.s32 	%r769, %r768, %r767;
	st.shared.u32 	[%r769], %r1518;
$L__BB5_483:
	sub.s32 	%r430, %r396, %r392;
	add.s32 	%r431, %r416, %r408;
	add.s64 	%rd304, %rd128, %rd161;
	mad.lo.s32 	%r432, %r720, 11, 5;
	setp.ge.s32 	%p103, %r432, %r407;
	{ .reg .b32 tmp; mov.b64 {tmp, %r433}, %rd304; }
	cvt.u32.u64 	%r434, %rd304;
	@%p103 bra 	$L__BB5_490;
	setp.lt.u64 	%p104, %rd119, 4294967296;
	@%p104 bra 	$L__BB5_486;
	sub.s32 	%r1537, %r433, %r391;
	bra.uni 	$L__BB5_489;
$L__BB5_486:
	setp.eq.s64 	%p105, %rd119, 0;
	@%p105 bra 	$L__BB5_488;
	add.s32 	%r1537, %r430, %r434;
	bra.uni 	$L__BB5_489;
$L__BB5_488:
	add.s32 	%r770, %r431, %r432;
	add.s32 	%r771, %r434, %r433;
	sub.s32 	%r1537, %r770, %r771;
$L__BB5_489:
	shl.b32 	%r772, %r1537, 2;
	mov.u32 	%r773, _ZZN3cub18CUB_300001_SM_10006detail19three_way_partition29DeviceThreeWayPartitionKernelINS2_10policy_hubIiiE10Policy1000EPiS7_S7_S7_S7_NS0_13ScanTileStateImLb1EEE11GreaterThan8LessThaniNS2_19streaming_context_tIiEEEEvT0_T1_T2_T3_T4_T5_T6_T7_T8_iT9_E12temp_storage;
	add.s32 	%r774, %r773, %r772;
	st.shared.u32 	[%r774], %r1519;
$L__BB5_490:
	add.s64 	%rd305, %rd129, %rd161;
	mad.lo.s32 	%r439, %r720, 11, 6;
	setp.ge.s32 	%p106, %r439, %r407;
	{ .reg .b32 tmp; mov.b64 {tmp, %r440}, %rd305; }
	cvt.u32.u64 	%r441, %rd305;
	@%p106 bra 	$L__BB5_497;
	setp.lt.u64 	%p107, %rd120, 4294967296;
	@%p107 bra 	$L__BB5_493;
	sub.s32 	%r1538, %r440, %r391;
	bra.uni 	$L__BB5_496;
$L__BB5_493:
	setp.eq.s64 	%p108, %rd120, 0;
	@%p108 bra 	$L__BB5_495;
	add.s32 	%r1538, %r430, %r441;
	bra.uni 	$L__BB5_496;
$L__BB5_495:
	add.s32 	%r775, %r431, %r439;
	add.s32 	%r776, %r441, %r440;
	sub.s32 	%r1538, %r775, %r776;
$L__BB5_496:
	shl.b32 	%r777, %r1538, 2;
	mov.u32 	%r778, _ZZN3cub18CUB_300001_SM_10006detail19three_way_partition29DeviceThreeWayPartitionKernelINS2_10policy_hubIiiE10Policy1000EPiS7_S7_S7_S7_NS0_13ScanTileStateImLb1EEE11GreaterThan8LessThaniNS2_19streaming_context_tIiEEEEvT0_T1_T2_T3_T4_T5_T6_T7_T8_iT9_E12temp_storage;
	add.s32 	%r779, %r778, %r777;
	st.shared.u32 	[%r779], %r1520;
$L__BB5_497:
	add.s64 	%rd306, %rd130, %rd161;
	mad.lo.s32 	%r446, %r720, 11, 7;
	setp.ge.s32 	%p109, %r446, %r407;
	{ .reg .b32 tmp; mov.b64 {tmp, %r447}, %rd306; }
	cvt.u32.u64 	%r448, %rd306;
	@%p109 bra 	$L__BB5_504;
	setp.lt.u64 	%p110, %rd121, 4294967296;
	@%p110 bra 	$L__BB5_500;
	sub.s32 	%r1539, %r447, %r391;
	bra.uni 	$L__BB5_503;
$L__BB5_500:
	setp.eq.s64 	%p111, %rd121, 0;
	@%p111 bra 	$L__BB5_502;
	add.s32 	%r1539, %r430, %r448;
	bra.uni 	$L__BB5_503;
$L__BB5_502:
	add.s32 	%r780, %r431, %r446;
	add.s32 	%r781, %r448, %r447;
	sub.s32 	%r1539, %r780, %r781;
$L__BB5_503:
	shl.b32 	%r782, %r1539, 2;
	mov.u32 	%r783, _ZZN3cub18CUB_300001_SM_10006detail19three_way_partition29DeviceThreeWayPartitionKernelINS2_10policy_hubIiiE10Policy1000EPiS7_S7_S7_S7_NS0_13ScanTileStateImLb1EEE11GreaterThan8LessThaniNS2_19streaming_context_tIiEEEEvT0_T1_T2_T3_T4_T5_T6_T7_T8_iT9_E12temp_storage;
	add.s32 	%r784, %r783, %r782;
	st.shared.u32 	[%r784], %r1521;
$L__BB5_504:
	add.s64 	%rd307, %rd131, %rd161;
	mad.lo.s32 	%r453, %r720, 11, 8;
	setp.ge.s32 	%p112, %r453, %r407;
	{ .reg .b32 tmp; mov.b64 {tmp, %r454}, %rd307; }
	cvt.u32.u64 	%r455, %rd307;
	@%p112 bra 	$L__BB5_511;
	setp.lt.u64 	%p113, %rd122, 4294967296;
	@%p113 bra 	$L__BB5_507;
	sub.s32 	%r1540, %r454, %r391;
	bra.uni 	$L__BB5_510;
$L__BB5_507:
	setp.eq.s64 	%p114, %rd122, 0;
	@%p114 bra 	$L__BB5_509;
	add.s32 	%r1540, %r430, %r455;
	bra.uni 	$L__BB5_510;
$L__BB5_509:
	add.s32 	%r785, %r431, %r453;
	add.s32 	%r786, %r455, %r454;
	sub.s32 	%r1540, %r785, %r786;
$L__BB5_510:
	shl.b32 	%r787, %r1540, 2;
	mov.u32 	%r788, _ZZN3cub18CUB_300001_SM_10006detail19three_way_partition29DeviceThreeWayPartitionKernelINS2_10policy_hubIiiE10Policy1000EPiS7_S7_S7_S7_NS0_13ScanTileStateImLb1EEE11GreaterThan8LessThaniNS2_19streaming_context_tIiEEEEvT0_T1_T2_T3_T4_T5_T6_T7_T8_iT9_E12temp_storage;
	add.s32 	%r789, %r788, %r787;
	st.shared.u32 	[%r789], %r1522;
$L__BB5_511:
	add.s64 	%rd308, %rd132, %rd161;
	mad.lo.s32 	%r460, %r720, 11, 9;
	setp.ge.s32 	%p115, %r460, %r407;
	{ .reg .b32 tmp; mov.b64 {tmp, %r461}, %rd308; }
	cvt.u32.u64 	%r462, %rd308;
	@%p115 bra 	$L__BB5_518;
	setp.lt.u64 	%p116, %rd123, 4294967296;
	@%p116 bra 	$L__BB5_514;
	sub.s32 	%r1541, %r461, %r391;
	bra.uni 	$L__BB5_517;
$L__BB5_514:
	setp.eq.s64 	%p117, %rd123, 0;
	@%p117 bra 	$L__BB5_516;
	add.s32 	%r1541, %r430, %r462;
	bra.uni 	$L__BB5_517;
$L__BB5_516:
	add.s32 	%r790, %r431, %r460;
	add.s32 	%r791, %r462, %r461;
	sub.s32 	%r1541, %r790, %r791;
$L__BB5_517:
	shl.b32 	%r792, %r1541, 2;
	mov.u32 	%r793, _ZZN3cub18CUB_300001_SM_10006detail19three_way_partition29DeviceThreeWayPartitionKernelINS2_10policy_hubIiiE10Policy1000EPiS7_S7_S7_S7_NS0_13ScanTileStateImLb1EEE11GreaterThan8LessThaniNS2_19streaming_context_tIiEEEEvT0_T1_T2_T3_T4_T5_T6_T7_T8_iT9_E12temp_storage;
	add.s32 	%r794, %r793, %r792;
	st.shared.u32 	[%r794], %r1523;
$L__BB5_518:
	add.s64 	%rd309, %rd133, %rd161;
	mad.lo.s32 	%r467, %r720, 11, 10;
	setp.ge.s32 	%p118, %r467, %r407;
	{ .reg .b32 tmp; mov.b64 {tmp, %r468}, %rd309; }
	cvt.u32.u64 	%r469, %rd309;
	@%p118 bra 	$L__BB5_525;
	setp.lt.u64 	%p119, %rd124, 4294967296;
	@%p119 bra 	$L__BB5_521;
	sub.s32 	%r1542, %r468, %r391;
	bra.uni 	$L__BB5_524;
$L__BB5_521:
	setp.eq.s64 	%p120, %rd124, 0;
	@%p120 bra 	$L__BB5_523;
	add.s32 	%r1542, %r430, %r469;
	bra.uni 	$L__BB5_524;
$L__BB5_523:
	add.s32 	%r795, %r431, %r467;
	add.s32 	%r796, %r469, %r468;
	sub.s32 	%r1542, %r795, %r796;
$L__BB5_524:
	shl.b32 	%r797, %r1542, 2;
	mov.u32 	%r798, _ZZN3cub18CUB_300001_SM_10006detail19three_way_partition29DeviceThreeWayPartitionKernelINS2_10policy_hubIiiE10Policy1000EPiS7_S7_S7_S7_NS0_13ScanTileStateImLb1EEE11GreaterThan8LessThaniNS2_19streaming_context_tIiEEEEvT0_T1_T2_T3_T4_T5_T6_T7_T8_iT9_E12temp_storage;
	add.s32 	%r799, %r798, %r797;
	st.shared.u32 	[%r799], %r1524;
$L__BB5_525:
	bar.sync 	0;
	mov.u64 	%rd162, %rd177;
	ld.param.u8 	%rs2, [%rd162];
	setp.ne.s16 	%p121, %rs2, 0;
	mov.b32 	%r1543, 0;
	@%p121 bra 	$L__BB5_527;
	ld.param.u64 	%rd310, [%rd162+8];
	cvta.to.global.u64 	%rd311, %rd310;
	ld.global.u32 	%r1543, [%rd311];
$L__BB5_527:
	add.s32 	%r476, %r1543, %r391;
	setp.ne.s16 	%p122, %rs2, 0;
	mov.b32 	%r1544, 0;
	@%p122 bra 	$L__BB5_529;
	ld.param.u64 	%rd312, [%rd162+8];
	cvta.to.global.u64 	%rd313, %rd312;
	ld.global.u32 	%r1544, [%rd313+4];
$L__BB5_529:
	add.s32 	%r479, %r1544, %r392;
	setp.ne.s16 	%p123, %rs2, 0;
	mov.b32 	%r1545, 0;
	@%p123 bra 	$L__BB5_531;
	ld.param.u64 	%rd314, [%rd162+8];
	cvta.to.global.u64 	%rd315, %rd314;
	ld.global.u32 	%r1545, [%rd315+8];
$L__BB5_531:
	ld.param.u64 	%rd844, [_ZN3cub18CUB_300001_SM_10006detail19three_way_partition29DeviceThreeWayPartitionKernelINS2_10policy_hubIiiE10Policy1000EPiS7_S7_S7_S7_NS0_13ScanTileStateImLb1EEE11GreaterThan8LessThaniNS2_19streaming_context_tIiEEEEvT0_T1_T2_T3_T4_T5_T6_T7_T8_iT9__param_3];
	ld.param.u64 	%rd840, [_ZN3cub18CUB_300001_SM_10006detail19three_way_partition29DeviceThreeWayPartitionKernelINS2_10policy_hubIiiE10Policy1000EPiS7_S7_S7_S7_NS0_13ScanTileStateImLb1EEE11GreaterThan8LessThaniNS2_19streaming_context_tIiEEEEvT0_T1_T2_T3_T4_T5_T6_T7_T8_iT9__param_2];
	ld.param.u64 	%rd836, [_ZN3cub18CUB_300001_SM_10006detail19three_way_partition29DeviceThreeWayPartitionKernelINS2_10policy_hubIiiE10Policy1000EPiS7_S7_S7_S7_NS0_13ScanTileStateImLb1EEE11GreaterThan8LessThaniNS2_19streaming_context_tIiEEEEvT0_T1_T2_T3_T4_T5_T6_T7_T8_iT9__param_1];
	cvta.to.global.u64 	%rd163, %rd844;
	mov.u32 	%r803, %ctaid.x;
	mul.lo.s32 	%r804, %r803, 5632;
	sub.s32 	%r805, %r804, %r416;
	add.s32 	%r806, %r805, %r1545;
	cvt.s64.s32 	%rd164, %r806;
	setp.ge.s32 	%p124, %r720, %r407;
	shl.b32 	%r807, %r720, 2;
	mov.u32 	%r808, _ZZN3cub18CUB_300001_SM_10006detail19three_way_partition29DeviceThreeWayPartitionKernelINS2_10policy_hubIiiE10Policy1000EPiS7_S7_S7_S7_NS0_13ScanTileStateImLb1EEE11GreaterThan8LessThaniNS2_19streaming_context_tIiEEEEvT0_T1_T2_T3_T4_T5_T6_T7_T8_iT9_E12temp_storage;
	add.s32 	%r482, %r808, %r807;
	cvt.u64.u32 	%rd165, %r720;
	cvt.s64.s32 	%rd316, %r476;
	add.s64 	%rd317, %rd165, %rd316;
	cvta.to.global.u64 	%rd318, %rd836;
	shl.b64 	%rd319, %rd317, 2;
	add.s64 	%rd166, %rd318, %rd319;
	sub.s32 	%r809, %r720, %r396;
	cvt.s64.s32 	%rd320, %r809;
	cvt.s64.s32 	%rd321, %r479;
	add.s64 	%rd322, %rd320, %rd321;
	cvta.to.global.u64 	%rd323, %rd840;
	shl.b64 	%rd324, %rd322, 2;
	add.s64 	%rd167, %rd323, %rd324;
	@%p124 bra 	$L__BB5_537;
	ld.shared.u32 	%r483, [%r482];
	setp.ge.s32 	%p125, %r720, %r396;
	@%p125 bra 	$L__BB5_534;
	st.global.u32 	[%rd166], %r483;
	bra.uni 	$L__BB5_537;
$L__BB5_534:
	setp.ge.s32 	%p126, %r720, %r408;
	@%p126 bra 	$L__BB5_536;
	st.global.u32 	[%rd167], %r483;
	bra.uni 	$L__BB5_537;
$L__BB5_536:
	cvt.s64.s32 	%rd325, %r396;
	cvt.s64.s32 	%rd326, %r395;
	cvt.s64.s32 	%rd327, %r407;
	add.s64 	%rd328, %rd326, %rd327;
	add.s64 	%rd329, %rd328, %rd325;
	sub.s64 	%rd330, %rd165, %rd329;
	add.s64 	%rd331, %rd330, %rd164;
	shl.b64 	%rd332, %rd331, 2;
	add.s64 	%rd333, %rd163, %rd332;
	st.global.u32 	[%rd333+22528], %r483;
$L__BB5_537:
	add.s32 	%r484, %r720, 512;
	setp.ge.s32 	%p127, %r484, %r407;
	cvt.s64.s32 	%rd334, %r408;
	sub.s64 	%rd335, %rd165, %rd334;
	add.s64 	%rd336, %rd335, %rd164;
	shl.b64 	%rd337, %rd336, 2;
	add.s64 	%rd168, %rd163, %rd337;
	@%p127 bra 	$L__BB5_543;
	ld.shared.u32 	%r485, [%r482+2048];
	setp.lt.s32 	%p128, %r484, %r396;
	@%p128 bra 	$L__BB5_542;
	setp.lt.s32 	%p129, %r484, %r408;
	@%p129 bra 	$L__BB5_541;
	st.global.u32 	[%rd168+2048], %r485;
	bra.uni 	$L__BB5_543;
$L__BB5_541:
	st.global.u32 	[%rd167+2048], %r485;
	bra.uni 	$L__BB5_543;
$L__BB5_542:
	st.global.u32 	[%rd166+2048], %r485;
$L__BB5_543:
	or.b32  	%r486, %r720, 1024;
	setp.ge.s32 	%p130, %r486, %r407;
	@%p130 bra 	$L__BB5_549;
	ld.shared.u32 	%r487, [%r482+4096];
	setp.lt.s32 	%p131, %r486, %r396;
	@%p131 bra 	$L__BB5_548;
	setp.lt.s32 	%p132, %r486, %r408;
	@%p132 bra 	$L__BB5_547;
	st.global.u32 	[%rd168+4096], %r487;
	bra.uni 	$L__BB5_549;
$L__BB5_547:
	st.global.u32 	[%rd167+4096], %r487;
	bra.uni 	$L__BB5_549;
$L__BB5_548:
	st.global.u32 	[%rd166+4096], %r487;
$L__BB5_549:
	add.s32 	%r488, %r720, 1536;
	setp.ge.s32 	%p133, %r488, %r407;
	@%p133 bra 	$L__BB5_555;
	ld.shared.u32 	%r489, [%r482+6144];
	setp.lt.s32 	%p134, %r488, %r396;
	@%p134 bra 	$L__BB5_554;
	setp.lt.s32 	%p135, %r488, %r408;
	@%p135 bra 	$L__BB5_553;
	st.global.u32 	[%rd168+6144], %r489;
	bra.uni 	$L__BB5_555;
$L__BB5_553:
	st.global.u32 	[%rd167+6144], %r489;
	bra.uni 	$L__BB5_555;
$L__BB5_554:
	st.global.u32 	[%rd166+6144], %r489;
$L__BB5_555:
	or.b32  	%r490, %r720, 2048;
	setp.ge.s32 	%p136, %r490, %r407;
	@%p136 bra 	$L__BB5_561;
	ld.shared.u32 	%r491, [%r482+8192];
	setp.lt.s32 	%p137, %r490, %r396;
	@%p137 bra 	$L__BB5_560;
	setp.lt.s32 	%p138, %r490, %r408;
	@%p138 bra 	$L__BB5_559;
	st.global.u32 	[%rd168+8192], %r491;
	bra.uni 	$L__BB5_561;
$L__BB5_559:
	st.global.u32 	[%rd167+8192], %r491;
	bra.uni 	$L__BB5_561;
$L__BB5_560:
	st.global.u32 	[%rd166+8192], %r491;
$L__BB5_561:
	add.s32 	%r492, %r720, 2560;
	setp.ge.s32 	%p139, %r492, %r407;
	@%p139 bra 	$L__BB5_567;
	ld.shared.u32 	%r493, [%r482+10240];
	setp.lt.s32 	%p140, %r492, %r396;
	@%p140 bra 	$L__BB5_566;
	setp.lt.s32 	%p141, %r492, %r408;
	@%p141 bra 	$L__BB5_565;
	st.global.u32 	[%rd168+10240], %r493;
	bra.uni 	$L__BB5_567;
$L__BB5_565:
	st.global.u32 	[%rd167+10240], %r493;
	bra.uni 	$L__BB5_567;
$L__BB5_566:
	st.global.u32 	[%rd166+10240], %r493;
$L__BB5_567:
	or.b32  	%r494, %r720, 3072;
	setp.ge.s32 	%p142, %r494, %r407;
	@%p142 bra 	$L__BB5_573;
	ld.shared.u32 	%r495, [%r482+12288];
	setp.lt.s32 	%p143, %r494, %r396;
	@%p143 bra 	$L__BB5_572;
	setp.lt.s32 	%p144, %r494, %r408;
	@%p144 bra 	$L__BB5_571;
	st.global.u32 	[%rd168+12288], %r495;
	bra.uni 	$L__BB5_573;
$L__BB5_571:
	st.global.u32 	[%rd167+12288], %r495;
	bra.uni 	$L__BB5_573;
$L__BB5_572:
	st.global.u32 	[%rd166+12288], %r495;
$L__BB5_573:
	add.s32 	%r496, %r720, 3584;
	setp.ge.s32 	%p145, %r496, %r407;
	@%p145 bra 	$L__BB5_579;
	ld.shared.u32 	%r497, [%r482+14336];
	setp.lt.s32 	%p146, %r496, %r396;
	@%p146 bra 	$L__BB5_578;
	setp.lt.s32 	%p147, %r496, %r408;
	@%p147 bra 	$L__BB5_577;
	st.global.u32 	[%rd168+14336], %r497;
	bra.uni 	$L__BB5_579;
$L__BB5_577:
	st.global.u32 	[%rd167+14336], %r497;
	bra.uni 	$L__BB5_579;
$L__BB5_578:
	st.global.u32 	[%rd166+14336], %r497;
$L__BB5_579:
	or.b32  	%r498, %r720, 4096;
	setp.ge.s32 	%p148, %r498, %r407;
	@%p148 bra 	$L__BB5_585;
	ld.shared.u32 	%r499, [%r482+16384];
	setp.lt.s32 	%p149, %r498, %r396;
	@%p149 bra 	$L__BB5_584;
	setp.lt.s32 	%p150, %r498, %r408;
	@%p150 bra 	$L__BB5_583;
	st.global.u32 	[%rd168+16384], %r499;
	bra.uni 	$L__BB5_585;
$L__BB5_583:
	st.global.u32 	[%rd167+16384], %r499;
	bra.uni 	$L__BB5_585;
$L__BB5_584:
	st.global.u32 	[%rd166+16384], %r499;
$L__BB5_585:
	add.s32 	%r500, %r720, 4608;
	setp.ge.s32 	%p151, %r500, %r407;
	@%p151 bra 	$L__BB5_591;
	ld.shared.u32 	%r501, [%r482+18432];
	setp.lt.s32 	%p152, %r500, %r396;
	@%p152 bra 	$L__BB5_590;
	setp.lt.s32 	%p153, %r500, %r408;
	@%p153 bra 	$L__BB5_589;
	st.global.u32 	[%rd168+18432], %r501;
	bra.uni 	$L__BB5_591;
$L__BB5_589:
	st.global.u32 	[%rd167+18432], %r501;
	bra.uni 	$L__BB5_591;
$L__BB5_590:
	st.global.u32 	[%rd166+18432], %r501;
$L__BB5_591:
	cvt.s64.s32 	%rd338, %r394;
	cvt.u64.u32 	%rd339, %r393;
	shl.b64 	%rd340, %rd339, 32;
	or.b64  	%rd868, %rd340, %rd338;
	or.b32  	%r502, %r720, 5120;
	setp.ge.s32 	%p154, %r502, %r407;
	@%p154 bra 	$L__BB5_597;
	ld.shared.u32 	%r503, [%r482+20480];
	setp.lt.s32 	%p155, %r502, %r396;
	@%p155 bra 	$L__BB5_596;
	setp.lt.s32 	%p156, %r502, %r408;
	@%p156 bra 	$L__BB5_595;
	st.global.u32 	[%rd168+20480], %r503;
	bra.uni 	$L__BB5_597;
$L__BB5_595:
	st.global.u32 	[%rd167+20480], %r503;
	bra.uni 	$L__BB5_597;
$L__BB5_596:
	st.global.u32 	[%rd166+20480], %r503;
$L__BB5_597:
	mov.u32 	%r1071, %tid.x;
	setp.ne.s32 	%p303, %r1071, 0;
	@%p303 bra 	$L__BB5_611;
	{ .reg .b32 tmp; mov.b64 {tmp, %r504}, %rd868; }
	cvt.u32.u64 	%r505, %rd868;
	mov.u64 	%rd171, %rd177;
	ld.param.u8 	%rs9, [%rd171+1];
	setp.eq.s16 	%p304, %rs9, 0;
	@%p304 bra 	$L__BB5_604;
	ld.param.u8 	%rs10, [%rd171];
	setp.ne.s16 	%p305, %rs10, 0;
	mov.b32 	%r1546, 0;
	@%p305 bra 	$L__BB5_601;
	ld.param.u64 	%rd514, [%rd171+8];
	cvta.to.global.u64 	%rd515, %rd514;
	ld.global.u32 	%r1546, [%rd515];
$L__BB5_601:
	ld.param.u64 	%rd847, [_ZN3cub18CUB_300001_SM_10006detail19three_way_partition29DeviceThreeWayPartitionKernelINS2_10policy_hubIiiE10Policy1000EPiS7_S7_S7_S7_NS0_13ScanTileStateImLb1EEE11GreaterThan8LessThaniNS2_19streaming_context_tIiEEEEvT0_T1_T2_T3_T4_T5_T6_T7_T8_iT9__param_4];
	add.s32 	%r1074, %r1546, %r504;
	cvta.to.global.u64 	%rd172, %rd847;
	st.global.u32 	[%rd172], %r1074;
	setp.ne.s16 	%p306, %rs10, 0;
	mov.b32 	%r1547, 0;
	@%p306 bra 	$L__BB5_603;
	ld.param.u64 	%rd516, [%rd171+8];
	cvta.to.global.u64 	%rd517, %rd516;
	ld.global.u32 	%r1547, [%rd517+4];
$L__BB5_603:
	add.s32 	%r1075, %r1547, %r505;
	st.global.u32 	[%rd172+4], %r1075;
	bra.uni 	$L__BB5_611;
$L__BB5_604:
	ld.param.u8 	%rs12, [%rd171];
	setp.ne.s16 	%p307, %rs12, 0;
	mov.b32 	%r1548, 0;
	@%p307 bra 	$L__BB5_606;
	ld.param.u64 	%rd518, [%rd171+8];
	cvta.to.global.u64 	%rd519, %rd518;
	ld.global.u32 	%r1548, [%rd519];
$L__BB5_606:
	add.s32 	%r1078, %r1548, %r504;
	ld.param.u64 	%rd520, [%rd171+16];
	cvta.to.global.u64 	%rd521, %rd520;
	st.global.u32 	[%rd521], %r1078;
	setp.ne.s16 	%p308, %rs12, 0;
	mov.b32 	%r1549, 0;
	@%p308 bra 	$L__BB5_608;
	ld.param.u64 	%rd522, [%rd171+8];
	cvta.to.global.u64 	%rd523, %rd522;
	ld.global.u32 	%r1549, [%rd523+4];
$L__BB5_608:
	add.s32 	%r1080, %r1549, %r505;
	cvta.to.global.u64 	%rd525, %rd520;
	st.global.u32 	[%rd525+4], %r1080;
	setp.ne.s16 	%p309, %rs12, 0;
	mov.b32 	%r1550, 0;
	@%p309 bra 	$L__BB5_610;
	ld.param.u64 	%rd526, [%rd171+8];
	cvta.to.global.u64 	%rd527, %rd526;
	ld.global.u32 	%r1550, [%rd527+8];
$L__BB5_610:
	ld.param.u32 	%r1459, [_ZN3cub18CUB_300001_SM_10006detail19three_way_partition29DeviceThreeWayPartitionKernelINS2_10policy_hubIiiE10Policy1000EPiS7_S7_S7_S7_NS0_13ScanTileStateImLb1EEE11GreaterThan8LessThaniNS2_19streaming_context_tIiEEEEvT0_T1_T2_T3_T4_T5_T6_T7_T8_iT9__param_8];
	add.s32 	%r1081, %r505, %r504;
	sub.s32 	%r1082, %r1459, %r1081;
	add.s32 	%r1083, %r1082, %r1550;
	cvta.to.global.u64 	%rd529, %rd520;
	st.global.u32 	[%rd529+8], %r1083;
$L__BB5_611:
	ret;

}


// ===== COMPILED SASS (sm_100) =====

	.target	sm_100

	.elftype	@"ET_EXEC"


//--------------------- .note.nv.tkinfo           --------------------------
	.section	.note.nv.tkinfo,"",@"SHT_NOTE"
	.sectionflags	@"SHF_NOTE_NV_TKINFO"
	.tkinfo
        /*0018*/ 	.word	0x00000002
        /*0030*/ 	.string	""
        /*0030*/ 	.string	"ptxas"
        /*0030*/ 	.string	"Cuda compilation tools, release 13.0, V13.0.88"
        /*0030*/ 	.string	"Build cuda_13.0.r13.0/compiler.36424714_0"
        /*0030*/ 	.string	"-arch sm_100 -m 64 "



//--------------------- .note.nv.cuinfo           --------------------------
	.section	.note.nv.cuinfo,"",@"SHT_NOTE"
	.sectionflags	@"SHF_NOTE_NV_CUINFO"
        /*0018*/ 	.short	0x0002
        /*001a*/ 	.short	0x0064
        /*001c*/ 	.short	0x0082
	.zero		2


//--------------------- .nv.info                  --------------------------
	.section	.nv.info,"",@"SHT_CUDA_INFO"
	.align	4


	//----- nvinfo : EIATTR_REGCOUNT
	.align		4
        /*0000*/ 	.byte	0x04, 0x2f
        /*0002*/ 	.short	(.L_41 - .L_40)
	.align		4
.L_40:
        /*0004*/ 	.word	index@(_ZN3cub18CUB_300001_SM_10006detail11EmptyKernelIvEEvv)
        /*0008*/ 	.word	0x00000004


	//----- nvinfo : EIATTR_FRAME_SIZE
	.align		4
.L_41:
        /*000c*/ 	.byte	0x04, 0x11
        /*000e*/ 	.short	(.L_43 - .L_42)
	.align		4
.L_42:
        /*0010*/ 	.word	index@(_ZN3cub18CUB_300001_SM_10006detail11EmptyKernelIvEEvv)
        /*0014*/ 	.word	0x00000000


	//----- nvinfo : EIATTR_REGCOUNT
	.align		4
.L_43:
        /*0018*/ 	.byte	0x04, 0x2f
        /*001a*/ 	.short	(.L_45 - .L_44)
	.align		4
.L_44:
        /*001c*/ 	.word	index@(_ZN3cub18CUB_300001_SM_10006detail6select23DeviceSelectSweepKernelINS2_10policy_hubIiiiLb0ELNS0_10SelectImplE2EE10Policy1000EPiS8_S8_S8_NS0_13ScanTileStateIiLb1EEENS0_8NullTypeESB_iNS2_19streaming_context_tIiLb0EEELS5_2EEEvT0_T1_T2_T3_T4_T5_T6_T7_iT8_NS1_7vsmem_tE)
        /*0020*/ 	.word	0x0000003a


	//----- nvinfo : EIATTR_FRAME_SIZE
	.align		4
.L_45:
        /*0024*/ 	.byte	0x04, 0x11
        /*0026*/ 	.short	(.L_47 - .L_46)
	.align		4
.L_46:
        /*0028*/ 	.word	index@(_ZN3cub18CUB_300001_SM_10006detail6select23DeviceSelectSweepKernelINS2_10policy_hubIiiiLb0ELNS0_10SelectImplE2EE10Policy1000EPiS8_S8_S8_NS0_13ScanTileStateIiLb1EEENS0_8NullTypeESB_iNS2_19streaming_context_tIiLb0EEELS5_2EEEvT0_T1_T2_T3_T4_T5_T6_T7_iT8_NS1_7vsmem_tE)
        /*002c*/ 	.word	0x00000000


	//----- nvinfo : EIATTR_REGCOUNT
	.align		4
.L_47:
        /*0030*/ 	.byte	0x04, 0x2f
        /*0032*/ 	.short	(.L_49 - .L_48)
	.align		4
.L_48:
        /*0034*/ 	.word	index@(_ZN3cub18CUB_300001_SM_10006detail6select23DeviceSelectSweepKernelINS2_10policy_hubIiNS0_8NullTypeEiLb0ELNS0_10SelectImplE2EE10Policy1000EPiPS5_S9_S9_NS0_13ScanTileStateIiLb1EEE8LessThanS5_iNS2_19streaming_context_tIiLb0EEELS6_2EEEvT0_T1_T2_T3_T4_T5_T6_T7_iT8_NS1_7vsmem_tE)
        /*0038*/ 	.word	0x00000030


	//----- nvinfo : EIATTR_FRAME_SIZE
	.align		4
.L_49:
        /*003c*/ 	.byte	0x04, 0x11
        /*003e*/ 	.short	(.L_51 - .L_50)
	.align		4
.L_50:
        /*0040*/ 	.word	index@(_ZN3cub18CUB_300001_SM_10006detail6select23DeviceSelectSweepKernelINS2_10policy_hubIiNS0_8NullTypeEiLb0ELNS0_10SelectImplE2EE10Policy1000EPiPS5_S9_S9_NS0_13ScanTileStateIiLb1EEE8LessThanS5_iNS2_19streaming_context_tIiLb0EEELS6_2EEEvT0_T1_T2_T3_T4_T5_T6_T7_iT8_NS1_7vsmem_tE)
        /*0044*/ 	.word	0x00000000


	//----- nvinfo : EIATTR_REGCOUNT
	.align		4
.L_51:
        /*0048*/ 	.byte	0x04, 0x2f
        /*004a*/ 	.short	(.L_53 - .L_52)
	.align		4
.L_52:
        /*004c*/ 	.word	index@(_ZN3cub18CUB_300001_SM_10006detail4scan23DeviceCompactInitKernelINS0_13ScanTileStateIiLb1EEEPiEEvT_iT0_)
        /*0050*/ 	.word	0x0000000a


	//----- nvinfo : EIATTR_FRAME_SIZE
	.align		4
.L_53:
        /*0054*/ 	.byte	0x04, 0x11
        /*0056*/ 	.short	(.L_55 - .L_54)
	.align		4
.L_54:
        /*0058*/ 	.word	index@(_ZN3cub18CUB_300001_SM_10006detail4scan23DeviceCompactInitKernelINS0_13ScanTileStateIiLb1EEEPiEEvT_iT0_)
        /*005c*/ 	.word	0x00000000


	//----- nvinfo : EIATTR_REGCOUNT
	.align		4
.L_55:
        /*0060*/ 	.byte	0x04, 0x2f
        /*0062*/ 	.short	(.L_57 - .L_56)
	.align		4
.L_56:
        /*0064*/ 	.word	index@(_ZN3cub18CUB_300001_SM_10006detail19three_way_partition33DeviceThreeWayPartitionInitKernelINS0_13ScanTileStateImLb1EEEPiEEvT_iT0_)
        /*0068*/ 	.word	0x00000010


	//----- nvinfo : EIATTR_FRAME_SIZE
	.align		4
.L_57:
        /*006c*/ 	.byte	0x04, 0x11
        /*006e*/ 	.short	(.L_59 - .L_58)
	.align		4
.L_58:
        /*0070*/ 	.word	index@(_ZN3cub18CUB_300001_SM_10006detail19three_way_partition33DeviceThreeWayPartitionInitKernelINS0_13ScanTileStateImLb1EEEPiEEvT_iT0_)
        /*0074*/ 	.word	0x00000000


	//----- nvinfo : EIATTR_REGCOUNT
	.align		4
.L_59:
        /*0078*/ 	.byte	0x04, 0x2f
        /*007a*/ 	.short	(.L_61 - .L_60)
	.align		4
.L_60:
        /*007c*/ 	.word	index@(_ZN3cub18CUB_300001_SM_10006detail19three_way_partition29DeviceThreeWayPartitionKernelINS2_10policy_hubIiiE10Policy1000EPiS7_S7_S7_S7_NS0_13ScanTileStateImLb1EEE11GreaterThan8LessThaniNS2_19streaming_context_tIiEEEEvT0_T1_T2_T3_T4_T5_T6_T7_T8_iT9_)
        /*0080*/ 	.word	0x00000053


	//----- nvinfo : EIATTR_FRAME_SIZE
	.align		4
.L_61:
        /*0084*/ 	.byte	0x04, 0x11
        /*0086*/ 	.short	(.L_63 - .L_62)
	.align		4
.L_62:
        /*0088*/ 	.word	index@(_ZN3cub18CUB_300001_SM_10006detail19three_way_partition29DeviceThreeWayPartitionKernelINS2_10policy_hubIiiE10Policy1000EPiS7_S7_S7_S7_NS0_13ScanTileStateImLb1EEE11GreaterThan8LessThaniNS2_19streaming_context_tIiEEEEvT0_T1_T2_T3_T4_T5_T6_T7_T8_iT9_)
        /*008c*/ 	.word	0x00000000


	//----- nvinfo : EIATTR_MIN_STACK_SIZE
	.align		4
.L_63:
        /*0090*/ 	.byte	0x04, 0x12
        /*0092*/ 	.short	(.L_65 - .L_64)
	.align		4
.L_64:
        /*0094*/ 	.word	index@(_ZN3cub18CUB_300001_SM_10006detail19three_way_partition29DeviceThreeWayPartitionKernelINS2_10policy_hubIiiE10Policy1000EPiS7_S7_S7_S7_NS0_13ScanTileStateImLb1EEE11GreaterThan8LessThaniNS2_19streaming_context_tIiEEEEvT0_T1_T2_T3_T4_T5_T6_T7_T8_iT9_)
        /*0098*/ 	.word	0x00000000


	//----- nvinfo : EIATTR_MIN_STACK_SIZE
	.align		4
.L_65:
        /*009c*/ 	.byte	0x04, 0x12
        /*009e*/ 	.short	(.L_67 - .L_66)
	.align		4
.L_66:
        /*00a0*/ 	.word	index@(_ZN3cub18CUB_300001_SM_10006detail19three_way_partition33DeviceThreeWayPartitionInitKernelINS0_13ScanTileStateImLb1EEEPiEEvT_iT0_)
        /*00a4*/ 	.word	0x00000000


	//----- nvinfo : EIATTR_MIN_STACK_SIZE
	.align		4
.L_67:
        /*00a8*/ 	.byte	0x04, 0x12
        /*00aa*/ 	.short	(.L_69 - .L_68)
	.align		4
.L_68:
        /*00ac*/ 	.word	index@(_ZN3cub18CUB_300001_SM_10006detail4scan23DeviceCompactInitKernelINS0_13ScanTileStateIiLb1EEEPiEEvT_iT0_)
        /*00b0*/ 	.word	0x00000000


	//----- nvinfo : EIATTR_MIN_STACK_SIZE
	.align		4
.L_69:
        /*00b4*/ 	.byte	0x04, 0x12
        /*00b6*/ 	.short	(.L_71 - .L_70)
	.align		4
.L_70:
        /*00b8*/ 	.word	index@(_ZN3cub18CUB_300001_SM_10006detail6select23DeviceSelectSweepKernelINS2_10policy_hubIiNS0_8NullTypeEiLb0ELNS0_10SelectImplE2EE10Policy1000EPiPS5_S9_S9_NS0_13ScanTileStateIiLb1EEE8LessThanS5_iNS2_19streaming_context_tIiLb0EEELS6_2EEEvT0_T1_T2_T3_T4_T5_T6_T7_iT8_NS1_7vsmem_tE)
        /*00bc*/ 	.word	0x00000000


	//----- nvinfo : EIATTR_MIN_STACK_SIZE
	.align		4
.L_71:
        /*00c0*/ 	.byte	0x04, 0x12
        /*00c2*/ 	.short	(.L_73 - .L_72)
	.align		4
.L_72:
        /*00c4*/ 	.word	index@(_ZN3cub18CUB_300001_SM_10006detail6select23DeviceSelectSweepKernelINS2_10policy_hubIiiiLb0ELNS0_10SelectImplE2EE10Policy1000EPiS8_S8_S8_NS0_13ScanTileStateIiLb1EEENS0_8NullTypeESB_iNS2_19streaming_context_tIiLb0EEELS5_2EEEvT0_T1_T2_T3_T4_T5_T6_T7_iT8_NS1_7vsmem_tE)
        /*00c8*/ 	.word	0x00000000


	//----- nvinfo : EIATTR_MIN_STACK_SIZE
	.align		4
.L_73:
        /*00cc*/ 	.byte	0x04, 0x12
        /*00ce*/ 	.short	(.L_75 - .L_74)
	.align		4
.L_74:
        /*00d0*/ 	.word	index@(_ZN3cub18CUB_300001_SM_10006detail11EmptyKernelIvEEvv)
        /*00d4*/ 	.word	0x00000000
.L_75:


//--------------------- .nv.compat                --------------------------
	.section	.nv.compat,"",@"SHT_CUDA_COMPAT_INFO"
	.align	4
        /*0000*/ 	.byte	0x02, 0x09, 0x00, 0x00, 0x02, 0x02, 0x01, 0x00, 0x02, 0x05, 0x05, 0x00, 0x03, 0x07, 0x01, 0x01
        /*0010*/ 	.byte	0x02, 0x03, 0x00, 0x00, 0x02, 0x06, 0x01, 0x00, 0x04, 0x0b, 0x08, 0x00, 0x09, 0x00, 0x00, 0x00
        /*0020*/ 	.byte	0x00, 0x00, 0x00, 0x00


//--------------------- .nv.info._ZN3cub18CUB_300001_SM_10006detail19three_way_partition29DeviceThreeWayPartitionKernelINS2_10policy_hubIiiE10Policy1000EPiS7_S7_S7_S7_NS0_13ScanTileStateImLb1EEE11GreaterThan8LessThaniNS2_19streaming_context_tIiEEEEvT0_T1_T2_T3_T4_T5_T6_T7_T8_iT9_ --------------------------
	.section	.nv.info._ZN3cub18CUB_300001_SM_10006detail19three_way_partition29DeviceThreeWayPartitionKernelINS2_10policy_hubIiiE10Policy1000EPiS7_S7_S7_S7_NS0_13ScanTileStateImLb1EEE11GreaterThan8LessThaniNS2_19streaming_context_tIiEEEEvT0_T1_T2_T3_T4_T5_T6_T7_T8_iT9_,"",@"SHT_CUDA_INFO"
	.sectionflags	@""
	.align	4


	//----- nvinfo : EIATTR_CUDA_API_VERSION
	.align		4
        /*0000*/ 	.byte	0x04, 0x37
        /*0002*/ 	.short	(.L_77 - .L_76)
.L_76:
        /*0004*/ 	.word	0x00000082


	//----- nvinfo : EIATTR_KPARAM_INFO
	.align		4
.L_77:
        /*0008*/ 	.byte	0x04, 0x17
        /*000a*/ 	.short	(.L_79 - .L_78)
.L_78:
        /*000c*/ 	.word	0x00000000
        /*0010*/ 	.short	0x000a
        /*0012*/ 	.short	0x0040
        /*0014*/ 	.byte	0x00, 0xf0, 0x61, 0x00


	//----- nvinfo : EIATTR_KPARAM_INFO
	.align		4
.L_79:
        /*0018*/ 	.byte	0x04, 0x17
        /*001a*/ 	.short	(.L_81 - .L_80)
.L_80:
        /*001c*/ 	.word	0x00000000
        /*0020*/ 	.short	0x0009
        /*0022*/ 	.short	0x003c
        /*0024*/ 	.byte	0x00, 0xf0, 0x11, 0x00


	//----- nvinfo : EIATTR_KPARAM_INFO
	.align		4
.L_81:
        /*0028*/ 	.byte	0x04, 0x17
        /*002a*/ 	.short	(.L_83 - .L_82)
.L_82:
        /*002c*/ 	.word	0x00000000
        /*0030*/ 	.short	0x0008
        /*0032*/ 	.short	0x0038
        /*0034*/ 	.byte	0x00, 0xf0, 0x11, 0x00


	//----- nvinfo : EIATTR_KPARAM_INFO
	.align		4
.L_83:
        /*0038*/ 	.byte	0x04, 0x17
        /*003a*/ 	.short	(.L_85 - .L_84)
.L_84:
        /*003c*/ 	.word	0x00000000
        /*0040*/ 	.short	0x0007
        /*0042*/ 	.short	0x0034
        /*0044*/ 	.byte	0x00, 0xf0, 0x11, 0x00


	//----- nvinfo : EIATTR_KPARAM_INFO
	.align		4
.L_85:
        /*0048*/ 	.byte	0x04, 0x17
        /*004a*/ 	.short	(.L_87 - .L_86)
.L_86:
        /*004c*/ 	.word	0x00000000
        /*0050*/ 	.short	0x0006
        /*0052*/ 	.short	0x0030
        /*0054*/ 	.byte	0x00, 0xf0, 0x11, 0x00


	//----- nvinfo : EIATTR_KPARAM_INFO
	.align		4
.L_87:
        /*0058*/ 	.byte	0x04, 0x17
        /*005a*/ 	.short	(.L_89 - .L_88)
.L_88:
        /*005c*/ 	.word	0x00000000
        /*0060*/ 	.short	0x0005
        /*0062*/ 	.short	0x0028
        /*0064*/ 	.byte	0x00, 0xf0, 0x21, 0x00


	//----- nvinfo : EIATTR_KPARAM_INFO
	.align		4
.L_89:
        /*0068*/ 	.byte	0x04, 0x17
        /*006a*/ 	.short	(.L_91 - .L_90)
.L_90:
        /*006c*/ 	.word	0x00000000
        /*0070*/ 	.short	0x0004
        /*0072*/ 	.short	0x0020
        /*0074*/ 	.byte	0x00, 0xf5, 0x21, 0x00


	//----- nvinfo : EIATTR_KPARAM_INFO
	.align		4
.L_91:
        /*0078*/ 	.byte	0x04, 0x17
        /*007a*/ 	.short	(.L_93 - .L_92)
.L_92:
        /*007c*/ 	.word	0x00000000
        /*0080*/ 	.short	0x0003
        /*0082*/ 	.short	0x0018
        /*0084*/ 	.byte	0x00, 0xf5, 0x21, 0x00


	//----- nvinfo : EIATTR_KPARAM_INFO
	.align		4
.L_93:
        /*0088*/ 	.byte	0x04, 0x17
        /*008a*/ 	.short	(.L_95 - .L_94)
.L_94:
        /*008c*/ 	.word	0x00000000
        /*0090*/ 	.short	0x0002
        /*0092*/ 	.short	0x0010
        /*0094*/ 	.byte	0x00, 0xf5, 0x21, 0x00


	//----- nvinfo : EIATTR_KPARAM_INFO
	.align		4
.L_95:
        /*0098*/ 	.byte	0x04, 0x17
        /*009a*/ 	.short	(.L_97 - .L_96)
.L_96:
        /*009c*/ 	.word	0x00000000
        /*00a0*/ 	.short	0x0001
        /*00a2*/ 	.short	0x0008
        /*00a4*/ 	.byte	0x00, 0xf5, 0x21, 0x00


	//----- nvinfo : EIATTR_KPARAM_INFO
	.align		4
.L_97:
        /*00a8*/ 	.byte	0x04, 0x17
        /*00aa*/ 	.short	(.L_99 - .L_98)
.L_98:
        /*00ac*/ 	.word	0x00000000
        /*00b0*/ 	.short	0x0000
        /*00b2*/ 	.short	0x0000
        /*00b4*/ 	.byte	0x00, 0xf5, 0x21, 0x00


	//----- nvinfo : EIATTR_SPARSE_MMA_MASK
	.align		4
.L_99:
        /*00b8*/ 	.byte	0x03, 0x50
        /*00ba*/ 	.short	0x0000


	//----- nvinfo : EIATTR_MAXREG_COUNT
	.align		4
        /*00bc*/ 	.byte	0x03, 0x1b
        /*00be*/ 	.short	0x0080


	//----- nvinfo : EIATTR_NUM_BARRIERS
	.align		4
        /*00c0*/ 	.byte	0x02, 0x4c
        /*00c2*/ 	.byte	0x01
	.zero		1


	//----- nvinfo : EIATTR_MERCURY_ISA_VERSION
	.align		4
        /*00c4*/ 	.byte	0x03, 0x5f
        /*00c6*/ 	.short	0x0101


	//----- nvinfo : EIATTR_COOP_GROUP_MASK_REGIDS
	.align		4
        /*00c8*/ 	.byte	0x04, 0x29
        /*00ca*/ 	.short	(.L_101 - .L_100)


	//   ....[0]....
.L_100:
        /*00cc*/ 	.word	0xffffffff


	//   ....[1]....
        /*00d0*/ 	.word	0xffffffff


	//   ....[2]....
        /*00d4*/ 	.word	0xffffffff


	//   ....[3]....
        /*00d8*/ 	.word	0xffffffff


	//   ....[4]....
        /*00dc*/ 	.word	0xffffffff


	//   ....[5]....
        /*00e0*/ 	.word	0xffffffff


	//   ....[6]....
        /*00e4*/ 	.word	0xffffffff


	//   ....[7]....
        /*00e8*/ 	.word	0xffffffff


	//   ....[8]....
        /*00ec*/ 	.word	0xffffffff


	//   ....[9]....
        /*00f0*/ 	.word	0xffffffff


	//   ....[10]....
        /*00f4*/ 	.word	0xffffffff


	//   ....[11]....
        /*00f8*/ 	.word	0xffffffff


	//   ....[12]....
        /*00fc*/ 	.word	0xffffffff


	//   ....[13]....
        /*0100*/ 	.word	0xffffffff


	//   ....[14]....
        /*0104*/ 	.word	0xffffffff


	//   ....[15]....
        /*0108*/ 	.word	0xffffffff


	//   ....[16]....
        /*010c*/ 	.word	0xffffffff


	//   ....[17]....
        /*0110*/ 	.word	0xffffffff


	//   ....[18]....
        /*0114*/ 	.word	0xffffffff


	//   ....[19]....
        /*0118*/ 	.word	0xffffffff


	//   ....[20]....
        /*011c*/ 	.word	0xffffffff


	//   ....[21]....
        /*0120*/ 	.word	0xffffffff


	//   ....[22]....
        /*0124*/ 	.word	0xffffffff


	//   ....[23]....
        /*0128*/ 	.word	0xffffffff


	//   ....[24]....
        /*012c*/ 	.word	0xffffffff


	//   ....[25]....
        /*0130*/ 	.word	0xffffffff


	//   ....[26]....
        /*0134*/ 	.word	0xffffffff


	//   ....[27]....
        /*0138*/ 	.word	0xffffffff


	//   ....[28]....
        /*013c*/ 	.word	0xffffffff


	//   ....[29]....
        /*0140*/ 	.word	0xffffffff


	//   ....[30]....
        /*0144*/ 	.word	0xffffffff


	//   ....[31]....
        /*0148*/ 	.word	0xffffffff


	//   ....[32]....
        /*014c*/ 	.word	0xffffffff


	//   ....[33]....
        /*0150*/ 	.word	0xffffffff


	//   ....[34]....
        /*0154*/ 	.word	0xffffffff


	//   ....[35]....
        /*0158*/ 	.word	0xffffffff


	//   ....[36]....
        /*015c*/ 	.word	0xffffffff


	//   ....[37]....
        /*0160*/ 	.word	0xffffffff


	//   ....[38]....
        /*0164*/ 	.word	0xffffffff


	//   ....[39]....
        /*0168*/ 	.word	0xffffffff


	//   ....[40]....
        /*016c*/ 	.word	0xffffffff


	//   ....[41]....
        /*0170*/ 	.word	0xffffffff


	//   ....[42]....
        /*0174*/ 	.word	0xffffffff


	//   ....[43]....
        /*0178*/ 	.word	0xffffffff


	//   ....[44]....
        /*017c*/ 	.word	0xffffffff


	//   ....[45]....
        /*0180*/ 	.word	0xffffffff


	//   ....[46]....
        /*0184*/ 	.word	0xffffffff


	//   ....[47]....
        /*0188*/ 	.word	0xffffffff


	//   ....[48]....
        /*018c*/ 	.word	0xffffffff


	//   ....[49]....
        /*0190*/ 	.word	0xffffffff


	//   ....[50]....
        /*0194*/ 	.word	0xffffffff


	//   ....[51]....
        /*0198*/ 	.word	0xffffffff


	//   ....[52]....
        /*019c*/ 	.word	0xffffffff


	//   ....[53]....
        /*01a0*/ 	.word	0xffffffff


	//   ....[54]....
        /*01a4*/ 	.word	0xffffffff


	//   ....[55]....
        /*01a8*/ 	.word	0xffffffff


	//   ....[56]....
        /*01ac*/ 	.word	0xffffffff


	//   ....[57]....
        /*01b0*/ 	.word	0xffffffff


	//   ....[58]....
        /*01b4*/ 	.word	0xffffffff


	//   ....[59]....
        /*01b8*/ 	.word	0xffffffff


	//   ....[60]....
        /*01bc*/ 	.word	0xffffffff


	//   ....[61]....
        /*01c0*/ 	.word	0xffffffff


	//   ....[62]....
        /*01c4*/ 	.word	0xffffffff


	//   ....[63]....
        /*01c8*/ 	.word	0xffffffff


	//   ....[64]....
        /*01cc*/ 	.word	0xffffffff


	//   ....[65]....
        /*01d0*/ 	.word	0xffffffff


	//   ....[66]....
        /*01d4*/ 	.word	0xffffffff


	//   ....[67]....
        /*01d8*/ 	.word	0xffffffff


	//   ....[68]....
        /*01dc*/ 	.word	0xffffffff


	//   ....[69]....
        /*01e0*/ 	.word	0xffffffff


	//   ....[70]....
        /*01e4*/ 	.word	0xffffffff


	//   ....[71]....
        /*01e8*/ 	.word	0xffffffff


	//   ....[72]....
        /*01ec*/ 	.word	0xffffffff


	//   ....[73]....
        /*01f0*/ 	.word	0xffffffff


	//   ....[74]....
        /*01f4*/ 	.word	0xffffffff


	//   ....[75]....
        /*01f8*/ 	.word	0xffffffff


	//   ....[76]....
        /*01fc*/ 	.word	0xffffffff


	//   ....[77]....
        /*0200*/ 	.word	0xffffffff


	//   ....[78]....
        /*0204*/ 	.word	0xffffffff


	//   ....[79]....
        /*0208*/ 	.word	0xffffffff


	//   ....[80]....
        /*020c*/ 	.word	0xffffffff


	//   ....[81]....
        /*0210*/ 	.word	0xffffffff


	//   ....[82]....
        /*0214*/ 	.word	0xffffffff


	//   ....[83]....
        /*0218*/ 	.word	0xffffffff


	//   ....[84]....
        /*021c*/ 	.word	0xffffffff


	//   ....[85]....
        /*0220*/ 	.word	0xffffffff


	//   ....[86]....
        /*0224*/ 	.word	0xffffffff


	//   ....[87]....
        /*0228*/ 	.word	0xffffffff


	//   ....[88]....
        /*022c*/ 	.word	0xffffffff


	//   ....[89]....
        /*0230*/ 	.word	0xffffffff


	//   ....[90]....
        /*0234*/ 	.word	0xffffffff


	//   ....[91]....
        /*0238*/ 	.word	0xffffffff


	//   ....[92]....
        /*023c*/ 	.word	0xffffffff


	//   ....[93]....
        /*0240*/ 	.word	0xffffffff


	//   ....[94]....
        /*0244*/ 	.word	0xffffffff


	//   ....[95]....
        /*0248*/ 	.word	0xffffffff


	//   ....[96]....
        /*024c*/ 	.word	0x0500000a


	//   ....[97]....
        /*0250*/ 	.word	0x0500000a


	//   ....[98]....
        /*0254*/ 	.word	0x0500000a


	//   ....[99]....
        /*0258*/ 	.word	0x0500000a


	//   ....[100]....
        /*025c*/ 	.word	0x0500000a


	//   ....[101]....
        /*0260*/ 	.word	0x0500000a


	//   ....[102]....
        /*0264*/ 	.word	0x0500000a


	//   ....[103]....
        /*0268*/ 	.word	0x0500000a


	//   ....[104]....
        /*026c*/ 	.word	0x0500000a


	//   ....[105]....
        /*0270*/ 	.word	0x0500000a


	//   ....[106]....
        /*0274*/ 	.word	0x0500000a


	//   ....[107]....
        /*0278*/ 	.word	0x0500000a


	//   ....[108]....
        /*027c*/ 	.word	0x0500000a


	//   ....[109]....
        /*0280*/ 	.word	0x0500000a


	//   ....[110]....
        /*0284*/ 	.word	0x0500000a


	//   ....[111]....
        /*0288*/ 	.word	0x0500000a


	//   ....[112]....
        /*028c*/ 	.word	0x0500000a


	//   ....[113]....
        /*0290*/ 	.word	0x0500000a


	//   ....[114]....
        /*0294*/ 	.word	0x0500000a


	//   ....[115]....
        /*0298*/ 	.word	0x0500000a


	//   ....[116]....
        /*029c*/ 	.word	0x0500000a


	//   ....[117]....
        /*02a0*/ 	.word	0x0500000a


	//   ....[118]....
        /*02a4*/ 	.word	0x0500000a


	//   ....[119]....
        /*02a8*/ 	.word	0x0500000a


	//   ....[120]....
        /*02ac*/ 	.word	0x0500000a


	//   ....[121]....
        /*02b0*/ 	.word	0x0500000a


	//   ....[122]....
        /*02b4*/ 	.word	0x0500000a


	//   ....[123]....
        /*02b8*/ 	.word	0x0500000a


	//   ....[124]....
        /*02bc*/ 	.word	0x0500000a


	//   ....[125]....
        /*02c0*/ 	.word	0x0500000a


	//   ....[126]....
        /*02c4*/ 	.word	0x0500000a


	//   ....[127]....
        /*02c8*/ 	.word	0x0500000a


	//   ....[128]....
        /*02cc*/ 	.word	0x0500000a


	//   ....[129]....
        /*02d0*/ 	.word	0x0500000a


	//   ....[130]....
        /*02d4*/ 	.word	0x0500000a


	//   ....[131]....
        /*02d8*/ 	.word	0x0500000a


	//   ....[132]....
        /*02dc*/ 	.word	0x0500000a


	//   ....[133]....
        /*02e0*/ 	.word	0x0500000a


	//   ....[134]....
        /*02e4*/ 	.word	0x0500000a


	//   ....[135]....
        /*02e8*/ 	.word	0x0500000a


	//   ....[136]....
        /*02ec*/ 	.word	0x0500000a


	//   ....[137]....
        /*02f0*/ 	.word	0x0500000a


	//   ....[138]....
        /*02f4*/ 	.word	0x0500000a


	//   ....[139]....
        /*02f8*/ 	.word	0x0500000a


	//   ....[140]....
        /*02fc*/ 	.word	0x0500000a


	//   ....[141]....
        /*0300*/ 	.word	0x0500000a


	//   ....[142]....
        /*0304*/ 	.word	0x0500000a


	//   ....[143]....
        /*0308*/ 	.word	0x0500000a


	//   ....[144]....
        /*030c*/ 	.word	0x0500000a


	//   ....[145]....
        /*0310*/ 	.word	0x0500000a


	//   ....[146]....
        /*0314*/ 	.word	0x0500000a


	//   ....[147]....
        /*0318*/ 	.word	0x0500000a


	//   ....[148]....
        /*031c*/ 	.word	0x0500000a


	//   ....[149]....
        /*0320*/ 	.word	0x0500000a


	//   ....[150]....
        /*0324*/ 	.word	0x0500000a


	//   ....[151]....
        /*0328*/ 	.word	0x0500000a


	//----- nvinfo : EIATTR_COOP_GROUP_INSTR_OFFSETS
	.align		4
.L_101:
        /*032c*/ 	.byte	0x04, 0x28
        /*032e*/ 	.short	(.L_103 - .L_102)


	//   ....[0]....
.L_102:
        /*0330*/ 	.word	0x000007c0


	//   ....[1]....
        /*0334*/ 	.word	0x000007d0


	//   ....[2]....
        /*0338*/ 	.word	0x00000830


	//   ....[3]....
        /*033c*/ 	.word	0x00000840


	//   ....[4]....
        /*0340*/ 	.word	0x000008a0


	//   ....[5]....
        /*0344*/ 	.word	0x000008b0


	//   ....[6]....
        /*0348*/ 	.word	0x00000910


	//   ....[7]....
        /*034c*/ 	.word	0x00000920


	//   ....[8]....
        /*0350*/ 	.word	0x00000980


	//   ....[9]....
        /*0354*/ 	.word	0x00000990


	//   ....[10]....
        /*0358*/ 	.word	0x000027c0


	//   ....[11]....
        /*035c*/ 	.word	0x000027e0


	//   ....[12]....
        /*0360*/ 	.word	0x00002830


	//   ....[13]....
        /*0364*/ 	.word	0x00002850


	//   ....[14]....
        /*0368*/ 	.word	0x000028a0


	//   ....[15]....
        /*036c*/ 	.word	0x000028c0


	//   ....[16]....
        /*0370*/ 	.word	0x00002910


	//   ....[17]....
        /*0374*/ 	.word	0x00002930


	//   ....[18]....
        /*0378*/ 	.word	0x00002990


	//   ....[19]....
        /*037c*/ 	.word	0x000029b0


	//   ....[20]....
        /*0380*/ 	.word	0x00003190


	//   ....[21]....
        /*0384*/ 	.word	0x00003370


	//   ....[22]....
        /*0388*/ 	.word	0x000033e0


	//   ....[23]....
        /*038c*/ 	.word	0x00003440


	//   ....[24]....
        /*0390*/ 	.word	0x00003460


	//   ....[25]....
        /*0394*/ 	.word	0x000034b0


	//   ....[26]....
        /*0398*/ 	.word	0x000034e0


	//   ....[27]....
        /*039c*/ 	.word	0x00003540


	//   ....[28]....
        /*03a0*/ 	.word	0x00003570


	//   ....[29]....
        /*03a4*/ 	.word	0x000035b0


	//   ....[30]....
        /*03a8*/ 	.word	0x000035f0


	//   ....[31]....
        /*03ac*/ 	.word	0x00003650


	//   ....[32]....
        /*03b0*/ 	.word	0x000036b0


	//   ....[33]....
        /*03b4*/ 	.word	0x000036c0


	//   ....[34]....
        /*03b8*/ 	.word	0x000037c0


	//   ....[35]....
        /*03bc*/ 	.word	0x000039a0


	//   ....[36]....
        /*03c0*/ 	.word	0x00003a00


	//   ....[37]....
        /*03c4*/ 	.word	0x00003a60


	//   ....[38]....
        /*03c8*/ 	.word	0x00003a80


	//   ....[39]....
        /*03cc*/ 	.word	0x00003ad0


	//   ....[40]....
        /*03d0*/ 	.word	0x00003af0


	//   ....[41]....
        /*03d4*/ 	.word	0x00003b30


	//   ....[42]....
        /*03d8*/ 	.word	0x00003b60


	//   ....[43]....
        /*03dc*/ 	.word	0x00003ba0


	//   ....[44]....
        /*03e0*/ 	.word	0x00003bd0


	//   ....[45]....
        /*03e4*/ 	.word	0x00003c10


	//   ....[46]....
        /*03e8*/ 	.word	0x00003c60


	//   ....[47]....
        /*03ec*/ 	.word	0x00003c70


	//   ....[48]....
        /*03f0*/ 	.word	0x00005dc0


	//   ....[49]....
        /*03f4*/ 	.word	0x00005dd0


	//   ....[50]....
        /*03f8*/ 	.word	0x00005e20


	//   ....[51]....
        /*03fc*/ 	.word	0x00005e40


	//   ....[52]....
        /*0400*/ 	.word	0x00005e90


	//   ....[53]....
        /*0404*/ 	.word	0x00005eb0


	//   ....[54]....
        /*0408*/ 	.word	0x00005f00


	//   ....[55]....
        /*040c*/ 	.word	0x00005f20


	//   ....[56]....
        /*0410*/ 	.word	0x00005f70


	//   ....[57]....
        /*0414*/ 	.word	0x00005fa0


	//   ....[58]....
        /*0418*/ 	.word	0x00008920


	//   ....[59]....
        /*041c*/ 	.word	0x00008940


	//   ....[60]....
        /*0420*/ 	.word	0x00008990


	//   ....[61]....
        /*0424*/ 	.word	0x000089b0


	//   ....[62]....
        /*0428*/ 	.word	0x00008a00


	//   ....[63]....
        /*042c*/ 	.word	0x00008a20


	//   ....[64]....
        /*0430*/ 	.word	0x00008a70


	//   ....[65]....
        /*0434*/ 	.word	0x00008a90


	//   ....[66]....
        /*0438*/ 	.word	0x00008ae0


	//   ....[67]....
        /*043c*/ 	.word	0x00008b10


	//   ....[68]....
        /*0440*/ 	.word	0x00009300


	//   ....[69]....
        /*0444*/ 	.word	0x000094e0


	//   ....[70]....
        /*0448*/ 	.word	0x00009550


	//   ....[71]....
        /*044c*/ 	.word	0x000095e0


	//   ....[72]....
        /*0450*/ 	.word	0x00009600


	//   ....[73]....
        /*0454*/ 	.word	0x00009660


	//   ....[74]....
        /*0458*/ 	.word	0x00009670


	//   ....[75]....
        /*045c*/ 	.word	0x000096c0


	//   ....[76]....
        /*0460*/ 	.word	0x00009700


	//   ....[77]....
        /*0464*/ 	.word	0x00009740


	//   ....[78]....
        /*0468*/ 	.word	0x00009770


	//   ....[79]....
        /*046c*/ 	.word	0x000097c0


	//   ....[80]....
        /*0470*/ 	.word	0x00009820


	//   ....[81]....
        /*0474*/ 	.word	0x00009850


	//   ....[82]....
        /*0478*/ 	.word	0x00009950


	//   ....[83]....
        /*047c*/ 	.word	0x00009b30


	//   ....[84]....
        /*0480*/ 	.word	0x00009b90


	//   ....[85]....
        /*0484*/ 	.word	0x00009c00


	//   ....[86]....
        /*0488*/ 	.word	0x00009c20


	//   ....[87]....
        /*048c*/ 	.word	0x00009c90


	//   ....[88]....
        /*0490*/ 	.word	0x00009cb0


	//   ....[89]....
        /*0494*/ 	.word	0x00009d00


	//   ....[90]....
        /*0498*/ 	.word	0x00009d20


	//   ....[91]....
        /*049c*/ 	.word	0x00009d80


	//   ....[92]....
        /*04a0*/ 	.word	0x00009d90


	//   ....[93]....
        /*04a4*/ 	.word	0x00009de0


	//   ....[94]....
        /*04a8*/ 	.word	0x00009e30


	//   ....[95]....
        /*04ac*/ 	.word	0x00009e40


	//   ....[96]....
        /*04b0*/ 	.word	0x0000bee0


	//   ....[97]....
        /*04b4*/ 	.word	0x0000bf60


	//   ....[98]....
        /*04b8*/ 	.word	0x0000bff0


	//   ....[99]....
        /*04bc*/ 	.word	0x0000c0b0


	//   ....[100]....
        /*04c0*/ 	.word	0x0000c100


	//   ....[101]....
        /*04c4*/ 	.word	0x0000c1b0


	//   ....[102]....
        /*04c8*/ 	.word	0x0000c200


	//   ....[103]....
        /*04cc*/ 	.word	0x0000c2c0


	//   ....[104]....
        /*04d0*/ 	.word	0x0000c310


	//   ....[105]....
        /*04d4*/ 	.word	0x0000c3c0


	//   ....[106]....
        /*04d8*/ 	.word	0x0000c420


	//   ....[107]....
        /*04dc*/ 	.word	0x0000c4e0


	//   ....[108]....
        /*04e0*/ 	.word	0x0000c540


	//   ....[109]....
        /*04e4*/ 	.word	0x0000c5d0


	//   ....[110]....
        /*04e8*/ 	.word	0x0000c640


	//   ....[111]....
        /*04ec*/ 	.word	0x0000c6c0


	//   ....[112]....
        /*04f0*/ 	.word	0x0000c740


	//   ....[113]....
        /*04f4*/ 	.word	0x0000c800


	//   ....[114]....
        /*04f8*/ 	.word	0x0000c850


	//   ....[115]....
        /*04fc*/ 	.word	0x0000c8f0


	//   ....[116]....
        /*0500*/ 	.word	0x0000c940


	//   ....[117]....
        /*0504*/ 	.word	0x0000c9e0


	//   ....[118]....
        /*0508*/ 	.word	0x0000ca30


	//   ....[119]....
        /*050c*/ 	.word	0x0000cad0


	//   ....[120]....
        /*0510*/ 	.word	0x0000cb20


	//   ....[121]....
        /*0514*/ 	.word	0x0000cbd0


	//   ....[122]....
        /*0518*/ 	.word	0x0000cc20


	//   ....[123]....
        /*051c*/ 	.word	0x0000ccb0


	//   ....[124]....
        /*0520*/ 	.word	0x0000cd20


	//   ....[125]....
        /*0524*/ 	.word	0x0000cda0


	//   ....[126]....
        /*0528*/ 	.word	0x0000ce30


	//   ....[127]....
        /*052c*/ 	.word	0x0000cf00


	//   ....[128]....
        /*0530*/ 	.word	0x0000cf50


	//   ....[129]....
        /*0534*/ 	.word	0x0000d020


	//   ....[130]....
        /*0538*/ 	.word	0x0000d080


	//   ....[131]....
        /*053c*/ 	.word	0x0000d0e0


	//   ....[132]....
        /*0540*/ 	.word	0x0000d160


	//   ....[133]....
        /*0544*/ 	.word	0x0000d1d0


	//   ....[134]....
        /*0548*/ 	.word	0x0000d260


	//   ....[135]....
        /*054c*/ 	.word	0x0000d300


	//   ....[136]....
        /*0550*/ 	.word	0x0000d350


	//   ....[137]....
        /*0554*/ 	.word	0x0000d440


	//   ....[138]....
        /*0558*/ 	.word	0x0000d4b0


	//   ....[139]....
        /*055c*/ 	.word	0x0000d530


	//   ....[140]....
        /*0560*/ 	.word	0x0000d5b0


	//   ....[141]....
        /*0564*/ 	.word	0x0000d670


	//   ....[142]....
        /*0568*/ 	.word	0x0000d6c0


	//   ....[143]....
        /*056c*/ 	.word	0x0000d790


	//   ....[144]....
        /*0570*/ 	.word	0x0000d7f0


	//   ....[145]....
        /*0574*/ 	.word	0x0000d850


	//   ....[146]....
        /*0578*/ 	.word	0x0000d8e0


	//   ....[147]....
        /*057c*/ 	.word	0x0000d940


	//   ....[148]....
        /*0580*/ 	.word	0x0000d9d0


	//   ....[149]....
        /*0584*/ 	.word	0x0000da70


	//   ....[150]....
        /*0588*/ 	.word	0x0000dac0


	//   ....[151]....
        /*058c*/ 	.word	0x0000db60


	//----- nvinfo : EIATTR_VRC_CTA_INIT_COUNT
	.align		4
.L_103:
        /*0590*/ 	.byte	0x02, 0x4a
	.zero		1
	.zero		1


	//----- nvinfo : EIATTR_EXIT_INSTR_OFFSETS
	.align		4
        /*0594*/ 	.byte	0x04, 0x1c
        /*0596*/ 	.short	(.L_105 - .L_104)


	//   ....[0]....
.L_104:
        /*0598*/ 	.word	0x00002170


	//   ....[1]....
        /*059c*/ 	.word	0x00002190


	//   ....[2]....
        /*05a0*/ 	.word	0x000021b0


	//   ....[3]....
        /*05a4*/ 	.word	0x00005340


	//   ....[4]....
        /*05a8*/ 	.word	0x00005360


	//   ....[5]....
        /*05ac*/ 	.word	0x00005380


	//   ....[6]....
        /*05b0*/ 	.word	0x0000bc30


	//   ....[7]....
        /*05b4*/ 	.word	0x0000bd40


	//   ....[8]....
        /*05b8*/ 	.word	0x0000be90


	//----- nvinfo : EIATTR_MAX_THREADS
	.align		4
.L_105:
        /*05bc*/ 	.byte	0x04, 0x05
        /*05be*/ 	.short	(.L_107 - .L_106)
.L_106:
        /*05c0*/ 	.word	0x00000200
        /*05c4*/ 	.word	0x00000001
        /*05c8*/ 	.word	0x00000001


	//----- nvinfo : EIATTR_CRS_STACK_SIZE
	.align		4
.L_107:
        /*05cc*/ 	.byte	0x04, 0x1e
        /*05ce*/ 	.short	(.L_109 - .L_108)
.L_108:
        /*05d0*/ 	.word	0x00000000


	//----- nvinfo : EIATTR_CBANK_PARAM_SIZE
	.align		4
.L_109:
        /*05d4*/ 	.byte	0x03, 0x19
        /*05d6*/ 	.short	0x0058


	//----- nvinfo : EIATTR_PARAM_CBANK
	.align		4
        /*05d8*/ 	.byte	0x04, 0x0a
        /*05da*/ 	.short	(.L_111 - .L_110)
	.align		4
.L_110:
        /*05dc*/ 	.word	index@(.nv.constant0._ZN3cub18CUB_300001_SM_10006detail19three_way_partition29DeviceThreeWayPartitionKernelINS2_10policy_hubIiiE10Policy1000EPiS7_S7_S7_S7_NS0_13ScanTileStateImLb1EEE11GreaterThan8LessThaniNS2_19streaming_context_tIiEEEEvT0_T1_T2_T3_T4_T5_T6_T7_T8_iT9_)
        /*05e0*/ 	.short	0x0380
        /*05e2*/ 	.short	0x0058


	//----- nvinfo : EIATTR_SW_WAR
	.align		4
.L_111:
        /*05e4*/ 	.byte	0x04, 0x36
        /*05e6*/ 	.short	(.L_113 - .L_112)
.L_112:
        /*05e8*/ 	.word	0x00000008
.L_113:


//--------------------- .nv.info._ZN3cub18CUB_300001_SM_10006detail19three_way_partition33DeviceThreeWayPartitionInitKernelINS0_13ScanTileStateImLb1EEEPiEEvT_iT0_ --------------------------
	.section	.nv.info._ZN3cub18CUB_300001_SM_10006detail19three_way_partition33DeviceThreeWayPartitionInitKernelINS0_13ScanTileStateImLb1EEEPiEEvT_iT0_,"",@"SHT_CUDA_INFO"
	.sectionflags	@""
	.align	4


	//----- nvinfo : EIATTR_CUDA_API_VERSION
	.align		4
        /*0000*/ 	.byte	0x04, 0x37
        /*0002*/ 	.short	(.L_115 - .L_114)
.L_114:
        /*0004*/ 	.word	0x00000082


	//----- nvinfo : EIATTR_KPARAM_INFO
	.align		4
.L_115:
        /*0008*/ 	.byte	0x04, 0x17
        /*000a*/ 	.short	(.L_117 - .L_116)
.L_116:
        /*000c*/ 	.word	0x00000000
        /*0010*/ 	.short	0x0002
        /*0012*/ 	.short	0x0010
        /*0014*/ 	.byte	0x00, 0xf5, 0x21, 0x00


	//----- nvinfo : EIATTR_KPARAM_INFO
	.align		4
.L_117:
        /*0018*/ 	.byte	0x04, 0x17
        /*001a*/ 	.short	(.L_119 - .L_118)
.L_118:
        /*001c*/ 	.word	0x00000000
        /*0020*/ 	.short	0x0001
        /*0022*/ 	.short	0x0008
        /*0024*/ 	.byte	0x00, 0xf0, 0x11, 0x00


	//----- nvinfo : EIATTR_KPARAM_INFO
	.align		4
.L_119:
        /*0028*/ 	.byte	0x04, 0x17
        /*002a*/ 	.short	(.L_121 - .L_120)
.L_120:
        /*002c*/ 	.word	0x00000000
        /*0030*/ 	.short	0x0000
        /*0032*/ 	.short	0x0000
        /*0034*/ 	.byte	0x00, 0xf0, 0x21, 0x00


	//----- nvinfo : EIATTR_SPARSE_MMA_MASK
	.align		4
.L_121:
        /*0038*/ 	.byte	0x03, 0x50
        /*003a*/ 	.short	0x0000


	//----- nvinfo : EIATTR_MAXREG_COUNT
	.align		4
        /*003c*/ 	.byte	0x03, 0x1b
        /*003e*/ 	.short	0x00ff


	//----- nvinfo : EIATTR_MERCURY_ISA_VERSION
	.align		4
        /*0040*/ 	.byte	0x03, 0x5f
        /*0042*/ 	.short	0x0101


	//----- nvinfo : EIATTR_VRC_CTA_INIT_COUNT
	.align		4
        /*0044*/ 	.byte	0x02, 0x4a
	.zero		1
	.zero		1


	//----- nvinfo : EIATTR_EXIT_INSTR_OFFSETS
	.align		4
        /*0048*/ 	.byte	0x04, 0x1c
        /*004a*/ 	.short	(.L_123 - .L_122)


	//   ....[0]....
.L_122:
        /*004c*/ 	.word	0x00000150


	//   ....[1]....
        /*0050*/ 	.word	0x00000190


	//----- nvinfo : EIATTR_CBANK_PARAM_SIZE
	.align		4
.L_123:
        /*0054*/ 	.byte	0x03, 0x19
        /*0056*/ 	.short	0x0018


	//----- nvinfo : EIATTR_PARAM_CBANK
	.align		4
        /*0058*/ 	.byte	0x04, 0x0a
        /*005a*/ 	.short	(.L_125 - .L_124)
	.align		4
.L_124:
        /*005c*/ 	.word	index@(.nv.constant0._ZN3cub18CUB_300001_SM_10006detail19three_way_partition33DeviceThreeWayPartitionInitKernelINS0_13ScanTileStateImLb1EEEPiEEvT_iT0_)
        /*0060*/ 	.short	0x0380
        /*0062*/ 	.short	0x0018


	//----- nvinfo : EIATTR_SW_WAR
	.align		4
.L_125:
        /*0064*/ 	.byte	0x04, 0x36
        /*0066*/ 	.short	(.L_127 - .L_126)
.L_126:
        /*0068*/ 	.word	0x00000008
.L_127:


//--------------------- .nv.info._ZN3cub18CUB_300001_SM_10006detail4scan23DeviceCompactInitKernelINS0_13ScanTileStateIiLb1EEEPiEEvT_iT0_ --------------------------
	.section	.nv.info._ZN3cub18CUB_300001_SM_10006detail4scan23DeviceCompactInitKernelINS0_13ScanTileStateIiLb1EEEPiEEvT_iT0_,"",@"SHT_CUDA_INFO"
	.sectionflags	@""
	.align	4


	//----- nvinfo : EIATTR_CUDA_API_VERSION
	.align		4
        /*0000*/ 	.byte	0x04, 0x37
        /*0002*/ 	.short	(.L_129 - .L_128)
.L_128:
        /*0004*/ 	.word	0x00000082


	//----- nvinfo : EIATTR_KPARAM_INFO
	.align		4
.L_129:
        /*0008*/ 	.byte	0x04, 0x17
        /*000a*/ 	.short	(.L_131 - .L_130)
.L_130:
        /*000c*/ 	.word	0x00000000
        /*0010*/ 	.short	0x0002
        /*0012*/ 	.short	0x0010
        /*0014*/ 	.byte	0x00, 0xf5, 0x21, 0x00


	//----- nvinfo : EIATTR_KPARAM_INFO
	.align		4
.L_131:
        /*0018*/ 	.byte	0x04, 0x17
        /*001a*/ 	.short	(.L_133 - .L_132)
.L_132:
        /*001c*/ 	.word	0x00000000
        /*0020*/ 	.short	0x0001
        /*0022*/ 	.short	0x0008
        /*0024*/ 	.byte	0x00, 0xf0, 0x11, 0x00


	//----- nvinfo : EIATTR_KPARAM_INFO
	.align		4
.L_133:
        /*0028*/ 	.byte	0x04, 0x17
        /*002a*/ 	.short	(.L_135 - .L_134)
.L_134:
        /*002c*/ 	.word	0x00000000
        /*0030*/ 	.short	0x0000
        /*0032*/ 	.short	0x0000
        /*0034*/ 	.byte	0x00, 0xf0, 0x21, 0x00


	//----- nvinfo : EIATTR_SPARSE_MMA_MASK
	.align		4
.L_135:
        /*0038*/ 	.byte	0x03, 0x50
        /*003a*/ 	.short	0x0000


	//----- nvinfo : EIATTR_MAXREG_COUNT
	.align		4
        /*003c*/ 	.byte	0x03, 0x1b
        /*003e*/ 	.short	0x00ff


	//----- nvinfo : EIATTR_MERCURY_ISA_VERSION
	.align		4
        /*0040*/ 	.byte	0x03, 0x5f
        /*0042*/ 	.short	0x0101


	//----- nvinfo : EIATTR_VRC_CTA_INIT_COUNT
	.align		4
        /*0044*/ 	.byte	0x02, 0x4a
	.zero		1
	.zero		1


	//----- nvinfo : EIATTR_EXIT_INSTR_OFFSETS
	.align		4
        /*0048*/ 	.byte	0x04, 0x1c
        /*004a*/ 	.short	(.L_137 - .L_136)


	//   ....[0]....
.L_136:
        /*004c*/ 	.word	0x00000130


	//   ....[1]....
        /*0050*/ 	.word	0x00000160


	//----- nvinfo : EIATTR_CBANK_PARAM_SIZE
	.align		4
.L_137:
        /*0054*/ 	.byte	0x03, 0x19
        /*0056*/ 	.short	0x0018


	//----- nvinfo : EIATTR_PARAM_CBANK
	.align		4
        /*0058*/ 	.byte	0x04, 0x0a
        /*005a*/ 	.short	(.L_139 - .L_138)
	.align		4
.L_138:
        /*005c*/ 	.word	index@(.nv.constant0._ZN3cub18CUB_300001_SM_10006detail4scan23DeviceCompactInitKernelINS0_13ScanTileStateIiLb1EEEPiEEvT_iT0_)
        /*0060*/ 	.short	0x0380
        /*0062*/ 	.short	0x0018


	//----- nvinfo : EIATTR_SW_WAR
	.align		4
.L_139:
        /*0064*/ 	.byte	0x04, 0x36
        /*0066*/ 	.short	(.L_141 - .L_140)
.L_140:
        /*0068*/ 	.word	0x00000008
.L_141:


//--------------------- .nv.info._ZN3cub18CUB_300001_SM_10006detail6select23DeviceSelectSweepKernelINS2_10policy_hubIiNS0_8NullTypeEiLb0ELNS0_10SelectImplE2EE10Policy1000EPiPS5_S9_S9_NS0_13ScanTileStateIiLb1EEE8LessThanS5_iNS2_19streaming_context_tIiLb0EEELS6_2EEEvT0_T1_T2_T3_T4_T5_T6_T7_iT8_NS1_7vsmem_tE --------------------------
	.section	.nv.info._ZN3cub18CUB_300001_SM_10006detail6select23DeviceSelectSweepKernelINS2_10policy_hubIiNS0_8NullTypeEiLb0ELNS0_10SelectImplE2EE10Policy1000EPiPS5_S9_S9_NS0_13ScanTileStateIiLb1EEE8LessThanS5_iNS2_19streaming_context_tIiLb0EEELS6_2EEEvT0_T1_T2_T3_T4_T5_T6_T7_iT8_NS1_7vsmem_tE,"",@"SHT_CUDA_INFO"
	.sectionflags	@""
	.align	4


	//----- nvinfo : EIATTR_CUDA_API_VERSION
	.align		4
        /*0000*/ 	.byte	0x04, 0x37
        /*0002*/ 	.short	(.L_143 - .L_142)
.L_142:
        /*0004*/ 	.word	0x00000082


	//----- nvinfo : EIATTR_KPARAM_INFO
	.align		4
.L_143:
        /*0008*/ 	.byte	0x04, 0x17
        /*000a*/ 	.short	(.L_145 - .L_144)
.L_144:
        /*000c*/ 	.word	0x00000000
        /*0010*/ 	.short	0x000a
        /*0012*/ 	.short	0x0040
        /*0014*/ 	.byte	0x00, 0xf0, 0x21, 0x00


	//----- nvinfo : EIATTR_KPARAM_INFO
	.align		4
.L_145:
        /*0018*/ 	.byte	0x04, 0x17
        /*001a*/ 	.short	(.L_147 - .L_146)
.L_146:
        /*001c*/ 	.word	0x00000000
        /*0020*/ 	.short	0x0009
        /*0022*/ 	.short	0x0038
        /*0024*/ 	.byte	0x00, 0xf0, 0x05, 0x00


	//----- nvinfo : EIATTR_KPARAM_INFO
	.align		4
.L_147:
        /*0028*/ 	.byte	0x04, 0x17
        /*002a*/ 	.short	(.L_149 - .L_148)
.L_148:
        /*002c*/ 	.word	0x00000000
        /*0030*/ 	.short	0x0008
        /*0032*/ 	.short	0x0034
        /*0034*/ 	.byte	0x00, 0xf0, 0x11, 0x00


	//----- nvinfo : EIATTR_KPARAM_INFO
	.align		4
.L_149:
        /*0038*/ 	.byte	0x04, 0x17
        /*003a*/ 	.short	(.L_151 - .L_150)
.L_150:
        /*003c*/ 	.word	0x00000000
        /*0040*/ 	.short	0x0007
        /*0042*/ 	.short	0x0030
        /*0044*/ 	.byte	0x00, 0xf0, 0x11, 0x00


	//----- nvinfo : EIATTR_KPARAM_INFO
	.align		4
.L_151:
        /*0048*/ 	.byte	0x04, 0x17
        /*004a*/ 	.short	(.L_153 - .L_152)
.L_152:
        /*004c*/ 	.word	0x00000000
        /*0050*/ 	.short	0x0006
        /*0052*/ 	.short	0x002c
        /*0054*/ 	.byte	0x00, 0xf0, 0x05, 0x00


	//----- nvinfo : EIATTR_KPARAM_INFO
	.align		4
.L_153:
        /*0058*/ 	.byte	0x04, 0x17
        /*005a*/ 	.short	(.L_155 - .L_154)
.L_154:
        /*005c*/ 	.word	0x00000000
        /*0060*/ 	.short	0x0005
        /*0062*/ 	.short	0x0028
        /*0064*/ 	.byte	0x00, 0xf0, 0x11, 0x00


	//----- nvinfo : EIATTR_KPARAM_INFO
	.align		4
.L_155:
        /*0068*/ 	.byte	0x04, 0x17
        /*006a*/ 	.short	(.L_157 - .L_156)
.L_156:
        /*006c*/ 	.word	0x00000000
        /*0070*/ 	.short	0x0004
        /*0072*/ 	.short	0x0020
        /*0074*/ 	.byte	0x00, 0xf0, 0x21, 0x00


	//----- nvinfo : EIATTR_KPARAM_INFO
	.align		4
.L_157:
        /*0078*/ 	.byte	0x04, 0x17
        /*007a*/ 	.short	(.L_159 - .L_158)
.L_158:
        /*007c*/ 	.word	0x00000000
        /*0080*/ 	.short	0x0003
        /*0082*/ 	.short	0x0018
        /*0084*/ 	.byte	0x00, 0xf5, 0x21, 0x00


	//----- nvinfo : EIATTR_KPARAM_INFO
	.align		4
.L_159:
        /*0088*/ 	.byte	0x04, 0x17
        /*008a*/ 	.short	(.L_161 - .L_160)
.L_160:
        /*008c*/ 	.word	0x00000000
        /*0090*/ 	.short	0x0002
        /*0092*/ 	.short	0x0010
        /*0094*/ 	.byte	0x00, 0xf5, 0x21, 0x00


	//----- nvinfo : EIATTR_KPARAM_INFO
	.align		4
.L_161:
        /*0098*/ 	.byte	0x04, 0x17
        /*009a*/ 	.short	(.L_163 - .L_162)
.L_162:
        /*009c*/ 	.word	0x00000000
        /*00a0*/ 	.short	0x0001
        /*00a2*/ 	.short	0x0008
        /*00a4*/ 	.byte	0x00, 0xf5, 0x21, 0x00


	//----- nvinfo : EIATTR_KPARAM_INFO
	.align		4
.L_163:
        /*00a8*/ 	.byte	0x04, 0x17
        /*00aa*/ 	.short	(.L_165 - .L_164)
.L_164:
        /*00ac*/ 	.word	0x00000000
        /*00b0*/ 	.short	0x0000
        /*00b2*/ 	.short	0x0000
        /*00b4*/ 	.byte	0x00, 0xf5, 0x21, 0x00


	//----- nvinfo : EIATTR_SPARSE_MMA_MASK
	.align		4
.L_165:
        /*00b8*/ 	.byte	0x03, 0x50
        /*00ba*/ 	.short	0x0000


	//----- nvinfo : EIATTR_MAXREG_COUNT
	.align		4
        /*00bc*/ 	.byte	0x03, 0x1b
        /*00be*/ 	.short	0x0060


	//----- nvinfo : EIATTR_NUM_BARRIERS
	.align		4
        /*00c0*/ 	.byte	0x02, 0x4c
        /*00c2*/ 	.byte	0x01
	.zero		1


	//----- nvinfo : EIATTR_MERCURY_ISA_VERSION
	.align		4
        /*00c4*/ 	.byte	0x03, 0x5f
        /*00c6*/ 	.short	0x0101


	//----- nvinfo : EIATTR_UNUSED_LOAD_BYTE_OFFSET
	.align		4
        /*00c8*/ 	.byte	0x04, 0x44
        /*00ca*/ 	.short	(.L_167 - .L_166)


	//   ....[0]....
.L_166:
        /*00cc*/ 	.word	0x00000e70
        /*00d0*/ 	.word	0x00000fff


	//   ....[1]....
        /*00d4*/ 	.word	0x00002d70
        /*00d8*/ 	.word	0x00000fff


	//   ....[2]....
        /*00dc*/ 	.word	0x00006310
        /*00e0*/ 	.word	0x00000fff


	//   ....[3]....
        /*00e4*/ 	.word	0x00008c80
        /*00e8*/ 	.word	0x00000fff


	//   ....[4]....
        /*00ec*/ 	.word	0x000099c0
        /*00f0*/ 	.word	0x0000fff0


	//----- nvinfo : EIATTR_COOP_GROUP_MASK_REGIDS
	.align		4
.L_167:
        /*00f4*/ 	.byte	0x04, 0x29
        /*00f6*/ 	.short	(.L_169 - .L_168)


	//   ....[0]....
.L_168:
        /*00f8*/ 	.word	0xffffffff


	//   ....[1]....
        /*00fc*/ 	.word	0xffffffff


	//   ....[2]....
        /*0100*/ 	.word	0xffffffff


	//   ....[3]....
        /*0104*/ 	.word	0xffffffff


	//   ....[4]....
        /*0108*/ 	.word	0xffffffff


	//   ....[5]....
        /*010c*/ 	.word	0xffffffff


	//   ....[6]....
        /*0110*/ 	.word	0xffffffff


	//   ....[7]....
        /*0114*/ 	.word	0xffffffff


	//   ....[8]....
        /*0118*/ 	.word	0xffffffff


	//   ....[9]....
        /*011c*/ 	.word	0xffffffff


	//   ....[10]....
        /*0120*/ 	.word	0xffffffff


	//   ....[11]....
        /*0124*/ 	.word	0xffffffff


	//   ....[12]....
        /*0128*/ 	.word	0xffffffff


	//   ....[13]....
        /*012c*/ 	.word	0xffffffff


	//   ....[14]....
        /*0130*/ 	.word	0xffffffff


	//   ....[15]....
        /*0134*/ 	.word	0xffffffff


	//   ....[16]....
        /*0138*/ 	.word	0xffffffff


	//   ....[17]....
        /*013c*/ 	.word	0xffffffff


	//   ....[18]....
        /*0140*/ 	.word	0xffffffff


	//   ....[19]....
        /*0144*/ 	.word	0xffffffff


	//   ....[20]....
        /*0148*/ 	.word	0xffffffff


	//   ....[21]....
        /*014c*/ 	.word	0xffffffff


	//   ....[22]....
        /*0150*/ 	.word	0xffffffff


	//   ....[23]....
        /*0154*/ 	.word	0xffffffff


	//   ....[24]....
        /*0158*/ 	.word	0xffffffff


	//   ....[25]....
        /*015c*/ 	.word	0xffffffff


	//   ....[26]....
        /*0160*/ 	.word	0xffffffff


	//   ....[27]....
        /*0164*/ 	.word	0xffffffff


	//   ....[28]....
        /*0168*/ 	.word	0xffffffff


	//   ....[29]....
        /*016c*/ 	.word	0xffffffff


	//   ....[30]....
        /*0170*/ 	.word	0xffffffff


	//   ....[31]....
        /*0174*/ 	.word	0xffffffff


	//   ....[32]....
        /*0178*/ 	.word	0xffffffff


	//   ....[33]....
        /*017c*/ 	.word	0xffffffff


	//   ....[34]....
        /*0180*/ 	.word	0xffffffff


	//   ....[35]....
        /*0184*/ 	.word	0xffffffff


	//   ....[36]....
        /*0188*/ 	.word	0xffffffff


	//   ....[37]....
        /*018c*/ 	.word	0xffffffff


	//   ....[38]....
        /*0190*/ 	.word	0xffffffff


	//   ....[39]....
        /*0194*/ 	.word	0xffffffff


	//   ....[40]....
        /*0198*/ 	.word	0xffffffff


	//   ....[41]....
        /*019c*/ 	.word	0xffffffff


	//   ....[42]....
        /*01a0*/ 	.word	0xffffffff


	//   ....[43]....
        /*01a4*/ 	.word	0xffffffff


	//   ....[44]....
        /*01a8*/ 	.word	0xffffffff


	//   ....[45]....
        /*01ac*/ 	.word	0xffffffff


	//   ....[46]....
        /*01b0*/ 	.word	0xffffffff


	//   ....[47]....
        /*01b4*/ 	.word	0xffffffff


	//   ....[48]....
        /*01b8*/ 	.word	0xffffffff


	//   ....[49]....
        /*01bc*/ 	.word	0xffffffff


	//   ....[50]....
        /*01c0*/ 	.word	0xffffffff


	//   ....[51]....
        /*01c4*/ 	.word	0xffffffff


	//   ....[52]....
        /*01c8*/ 	.word	0xffffffff


	//   ....[53]....
        /*01cc*/ 	.word	0xffffffff


	//   ....[54]....
        /*01d0*/ 	.word	0xffffffff


	//   ....[55]....
        /*01d4*/ 	.word	0xffffffff


	//   ....[56]....
        /*01d8*/ 	.word	0xffffffff


	//   ....[57]....
        /*01dc*/ 	.word	0xffffffff


	//   ....[58]....
        /*01e0*/ 	.word	0xffffffff


	//   ....[59]....
        /*01e4*/ 	.word	0xffffffff


	//   ....[60]....
        /*01e8*/ 	.word	0x0500000e


	//   ....[61]....
        /*01ec*/ 	.word	0x0500000e


	//   ....[62]....
        /*01f0*/ 	.word	0x0500000e


	//   ....[63]....
        /*01f4*/ 	.word	0x0500000e


	//   ....[64]....
        /*01f8*/ 	.word	0x0500000e


	//   ....[65]....
        /*01fc*/ 	.word	0x0500000e


	//   ....[66]....
        /*0200*/ 	.word	0x0500000e


	//   ....[67]....
        /*0204*/ 	.word	0x0500000e


	//   ....[68]....
        /*0208*/ 	.word	0x0500000e


	//   ....[69]....
        /*020c*/ 	.word	0x0500000e


	//   ....[70]....
        /*0210*/ 	.word	0x0500000e


	//   ....[71]....
        /*0214*/ 	.word	0x0500000e


	//   ....[72]....
        /*0218*/ 	.word	0x0500000e


	//   ....[73]....
        /*021c*/ 	.word	0x0500000e


	//   ....[74]....
        /*0220*/ 	.word	0x0500000e


	//   ....[75]....
        /*0224*/ 	.word	0x0500000e


	//   ....[76]....
        /*0228*/ 	.word	0x0500000e


	//   ....[77]....
        /*022c*/ 	.word	0x0500000e


	//   ....[78]....
        /*0230*/ 	.word	0x0500000e


	//   ....[79]....
        /*0234*/ 	.word	0x0500000e


	//   ....[80]....
        /*0238*/ 	.word	0x0500000e


	//   ....[81]....
        /*023c*/ 	.word	0x0500000e


	//   ....[82]....
        /*0240*/ 	.word	0x0500000e


	//   ....[83]....
        /*0244*/ 	.word	0x0500000e


	//   ....[84]....
        /*0248*/ 	.word	0x0500000e


	//   ....[85]....
        /*024c*/ 	.word	0x0500000e


	//   ....[86]....
        /*0250*/ 	.word	0x0500000e


	//   ....[87]....
        /*0254*/ 	.word	0x0500000e


	//   ....[88]....
        /*0258*/ 	.word	0x0500000e


	//   ....[89]....
        /*025c*/ 	.word	0x0500000e


	//   ....[90]....
        /*0260*/ 	.word	0x0500000e


	//   ....[91]....
        /*0264*/ 	.word	0x0500000e


	//   ....[92]....
        /*0268*/ 	.word	0x0500000e


	//   ....[93]....
        /*026c*/ 	.word	0x0500000e


	//   ....[94]....
        /*0270*/ 	.word	0x0500000e


	//   ....[95]....
        /*0274*/ 	.word	0x0500000e


	//----- nvinfo : EIATTR_COOP_GROUP_INSTR_OFFSETS
	.align		4
.L_169:
        /*0278*/ 	.byte	0x04, 0x28
        /*027a*/ 	.short	(.L_171 - .L_170)


	//   ....[0]....
.L_170:
        /*027c*/ 	.word	0x00000430


	//   ....[1]....
        /*0280*/ 	.word	0x00000a70


	//   ....[2]....
        /*0284*/ 	.word	0x00000a90


	//   ....[3]....
        /*0288*/ 	.word	0x00000ab0


	//   ....[4]....
        /*028c*/ 	.word	0x00000ad0


	//   ....[5]....
        /*0290*/ 	.word	0x00000af0


	//   ....[6]....
        /*0294*/ 	.word	0x00002620


	//   ....[7]....
        /*0298*/ 	.word	0x00002af0


	//   ....[8]....
        /*029c*/ 	.word	0x00002b10


	//   ....[9]....
        /*02a0*/ 	.word	0x00002b30


	//   ....[10]....
        /*02a4*/ 	.word	0x00002b50


	//   ....[11]....
        /*02a8*/ 	.word	0x00002b80


	//   ....[12]....
        /*02ac*/ 	.word	0x000030d0


	//   ....[13]....
        /*02b0*/ 	.word	0x000032c0


	//   ....[14]....
        /*02b4*/ 	.word	0x00003320


	//   ....[15]....
        /*02b8*/ 	.word	0x000033b0


	//   ....[16]....
        /*02bc*/ 	.word	0x00003400


	//   ....[17]....
        /*02c0*/ 	.word	0x00003450


	//   ....[18]....
        /*02c4*/ 	.word	0x000034a0


	//   ....[19]....
        /*02c8*/ 	.word	0x000034d0


	//   ....[20]....
        /*02cc*/ 	.word	0x00003510


	//   ....[21]....
        /*02d0*/ 	.word	0x000035f0


	//   ....[22]....
        /*02d4*/ 	.word	0x000037e0


	//   ....[23]....
        /*02d8*/ 	.word	0x00003830


	//   ....[24]....
        /*02dc*/ 	.word	0x00003890


	//   ....[25]....
        /*02e0*/ 	.word	0x000038f0


	//   ....[26]....
        /*02e4*/ 	.word	0x00003930


	//   ....[27]....
        /*02e8*/ 	.word	0x00003970


	//   ....[28]....
        /*02ec*/ 	.word	0x000039b0


	//   ....[29]....
        /*02f0*/ 	.word	0x000039c0


	//   ....[30]....
        /*02f4*/ 	.word	0x00005660


	//   ....[31]....
        /*02f8*/ 	.word	0x00005f10


	//   ....[32]....
        /*02fc*/ 	.word	0x00005f30


	//   ....[33]....
        /*0300*/ 	.word	0x00005f50


	//   ....[34]....
        /*0304*/ 	.word	0x00005f70


	//   ....[35]....
        /*0308*/ 	.word	0x00005f90


	//   ....[36]....
        /*030c*/ 	.word	0x00007f90


	//   ....[37]....
        /*0310*/ 	.word	0x00008880


	//   ....[38]....
        /*0314*/ 	.word	0x000088a0


	//   ....[39]....
        /*0318*/ 	.word	0x000088c0


	//   ....[40]....
        /*031c*/ 	.word	0x000088e0


	//   ....[41]....
        /*0320*/ 	.word	0x00008900


	//   ....[42]....
        /*0324*/ 	.word	0x00008e90


	//   ....[43]....
        /*0328*/ 	.word	0x00009080


	//   ....[44]....
        /*032c*/ 	.word	0x000090e0


	//   ....[45]....
        /*0330*/ 	.word	0x00009140


	//   ....[46]....
        /*0334*/ 	.word	0x00009190


	//   ....[47]....
        /*0338*/ 	.word	0x00009200


	//   ....[48]....
        /*033c*/ 	.word	0x00009250


	//   ....[49]....
        /*0340*/ 	.word	0x000092c0


	//   ....[50]....
        /*0344*/ 	.word	0x000092e0


	//   ....[51]....
        /*0348*/ 	.word	0x000093b0


	//   ....[52]....
        /*034c*/ 	.word	0x000095a0


	//   ....[53]....
        /*0350*/ 	.word	0x000095f0


	//   ....[54]....
        /*0354*/ 	.word	0x00009670


	//   ....[55]....
        /*0358*/ 	.word	0x000096c0


	//   ....[56]....
        /*035c*/ 	.word	0x00009710


	//   ....[57]....
        /*0360*/ 	.word	0x00009760


	//   ....[58]....
        /*0364*/ 	.word	0x000097a0


	//   ....[59]....
        /*0368*/ 	.word	0x000097e0


	//   ....[60]....
        /*036c*/ 	.word	0x0000b100


	//   ....[61]....
        /*0370*/ 	.word	0x0000b180


	//   ....[62]....
        /*0374*/ 	.word	0x0000b210


	//   ....[63]....
        /*0378*/ 	.word	0x0000b300


	//   ....[64]....
        /*037c*/ 	.word	0x0000b380


	//   ....[65]....
        /*0380*/ 	.word	0x0000b410


	//   ....[66]....
        /*0384*/ 	.word	0x0000b4a0


	//   ....[67]....
        /*0388*/ 	.word	0x0000b520


	//   ....[68]....
        /*038c*/ 	.word	0x0000b5b0


	//   ....[69]....
        /*0390*/ 	.word	0x0000b630


	//   ....[70]....
        /*0394*/ 	.word	0x0000b6b0


	//   ....[71]....
        /*0398*/ 	.word	0x0000b730


	//   ....[72]....
        /*039c*/ 	.word	0x0000b7f0


	//   ....[73]....
        /*03a0*/ 	.word	0x0000b870


	//   ....[74]....
        /*03a4*/ 	.word	0x0000b8e0


	//   ....[75]....
        /*03a8*/ 	.word	0x0000b960


	//   ....[76]....
        /*03ac*/ 	.word	0x0000b9e0


	//   ....[77]....
        /*03b0*/ 	.word	0x0000ba50


	//   ....[78]....
        /*03b4*/ 	.word	0x0000bac0


	//   ....[79]....
        /*03b8*/ 	.word	0x0000bb40


	//   ....[80]....
        /*03bc*/ 	.word	0x0000bbc0


	//   ....[81]....
        /*03c0*/ 	.word	0x0000bcd0


	//   ....[82]....
        /*03c4*/ 	.word	0x0000bd50


	//   ....[83]....
        /*03c8*/ 	.word	0x0000bde0


	//   ....[84]....
        /*03cc*/ 	.word	0x0000be60


	//   ....[85]....
        /*03d0*/ 	.word	0x0000bf50


	//   ....[86]....
        /*03d4*/ 	.word	0x0000bfc0


	//   ....[87]....
        /*03d8*/ 	.word	0x0000c030


	//   ....[88]....
        /*03dc*/ 	.word	0x0000c0b0


	//   ....[89]....
        /*03e0*/ 	.word	0x0000c130


	//   ....[90]....
        /*03e4*/ 	.word	0x0000c1f0


	//   ....[91]....
        /*03e8*/ 	.word	0x0000c290


	//   ....[92]....
        /*03ec*/ 	.word	0x0000c320


	//   ....[93]....
        /*03f0*/ 	.word	0x0000c3b0


	//   ....[94]....
        /*03f4*/ 	.word	0x0000c430


	//   ....[95]....
        /*03f8*/ 	.word	0x0000c4a0


	//----- nvinfo : EIATTR_VRC_CTA_INIT_COUNT
	.align		4
.L_171:
        /*03fc*/ 	.byte	0x02, 0x4a
	.zero		1
	.zero		1


	//----- nvinfo : EIATTR_EXIT_INSTR_OFFSETS
	.align		4
        /*0400*/ 	.byte	0x04, 0x1c
        /*0402*/ 	.short	(.L_173 - .L_172)


	//   ....[0]....
.L_172:
        /*0404*/ 	.word	0x00002280


	//   ....[1]....
        /*0408*/ 	.word	0x00005010


	//   ....[2]....
        /*040c*/ 	.word	0x0000b080


	//   ....[3]....
        /*0410*/ 	.word	0x0000b0b0


	//----- nvinfo : EIATTR_MAX_THREADS
	.align		4
.L_173:
        /*0414*/ 	.byte	0x04, 0x05
        /*0416*/ 	.short	(.L_175 - .L_174)
.L_174:
        /*0418*/ 	.word	0x00000260
        /*041c*/ 	.word	0x00000001
        /*0420*/ 	.word	0x00000001


	//----- nvinfo : EIATTR_CRS_STACK_SIZE
	.align		4
.L_175:
        /*0424*/ 	.byte	0x04, 0x1e
        /*0426*/ 	.short	(.L_177 - .L_176)
.L_176:
        /*0428*/ 	.word	0x00000000


	//----- nvinfo : EIATTR_CBANK_PARAM_SIZE
	.align		4
.L_177:
        /*042c*/ 	.byte	0x03, 0x19
        /*042e*/ 	.short	0x0048


	//----- nvinfo : EIATTR_PARAM_CBANK
	.align		4
        /*0430*/ 	.byte	0x04, 0x0a
        /*0432*/ 	.short	(.L_179 - .L_178)
	.align		4
.L_178:
        /*0434*/ 	.word	index@(.nv.constant0._ZN3cub18CUB_300001_SM_10006detail6select23DeviceSelectSweepKernelINS2_10policy_hubIiNS0_8NullTypeEiLb0ELNS0_10SelectImplE2EE10Policy1000EPiPS5_S9_S9_NS0_13ScanTileStateIiLb1EEE8LessThanS5_iNS2_19streaming_context_tIiLb0EEELS6_2EEEvT0_T1_T2_T3_T4_T5_T6_T7_iT8_NS1_7vsmem_tE)
        /*0438*/ 	.short	0x0380
        /*043a*/ 	.short	0x0048


	//----- nvinfo : EIATTR_SW_WAR
	.align		4
.L_179:
        /*043c*/ 	.byte	0x04, 0x36
        /*043e*/ 	.short	(.L_181 - .L_180)
.L_180:
        /*0440*/ 	.word	0x00000008
.L_181:


//--------------------- .nv.info._ZN3cub18CUB_300001_SM_10006detail6select23DeviceSelectSweepKernelINS2_10policy_hubIiiiLb0ELNS0_10SelectImplE2EE10Policy1000EPiS8_S8_S8_NS0_13ScanTileStateIiLb1EEENS0_8NullTypeESB_iNS2_19streaming_context_tIiLb0EEELS5_2EEEvT0_T1_T2_T3_T4_T5_T6_T7_iT8_NS1_7vsmem_tE --------------------------
	.section	.nv.info._ZN3cub18CUB_300001_SM_10006detail6select23DeviceSelectSweepKernelINS2_10policy_hubIiiiLb0ELNS0_10SelectImplE2EE10Policy1000EPiS8_S8_S8_NS0_13ScanTileStateIiLb1EEENS0_8NullTypeESB_iNS2_19streaming_context_tIiLb0EEELS5_2EEEvT0_T1_T2_T3_T4_T5_T6_T7_iT8_NS1_7vsmem_tE,"",@"SHT_CUDA_INFO"
	.sectionflags	@""
	.align	4


	//----- nvinfo : EIATTR_CUDA_API_VERSION
	.align		4
        /*0000*/ 	.byte	0x04, 0x37
        /*0002*/ 	.short	(.L_183 - .L_182)
.L_182:
        /*0004*/ 	.word	0x00000082


	//----- nvinfo : EIATTR_KPARAM_INFO
	.align		4
.L_183:
        /*0008*/ 	.byte	0x04, 0x17
        /*000a*/ 	.short	(.L_185 - .L_184)
.L_184:
        /*000c*/ 	.word	0x00000000
        /*0010*/ 	.short	0x000a
        /*0012*/ 	.short	0x0038
        /*0014*/ 	.byte	0x00, 0xf0, 0x21, 0x00


	//----- nvinfo : EIATTR_KPARAM_INFO
	.align		4
.L_185:
        /*0018*/ 	.byte	0x04, 0x17
        /*001a*/ 	.short	(.L_187 - .L_186)
.L_186:
        /*001c*/ 	.word	0x00000000
        /*0020*/ 	.short	0x0009
        /*0022*/ 	.short	0x0034
        /*0024*/ 	.byte	0x00, 0xf0, 0x05, 0x00


	//----- nvinfo : EIATTR_KPARAM_INFO
	.align		4
.L_187:
        /*0028*/ 	.byte	0x04, 0x17
        /*002a*/ 	.short	(.L_189 - .L_188)
.L_188:
        /*002c*/ 	.word	0x00000000
        /*0030*/ 	.short	0x0008
        /*0032*/ 	.short	0x0030
        /*0034*/ 	.byte	0x00, 0xf0, 0x11, 0x00


	//----- nvinfo : EIATTR_KPARAM_INFO
	.align		4
.L_189:
        /*0038*/ 	.byte	0x04, 0x17
        /*003a*/ 	.short	(.L_191 - .L_190)
.L_190:
        /*003c*/ 	.word	0x00000000
        /*0040*/ 	.short	0x0007
        /*0042*/ 	.short	0x002c
        /*0044*/ 	.byte	0x00, 0xf0, 0x11, 0x00


	//----- nvinfo : EIATTR_KPARAM_INFO
	.align		4
.L_191:
        /*0048*/ 	.byte	0x04, 0x17
        /*004a*/ 	.short	(.L_193 - .L_192)
.L_192:
        /*004c*/ 	.word	0x00000000
        /*0050*/ 	.short	0x0006
        /*0052*/ 	.short	0x0029
        /*0054*/ 	.byte	0x00, 0xf0, 0x05, 0x00


	//----- nvinfo : EIATTR_KPARAM_INFO
	.align		4
.L_193:
        /*0058*/ 	.byte	0x04, 0x17
        /*005a*/ 	.short	(.L_195 - .L_194)
.L_194:
        /*005c*/ 	.word	0x00000000
        /*0060*/ 	.short	0x0005
        /*0062*/ 	.short	0x0028
        /*0064*/ 	.byte	0x00, 0xf0, 0x05, 0x00


	//----- nvinfo : EIATTR_KPARAM_INFO
	.align		4
.L_195:
        /*0068*/ 	.byte	0x04, 0x17
        /*006a*/ 	.short	(.L_197 - .L_196)
.L_196:
        /*006c*/ 	.word	0x00000000
        /*0070*/ 	.short	0x0004
        /*0072*/ 	.short	0x0020
        /*0074*/ 	.byte	0x00, 0xf0, 0x21, 0x00


	//----- nvinfo : EIATTR_KPARAM_INFO
	.align		4
.L_197:
        /*0078*/ 	.byte	0x04, 0x17
        /*007a*/ 	.short	(.L_199 - .L_198)
.L_198:
        /*007c*/ 	.word	0x00000000
        /*0080*/ 	.short	0x0003
        /*0082*/ 	.short	0x0018
        /*0084*/ 	.byte	0x00, 0xf5, 0x21, 0x00


	//----- nvinfo : EIATTR_KPARAM_INFO
	.align		4
.L_199:
        /*0088*/ 	.byte	0x04, 0x17
        /*008a*/ 	.short	(.L_201 - .L_200)
.L_200:
        /*008c*/ 	.word	0x00000000
        /*0090*/ 	.short	0x0002
        /*0092*/ 	.short	0x0010
        /*0094*/ 	.byte	0x00, 0xf5, 0x21, 0x00


	//----- nvinfo : EIATTR_KPARAM_INFO
	.align		4
.L_201:
        /*0098*/ 	.byte	0x04, 0x17
        /*009a*/ 	.short	(.L_203 - .L_202)
.L_202:
        /*009c*/ 	.word	0x00000000
        /*00a0*/ 	.short	0x0001
        /*00a2*/ 	.short	0x0008
        /*00a4*/ 	.byte	0x00, 0xf5, 0x21, 0x00


	//----- nvinfo : EIATTR_KPARAM_INFO
	.align		4
.L_203:
        /*00a8*/ 	.byte	0x04, 0x17
        /*00aa*/ 	.short	(.L_205 - .L_204)
.L_204:
        /*00ac*/ 	.word	0x00000000
        /*00b0*/ 	.short	0x0000
        /*00b2*/ 	.short	0x0000
        /*00b4*/ 	.byte	0x00, 0xf5, 0x21, 0x00


	//----- nvinfo : EIATTR_SPARSE_MMA_MASK
	.align		4
.L_205:
        /*00b8*/ 	.byte	0x03, 0x50
        /*00ba*/ 	.short	0x0000


	//----- nvinfo : EIATTR_MAXREG_COUNT
	.align		4
        /*00bc*/ 	.byte	0x03, 0x1b
        /*00be*/ 	.short	0x0080


	//----- nvinfo : EIATTR_NUM_BARRIERS
	.align		4
        /*00c0*/ 	.byte	0x02, 0x4c
        /*00c2*/ 	.byte	0x01
	.zero		1


	//----- nvinfo : EIATTR_MERCURY_ISA_VERSION
	.align		4
        /*00c4*/ 	.byte	0x03, 0x5f
        /*00c6*/ 	.short	0x0101


	//----- nvinfo : EIATTR_UNUSED_LOAD_BYTE_OFFSET
	.align		4
        /*00c8*/ 	.byte	0x04, 0x44
        /*00ca*/ 	.short	(.L_207 - .L_206)


	//   ....[0]....
.L_206:
        /*00cc*/ 	.word	0x00005d30
        /*00d0*/ 	.word	0x0000fff0


	//----- nvinfo : EIATTR_COOP_GROUP_MASK_REGIDS
	.align		4
.L_207:
        /*00d4*/ 	.byte	0x04, 0x29
        /*00d6*/ 	.short	(.L_209 - .L_208)


	//   ....[0]....
.L_208:
        /*00d8*/ 	.word	0xffffffff


	//   ....[1]....
        /*00dc*/ 	.word	0xffffffff


	//   ....[2]....
        /*00e0*/ 	.word	0xffffffff


	//   ....[3]....
        /*00e4*/ 	.word	0xffffffff


	//   ....[4]....
        /*00e8*/ 	.word	0xffffffff


	//   ....[5]....
        /*00ec*/ 	.word	0xffffffff


	//   ....[6]....
        /*00f0*/ 	.word	0xffffffff


	//   ....[7]....
        /*00f4*/ 	.word	0xffffffff


	//   ....[8]....
        /*00f8*/ 	.word	0xffffffff


	//   ....[9]....
        /*00fc*/ 	.word	0xffffffff


	//   ....[10]....
        /*0100*/ 	.word	0xffffffff


	//   ....[11]....
        /*0104*/ 	.word	0xffffffff


	//   ....[12]....
        /*0108*/ 	.word	0xffffffff


	//   ....[13]....
        /*010c*/ 	.word	0xffffffff


	//   ....[14]....
        /*0110*/ 	.word	0xffffffff


	//   ....[15]....
        /*0114*/ 	.word	0xffffffff


	//   ....[16]....
        /*0118*/ 	.word	0xffffffff


	//   ....[17]....
        /*011c*/ 	.word	0xffffffff


	//   ....[18]....
        /*0120*/ 	.word	0xffffffff


	//   ....[19]....
        /*0124*/ 	.word	0xffffffff


	//   ....[20]....
        /*0128*/ 	.word	0xffffffff


	//   ....[21]....
        /*012c*/ 	.word	0xffffffff


	//   ....[22]....
        /*0130*/ 	.word	0xffffffff


	//   ....[23]....
        /*0134*/ 	.word	0xffffffff


	//   ....[24]....
        /*0138*/ 	.word	0xffffffff


	//   ....[25]....
        /*013c*/ 	.word	0xffffffff


	//   ....[26]....
        /*0140*/ 	.word	0xffffffff


	//   ....[27]....
        /*0144*/ 	.word	0xffffffff


	//   ....[28]....
        /*0148*/ 	.word	0xffffffff


	//   ....[29]....
        /*014c*/ 	.word	0xffffffff


	//   ....[30]....
        /*0150*/ 	.word	0xffffffff


	//   ....[31]....
        /*0154*/ 	.word	0xffffffff


	//   ....[32]....
        /*0158*/ 	.word	0xffffffff


	//   ....[33]....
        /*015c*/ 	.word	0xffffffff


	//   ....[34]....
        /*0160*/ 	.word	0xffffffff


	//   ....[35]....
        /*0164*/ 	.word	0xffffffff


	//   ....[36]....
        /*0168*/ 	.word	0xffffffff


	//   ....[37]....
        /*016c*/ 	.word	0xffffffff


	//   ....[38]....
        /*0170*/ 	.word	0xffffffff


	//   ....[39]....
        /*0174*/ 	.word	0xffffffff


	//   ....[40]....
        /*0178*/ 	.word	0xffffffff


	//   ....[41]....
        /*017c*/ 	.word	0xffffffff


	//   ....[42]....
        /*0180*/ 	.word	0xffffffff


	//   ....[43]....
        /*0184*/ 	.word	0xffffffff


	//   ....[44]....
        /*0188*/ 	.word	0xffffffff


	//   ....[45]....
        /*018c*/ 	.word	0xffffffff


	//   ....[46]....
        /*0190*/ 	.word	0xffffffff


	//   ....[47]....
        /*0194*/ 	.word	0xffffffff


	//   ....[48]....
        /*0198*/ 	.word	0xffffffff


	//   ....[49]....
        /*019c*/ 	.word	0xffffffff


	//   ....[50]....
        /*01a0*/ 	.word	0xffffffff


	//   ....[51]....
        /*01a4*/ 	.word	0xffffffff


	//   ....[52]....
        /*01a8*/ 	.word	0xffffffff


	//   ....[53]....
        /*01ac*/ 	.word	0xffffffff


	//   ....[54]....
        /*01b0*/ 	.word	0xffffffff


	//   ....[55]....
        /*01b4*/ 	.word	0xffffffff


	//   ....[56]....
        /*01b8*/ 	.word	0x05000000


	//   ....[57]....
        /*01bc*/ 	.word	0x05000000


	//   ....[58]....
        /*01c0*/ 	.word	0x05000000


	//   ....[59]....
        /*01c4*/ 	.word	0x05000000


	//   ....[60]....
        /*01c8*/ 	.word	0x05000000


	//   ....[61]....
        /*01cc*/ 	.word	0x05000000


	//   ....[62]....
        /*01d0*/ 	.word	0x05000000


	//   ....[63]....
        /*01d4*/ 	.word	0x05000000


	//   ....[64]....
        /*01d8*/ 	.word	0x05000000


	//   ....[65]....
        /*01dc*/ 	.word	0x05000000


	//   ....[66]....
        /*01e0*/ 	.word	0x05000000


	//   ....[67]....
        /*01e4*/ 	.word	0x05000000


	//   ....[68]....
        /*01e8*/ 	.word	0x05000000


	//   ....[69]....
        /*01ec*/ 	.word	0x05000000


	//   ....[70]....
        /*01f0*/ 	.word	0x05000000


	//   ....[71]....
        /*01f4*/ 	.word	0x05000000


	//   ....[72]....
        /*01f8*/ 	.word	0x05000000


	//   ....[73]....
        /*01fc*/ 	.word	0x05000000


	//   ....[74]....
        /*0200*/ 	.word	0x05000000


	//   ....[75]....
        /*0204*/ 	.word	0x05000000


	//   ....[76]....
        /*0208*/ 	.word	0x05000000


	//   ....[77]....
        /*020c*/ 	.word	0x05000000


	//   ....[78]....
        /*0210*/ 	.word	0x05000000


	//   ....[79]....
        /*0214*/ 	.word	0x05000000


	//   ....[80]....
        /*0218*/ 	.word	0x05000000


	//   ....[81]....
        /*021c*/ 	.word	0x05000000


	//   ....[82]....
        /*0220*/ 	.word	0x05000000


	//   ....[83]....
        /*0224*/ 	.word	0x05000000


	//   ....[84]....
        /*0228*/ 	.word	0x05000000


	//   ....[85]....
        /*022c*/ 	.word	0x05000000


	//   ....[86]....
        /*0230*/ 	.word	0x05000000


	//   ....[87]....
        /*0234*/ 	.word	0x05000000


	//   ....[88]....
        /*0238*/ 	.word	0x05000000


	//   ....[89]....
        /*023c*/ 	.word	0x05000000


	//   ....[90]....
        /*0240*/ 	.word	0x05000000


	//   ....[91]....
        /*0244*/ 	.word	0x05000000


	//----- nvinfo : EIATTR_COOP_GROUP_INSTR_OFFSETS
	.align		4
.L_209:
        /*0248*/ 	.byte	0x04, 0x28
        /*024a*/ 	.short	(.L_211 - .L_210)


	//   ....[0]....
.L_210:
        /*024c*/ 	.word	0x000005c0


	//   ....[1]....
        /*0250*/ 	.word	0x000005e0


	//   ....[2]....
        /*0254*/ 	.word	0x00000600


	//   ....[3]....
        /*0258*/ 	.word	0x00000620


	//   ....[4]....
        /*025c*/ 	.word	0x00000640


	//   ....[5]....
        /*0260*/ 	.word	0x00001910


	//   ....[6]....
        /*0264*/ 	.word	0x00001930


	//   ....[7]....
        /*0268*/ 	.word	0x00001960


	//   ....[8]....
        /*026c*/ 	.word	0x00001990


	//   ....[9]....
        /*0270*/ 	.word	0x000019b0


	//   ....[10]....
        /*0274*/ 	.word	0x00001dd0


	//   ....[11]....
        /*0278*/ 	.word	0x00001e60


	//   ....[12]....
        /*027c*/ 	.word	0x00001ec0


	//   ....[13]....
        /*0280*/ 	.word	0x00001f20


	//   ....[14]....
        /*0284*/ 	.word	0x00001f80


	//   ....[15]....
        /*0288*/ 	.word	0x00001fd0


	//   ....[16]....
        /*028c*/ 	.word	0x00002030


	//   ....[17]....
        /*0290*/ 	.word	0x00002080


	//   ....[18]....
        /*0294*/ 	.word	0x00002090


	//   ....[19]....
        /*0298*/ 	.word	0x00002190


	//   ....[20]....
        /*029c*/ 	.word	0x00002220


	//   ....[21]....
        /*02a0*/ 	.word	0x00002270


	//   ....[22]....
        /*02a4*/ 	.word	0x000022e0


	//   ....[23]....
        /*02a8*/ 	.word	0x00002340


	//   ....[24]....
        /*02ac*/ 	.word	0x00002390


	//   ....[25]....
        /*02b0*/ 	.word	0x000023f0


	//   ....[26]....
        /*02b4*/ 	.word	0x00002430


	//   ....[27]....
        /*02b8*/ 	.word	0x00002440


	//   ....[28]....
        /*02bc*/ 	.word	0x000038f0


	//   ....[29]....
        /*02c0*/ 	.word	0x00003910


	//   ....[30]....
        /*02c4*/ 	.word	0x00003930


	//   ....[31]....
        /*02c8*/ 	.word	0x00003950


	//   ....[32]....
        /*02cc*/ 	.word	0x00003980


	//   ....[33]....
        /*02d0*/ 	.word	0x00004fb0


	//   ....[34]....
        /*02d4*/ 	.word	0x00004fd0


	//   ....[35]....
        /*02d8*/ 	.word	0x00004ff0


	//   ....[36]....
        /*02dc*/ 	.word	0x00005010


	//   ....[37]....
        /*02e0*/ 	.word	0x00005040


	//   ....[38]....
        /*02e4*/ 	.word	0x00005490


	//   ....[39]....
        /*02e8*/ 	.word	0x00005520


	//   ....[40]....
        /*02ec*/ 	.word	0x00005580


	//   ....[41]....
        /*02f0*/ 	.word	0x000055e0


	//   ....[42]....
        /*02f4*/ 	.word	0x00005640


	//   ....[43]....
        /*02f8*/ 	.word	0x00005690


	//   ....[44]....
        /*02fc*/ 	.word	0x000056f0


	//   ....[45]....
        /*0300*/ 	.word	0x00005740


	//   ....[46]....
        /*0304*/ 	.word	0x00005750


	//   ....[47]....
        /*0308*/ 	.word	0x00005850


	//   ....[48]....
        /*030c*/ 	.word	0x000058e0


	//   ....[49]....
        /*0310*/ 	.word	0x00005930


	//   ....[50]....
        /*0314*/ 	.word	0x000059a0


	//   ....[51]....
        /*0318*/ 	.word	0x00005a00


	//   ....[52]....
        /*031c*/ 	.word	0x00005a50


	//   ....[53]....
        /*0320*/ 	.word	0x00005ab0


	//   ....[54]....
        /*0324*/ 	.word	0x00005af0


	//   ....[55]....
        /*0328*/ 	.word	0x00005b00


	//   ....[56]....
        /*032c*/ 	.word	0x00006a70


	//   ....[57]....
        /*0330*/ 	.word	0x00006af0


	//   ....[58]....
        /*0334*/ 	.word	0x00006b90


	//   ....[59]....
        /*0338*/ 	.word	0x00006c70


	//   ....[60]....
        /*033c*/ 	.word	0x00006cf0


	//   ....[61]....
        /*0340*/ 	.word	0x00006d80


	//   ....[62]....
        /*0344*/ 	.word	0x00006e10


	//   ....[63]....
        /*0348*/ 	.word	0x00006e80


	//   ....[64]....
        /*034c*/ 	.word	0x00006eb0


	//   ....[65]....
        /*0350*/ 	.word	0x00006f90


	//   ....[66]....
        /*0354*/ 	.word	0x00007010


	//   ....[67]....
        /*0358*/ 	.word	0x00007090


	//   ....[68]....
        /*035c*/ 	.word	0x00007140


	//   ....[69]....
        /*0360*/ 	.word	0x000071e0


	//   ....[70]....
        /*0364*/ 	.word	0x00007280


	//   ....[71]....
        /*0368*/ 	.word	0x00007310


	//   ....[72]....
        /*036c*/ 	.word	0x00007390


	//   ....[73]....
        /*0370*/ 	.word	0x000073f0


	//   ....[74]....
        /*0374*/ 	.word	0x00007460


	//   ....[75]....
        /*0378*/ 	.word	0x000074e0


	//   ....[76]....
        /*037c*/ 	.word	0x00007580


	//   ....[77]....
        /*0380*/ 	.word	0x00007660


	//   ....[78]....
        /*0384*/ 	.word	0x000076e0


	//   ....[79]....
        /*0388*/ 	.word	0x00007770


	//   ....[80]....
        /*038c*/ 	.word	0x00007800


	//   ....[81]....
        /*0390*/ 	.word	0x00007870


	//   ....[82]....
        /*0394*/ 	.word	0x000078a0


	//   ....[83]....
        /*0398*/ 	.word	0x00007980


	//   ....[84]....
        /*039c*/ 	.word	0x00007a00


	//   ....[85]....
        /*03a0*/ 	.word	0x00007a80


	//   ....[86]....
        /*03a4*/ 	.word	0x00007b30


	//   ....[87]....
        /*03a8*/ 	.word	0x00007bd0


	//   ....[88]....
        /*03ac*/ 	.word	0x00007c70


	//   ....[89]....
        /*03b0*/ 	.word	0x00007d00


	//   ....[90]....
        /*03b4*/ 	.word	0x00007d80


	//   ....[91]....
        /*03b8*/ 	.word	0x00007de0


	//----- nvinfo : EIATTR_VRC_CTA_INIT_COUNT
	.align		4
.L_211:
        /*03bc*/ 	.byte	0x02, 0x4a
	.zero		1
	.zero		1


	//----- nvinfo : EIATTR_EXIT_INSTR_OFFSETS
	.align		4
        /*03c0*/ 	.byte	0x04, 0x1c
        /*03c2*/ 	.short	(.L_213 - .L_212)


	//   ....[0]....
.L_212:
        /*03c4*/ 	.word	0x00001440


	//   ....[1]....
        /*03c8*/ 	.word	0x00003200


	//   ....[2]....
        /*03cc*/ 	.word	0x000069f0


	//   ....[3]....
        /*03d0*/ 	.word	0x00006a20


	//----- nvinfo : EIATTR_MAX_THREADS
	.align		4
.L_213:
        /*03d4*/ 	.byte	0x04, 0x05
        /*03d6*/ 	.short	(.L_215 - .L_214)
.L_214:
        /*03d8*/ 	.word	0x000001c0
        /*03dc*/ 	.word	0x00000001
        /*03e0*/ 	.word	0x00000001


	//----- nvinfo : EIATTR_CRS_STACK_SIZE
	.align		4
.L_215:
        /*03e4*/ 	.byte	0x04, 0x1e
        /*03e6*/ 	.short	(.L_217 - .L_216)
.L_216:
        /*03e8*/ 	.word	0x00000000


	//----- nvinfo : EIATTR_CBANK_PARAM_SIZE
	.align		4
.L_217:
        /*03ec*/ 	.byte	0x03, 0x19
        /*03ee*/ 	.short	0x0040


	//----- nvinfo : EIATTR_PARAM_CBANK
	.align		4
        /*03f0*/ 	.byte	0x04, 0x0a
        /*03f2*/ 	.short	(.L_219 - .L_218)
	.align		4
.L_218:
        /*03f4*/ 	.word	index@(.nv.constant0._ZN3cub18CUB_300001_SM_10006detail6select23DeviceSelectSweepKernelINS2_10policy_hubIiiiLb0ELNS0_10SelectImplE2EE10Policy1000EPiS8_S8_S8_NS0_13ScanTileStateIiLb1EEENS0_8NullTypeESB_iNS2_19streaming_context_tIiLb0EEELS5_2EEEvT0_T1_T2_T3_T4_T5_T6_T7_iT8_NS1_7vsmem_tE)
        /*03f8*/ 	.short	0x0380
        /*03fa*/ 	.short	0x0040


	//----- nvinfo : EIATTR_SW_WAR
	.align		4
.L_219:
        /*03fc*/ 	.byte	0x04, 0x36
        /*03fe*/ 	.short	(.L_221 - .L_220)
.L_220:
        /*0400*/ 	.word	0x00000008
.L_221:


//--------------------- .nv.info._ZN3cub18CUB_300001_SM_10006detail11EmptyKernelIvEEvv --------------------------
	.section	.nv.info._ZN3cub18CUB_300001_SM_10006detail11EmptyKernelIvEEvv,"",@"SHT_CUDA_INFO"
	.sectionflags	@""
	.align	4


	//----- nvinfo : EIATTR_CUDA_API_VERSION
	.align		4
        /*0000*/ 	.byte	0x04, 0x37
        /*0002*/ 	.short	(.L_223 - .L_222)
.L_222:
        /*0004*/ 	.word	0x00000082


	//----- nvinfo : EIATTR_SPARSE_MMA_MASK
	.align		4
.L_223:
        /*0008*/ 	.byte	0x03, 0x50
        /*000a*/ 	.short	0x0000


	//----- nvinfo : EIATTR_MAXREG_COUNT
	.align		4
        /*000c*/ 	.byte	0x03, 0x1b
        /*000e*/ 	.short	0x00ff


	//----- nvinfo : EIATTR_MERCURY_ISA_VERSION
	.align		4
        /*0010*/ 	.byte	0x03, 0x5f
        /*0012*/ 	.short	0x0101


	//----- nvinfo : EIATTR_VRC_CTA_INIT_COUNT
	.align		4
        /*0014*/ 	.byte	0x02, 0x4a
	.zero		1
	.zero		1


	//----- nvinfo : EIATTR_EXIT_INSTR_OFFSETS
	.align		4
        /*0018*/ 	.byte	0x04, 0x1c
        /*001a*/ 	.short	(.L_225 - .L_224)


	//   ....[0]....
.L_224:
        /*001c*/ 	.word	0x00000010


	//----- nvinfo : EIATTR_SW_WAR
	.align		4
.L_225:
        /*0020*/ 	.byte	0x04, 0x36
        /*0022*/ 	.short	(.L_227 - .L_226)
.L_226:
        /*0024*/ 	.word	0x00000008
.L_227:


//--------------------- .nv.callgraph             --------------------------
	.section	.nv.callgraph,"",@"SHT_CUDA_CALLGRAPH"
	.align	4
	.sectionentsize	8
	.align		4
        /*0000*/ 	.word	0x00000000
	.align		4
        /*0004*/ 	.word	0xffffffff
	.align		4
        /*0008*/ 	.word	0x00000000
	.align		4
        /*000c*/ 	.word	0xfffffffe
	.align		4
        /*0010*/ 	.word	0x00000000
	.align		4
        /*0014*/ 	.word	0xfffffffd
	.align		4
        /*0018*/ 	.word	0x00000000
	.align		4
        /*001c*/ 	.word	0xfffffffc


//--------------------- .nv.constant4             --------------------------
	.section	.nv.constant4,"a",@progbits
	.align	8
	.align		8
.nv.constant4:
        /*0000*/ 	.dword	_ZN34_INTERNAL_d1f4b214_4_k_cu_a69d583b4cuda3std3__45__cpo5beginE
	.align		8
        /*0008*/ 	.dword	_ZN34_INTERNAL_d1f4b214_4_k_cu_a69d583b4cuda3std3__45__cpo3endE
	.align		8
        /*0010*/ 	.dword	_ZN34_INTERNAL_d1f4b214_4_k_cu_a69d583b4cuda3std3__45__cpo6cbeginE
	.align		8
        /*0018*/ 	.dword	_ZN34_INTERNAL_d1f4b214_4_k_cu_a69d583b4cuda3std3__45__cpo4cendE
	.align		8
        /*0020*/ 	.dword	_ZN34_INTERNAL_d1f4b214_4_k_cu_a69d583b4cuda3std3__45__cpo6rbeginE
	.align		8
        /*0028*/ 	.dword	_ZN34_INTERNAL_d1f4b214_4_k_cu_a69d583b4cuda3std3__45__cpo4rendE
	.align		8
        /*0030*/ 	.dword	_ZN34_INTERNAL_d1f4b214_4_k_cu_a69d583b4cuda3std3__45__cpo7crbeginE
	.align		8
        /*0038*/ 	.dword	_ZN34_INTERNAL_d1f4b214_4_k_cu_a69d583b4cuda3std3__45__cpo5crendE
	.align		8
        /*0040*/ 	.dword	_ZN34_INTERNAL_d1f4b214_4_k_cu_a69d583b4cuda3std3__436_GLOBAL__N__d1f4b214_4_k_cu_a69d583b6ignoreE
	.align		8
        /*0048*/ 	.dword	_ZN34_INTERNAL_d1f4b214_4_k_cu_a69d583b4cuda3std3__419piecewise_constructE
	.align		8
        /*0050*/ 	.dword	_ZN34_INTERNAL_d1f4b214_4_k_cu_a69d583b4cuda3std3__48in_placeE
	.align		8
        /*0058*/ 	.dword	_ZN34_INTERNAL_d1f4b214_4_k_cu_a69d583b4cuda3std3__420unreachable_sentinelE
	.align		8
        /*0060*/ 	.dword	_ZN34_INTERNAL_d1f4b214_4_k_cu_a69d583b4cuda3std3__47nulloptE
	.align		8
        /*0068*/ 	.dword	_ZN34_INTERNAL_d1f4b214_4_k_cu_a69d583b4cuda3std3__48unexpectE
	.align		8
        /*0070*/ 	.dword	_ZN34_INTERNAL_d1f4b214_4_k_cu_a69d583b4cuda3std6ranges3__45__cpo4swapE
	.align		8
        /*0078*/ 	.dword	_ZN34_INTERNAL_d1f4b214_4_k_cu_a69d583b4cuda3std6ranges3__45__cpo9iter_moveE
	.align		8
        /*0080*/ 	.dword	_ZN34_INTERNAL_d1f4b214_4_k_cu_a69d583b4cuda3std6ranges3__45__cpo5beginE
	.align		8
        /*0088*/ 	.dword	_ZN34_INTERNAL_d1f4b214_4_k_cu_a69d583b4cuda3std6ranges3__45__cpo3endE
	.align		8
        /*0090*/ 	.dword	_ZN34_INTERNAL_d1f4b214_4_k_cu_a69d583b4cuda3std6ranges3__45__cpo6cbeginE
	.align		8
        /*0098*/ 	.dword	_ZN34_INTERNAL_d1f4b214_4_k_cu_a69d583b4cuda3std6ranges3__45__cpo4cendE
	.align		8
        /*00a0*/ 	.dword	_ZN34_INTERNAL_d1f4b214_4_k_cu_a69d583b4cuda3std6ranges3__45__cpo7advanceE
	.align		8
        /*00a8*/ 	.dword	_ZN34_INTERNAL_d1f4b214_4_k_cu_a69d583b4cuda3std6ranges3__45__cpo9iter_swapE
	.align		8
        /*00b0*/ 	.dword	_ZN34_INTERNAL_d1f4b214_4_k_cu_a69d583b4cuda3std6ranges3__45__cpo4nextE
	.align		8
        /*00b8*/ 	.dword	_ZN34_INTERNAL_d1f4b214_4_k_cu_a69d583b4cuda3std6ranges3__45__cpo4prevE
	.align		8
        /*00c0*/ 	.dword	_ZN34_INTERNAL_d1f4b214_4_k_cu_a69d583b4cuda3std6ranges3__45__cpo4dataE
	.align		8
        /*00c8*/ 	.dword	_ZN34_INTERNAL_d1f4b214_4_k_cu_a69d583b4cuda3std6ranges3__45__cpo5cdataE
	.align		8
        /*00d0*/ 	.dword	_ZN34_INTERNAL_d1f4b214_4_k_cu_a69d583b4cuda3std6ranges3__45__cpo4sizeE
	.align		8
        /*00d8*/ 	.dword	_ZN34_INTERNAL_d1f4b214_4_k_cu_a69d583b4cuda3std6ranges3__45__cpo5ssizeE
	.align		8
        /*00e0*/ 	.dword	_ZN34_INTERNAL_d1f4b214_4_k_cu_a69d583b4cuda3std6ranges3__45__cpo8distanceE
	.align		8
        /*00e8*/ 	.dword	_ZN34_INTERNAL_d1f4b214_4_k_cu_a69d583b6thrust24THRUST_300001_SM_1000_NS6system6detail10sequential3seqE
	.align		8
        /*00f0*/ 	.dword	_ZN34_INTERNAL_d1f4b214_4_k_cu_a69d583b6thrust24THRUST_300001_SM_1000_NS12placeholders2_1E
	.align		8
        /*00f8*/ 	.dword	_ZN34_INTERNAL_d1f4b214_4_k_cu_a69d583b6thrust24THRUST_300001_SM_1000_NS12placeholders2_2E
	.align		8
        /*0100*/ 	.dword	_ZN34_INTERNAL_d1f4b214_4_k_cu_a69d583b6thrust24THRUST_300001_SM_1000_NS12placeholders2_3E
	.align		8
        /*0108*/ 	.dword	_ZN34_INTERNAL_d1f4b214_4_k_cu_a69d583b6thrust24THRUST_300001_SM_1000_NS12placeholders2_4E
	.align		8
        /*0110*/ 	.dword	_ZN34_INTERNAL_d1f4b214_4_k_cu_a69d583b6thrust24THRUST_300001_SM_1000_NS12placeholders2_5E
	.align		8
        /*0118*/ 	.dword	_ZN34_INTERNAL_d1f4b214_4_k_cu_a69d583b6thrust24THRUST_300001_SM_1000_NS12placeholders2_6E
	.align		8
        /*0120*/ 	.dword	_ZN34_INTERNAL_d1f4b214_4_k_cu_a69d583b6thrust24THRUST_300001_SM_1000_NS12placeholders2_7E
	.align		8
        /*0128*/ 	.dword	_ZN34_INTERNAL_d1f4b214_4_k_cu_a69d583b6thrust24THRUST_300001_SM_1000_NS12placeholders2_8E
	.align		8
        /*0130*/ 	.dword	_ZN34_INTERNAL_d1f4b214_4_k_cu_a69d583b6thrust24THRUST_300001_SM_1000_NS12placeholders2_9E
	.align		8
        /*0138*/ 	.dword	_ZN34_INTERNAL_d1f4b214_4_k_cu_a69d583b6thrust24THRUST_300001_SM_1000_NS12placeholders3_10E


//--------------------- .text._ZN3cub18CUB_300001_SM_10006detail19three_way_partition29DeviceThreeWayPartitionKernelINS2_10policy_hubIiiE10Policy1000EPiS7_S7_S7_S7_NS0_13ScanTileStateImLb1EEE11GreaterThan8LessThaniNS2_19streaming_context_tIiEEEEvT0_T1_T2_T3_T4_T5_T6_T7_T8_iT9_ --------------------------
	.section	.text._ZN3cub18CUB_300001_SM_10006detail19three_way_partition29DeviceThreeWayPartitionKernelINS2_10policy_hubIiiE10Policy1000EPiS7_S7_S7_S7_NS0_13ScanTileStateImLb1EEE11GreaterThan8LessThaniNS2_19streaming_context_tIiEEEEvT0_T1_T2_T3_T4_T5_T6_T7_T8_iT9_,"ax",@progbits
	.align	128
        .global         _ZN3cub18CUB_300001_SM_10006detail19three_way_partition29DeviceThreeWayPartitionKernelINS2_10policy_hubIiiE10Policy1000EPiS7_S7_S7_S7_NS0_13ScanTileStateImLb1EEE11GreaterThan8LessThaniNS2_19streaming_context_tIiEEEEvT0_T1_T2_T3_T4_T5_T6_T7_T8_iT9_
        .type           _ZN3cub18CUB_300001_SM_10006detail19three_way_partition29DeviceThreeWayPartitionKernelINS2_10policy_hubIiiE10Policy1000EPiS7_S7_S7_S7_NS0_13ScanTileStateImLb1EEE11GreaterThan8LessThaniNS2_19streaming_context_tIiEEEEvT0_T1_T2_T3_T4_T5_T6_T7_T8_iT9_,@function
        .size           _ZN3cub18CUB_300001_SM_10006detail19three_way_partition29DeviceThreeWayPartitionKernelINS2_10policy_hubIiiE10Policy1000EPiS7_S7_S7_S7_NS0_13ScanTileStateImLb1EEE11GreaterThan8LessThaniNS2_19streaming_context_tIiEEEEvT0_T1_T2_T3_T4_T5_T6_T7_T8_iT9_,(.L_x_565 - _ZN3cub18CUB_300001_SM_10006detail19three_way_partition29DeviceThreeWayPartitionKernelINS2_10policy_hubIiiE10Policy1000EPiS7_S7_S7_S7_NS0_13ScanTileStateImLb1EEE11GreaterThan8LessThaniNS2_19streaming_context_tIiEEEEvT0_T1_T2_T3_T4_T5_T6_T7_T8_iT9_)
        .other          _ZN3cub18CUB_300001_SM_10006detail19three_way_partition29DeviceThreeWayPartitionKernelINS2_10policy_hubIiiE10Policy1000EPiS7_S7_S7_S7_NS0_13ScanTileStateImLb1EEE11GreaterThan8LessThaniNS2_19streaming_context_tIiEEEEvT0_T1_T2_T3_T4_T5_T6_T7_T8_iT9_,@"STO_CUDA_ENTRY STV_DEFAULT"
_ZN3cub18CUB_300001_SM_10006detail19three_way_partition29DeviceThreeWayPartitionKernelINS2_10policy_hubIiiE10Policy1000EPiS7_S7_S7_S7_NS0_13ScanTileStateImLb1EEE11GreaterThan8LessThaniNS2_19streaming_context_tIiEEEEvT0_T1_T2_T3_T4_T5_T6_T7_T8_iT9_:
.text._ZN3cub18CUB_300001_SM_10006detail19three_way_partition29DeviceThreeWayPartitionKernelINS2_10policy_hubIiiE10Policy1000EPiS7_S7_S7_S7_NS0_13ScanTileStateImLb1EEE11GreaterThan8LessThaniNS2_19streaming_context_tIiEEEEvT0_T1_T2_T3_T4_T5_T6_T7_T8_iT9_:
[----:B------:R-:W-:Y:S01]  /*0000*/  LDC R1, c[0x0][0x37c] ;  /* 0x0000df00ff017b82 */ /* 0x000fe20000000800 */
[----:B------:R-:W0:Y:S01]  /*0010*/  S2R R0, SR_CTAID.X ;  /* 0x0000000000007919 */ /* 0x000e220000002500 */
[----:B------:R-:W1:Y:S01]  /*0020*/  LDCU UR4, c[0x0][0x3bc] ;  /* 0x00007780ff0477ac */ /* 0x000e620008000800 */
[----:B------:R-:W2:Y:S01]  /*0030*/  LDCU.64 UR8, c[0x0][0x358] ;  /* 0x00006b00ff0877ac */ /* 0x000ea20008000a00 */
[----:B-1----:R-:W-:-:S06]  /*0040*/  UIADD3 UR4, UPT, UPT, UR4, -0x1, URZ ;  /* 0xffffffff04047890 */ /* 0x002fcc000fffe0ff */
[C---:B0-----:R-:W-:Y:S01]  /*0050*/  ISETP.GE.AND P0, PT, R0.reuse, UR4, PT ;  /* 0x0000000400007c0c */ /* 0x041fe2000bf06270 */
[----:B------:R-:W-:-:S12]  /*0060*/  IMAD R4, R0, 0x1600, RZ ;  /* 0x0000160000047824 */ /* 0x000fd800078e02ff */
[----:B--2---:R-:W-:Y:S05]  /*0070*/  @P0 BRA `(.L_x_0) ;  /* 0x0000005000c40947 */ /* 0x004fea0003800000 */
[----:B------:R-:W-:-:S13]  /*0080*/  ISETP.NE.AND P0, PT, R0, RZ, PT ;  /* 0x000000ff0000720c */ /* 0x000fda0003f05270 */
[----:B------:R-:W-:Y:S05]  /*0090*/  @P0 BRA `(.L_x_1) ;  /* 0x0000002000480947 */ /* 0x000fea0003800000 */
[----:B------:R-:W0:Y:S01]  /*00a0*/  S2R R0, SR_TID.X ;  /* 0x0000000000007919 */ /* 0x000e220000002100 */
[----:B------:R-:W1:Y:S01]  /*00b0*/  LDCU.U8 UR6, c[0x0][0x3c0] ;  /* 0x00007800ff0677ac */ /* 0x000e620008000000 */
[----:B------:R-:W2:Y:S01]  /*00c0*/  LDCU UR5, c[0x0][0x3c4] ;  /* 0x00007880ff0577ac */ /* 0x000ea20008000800 */
[----:B------:R-:W3:Y:S01]  /*00d0*/  LDCU.64 UR10, c[0x0][0x380] ;  /* 0x00007000ff0a77ac */ /* 0x000ee20008000a00 */
[----:B-1----:R-:W-:Y:S02]  /*00e0*/  UISETP.NE.AND UP0, UPT, UR6, URZ, UPT ;  /* 0x000000ff0600728c */ /* 0x002fe4000bf05270 */
[----:B--2---:R-:W-:Y:S02]  /*00f0*/  USHF.R.S32.HI UR4, URZ, 0x1f, UR5 ;  /* 0x0000001fff047899 */ /* 0x004fe40008011405 */
[----:B------:R-:W-:Y:S02]  /*0100*/  USEL UR5, UR5, URZ, !UP0 ;  /* 0x000000ff05057287 */ /* 0x000fe4000c000000 */
[----:B------:R-:W-:Y:S01]  /*0110*/  USEL UR4, UR4, URZ, !UP0 ;  /* 0x000000ff04047287 */ /* 0x000fe2000c000000 */
[----:B0-----:R-:W-:-:S05]  /*0120*/  IMAD R27, R0, 0xb, RZ ;  /* 0x0000000b001b7824 */ /* 0x001fca00078e02ff */
[----:B------:R-:W-:-:S04]  /*0130*/  IADD3 R2, P0, P1, R27, UR5, R4 ;  /* 0x000000051b027c10 */ /* 0x000fc8000f91e004 */
[----:B------:R-:W-:Y:S02]  /*0140*/  IADD3.X R3, PT, PT, RZ, UR4, RZ, P0, P1 ;  /* 0x00000004ff037c10 */ /* 0x000fe400087e24ff */
[----:B---3--:R-:W-:-:S04]  /*0150*/  LEA R4, P0, R2, UR10, 0x2 ;  /* 0x0000000a02047c11 */ /* 0x008fc8000f8010ff */
[----:B------:R-:W-:Y:S01]  /*0160*/  LEA.HI.X R5, R2, UR11, R3, 0x2, P0 ;  /* 0x0000000b02057c11 */ /* 0x000fe200080f1403 */
[----:B------:R-:W0:Y:S04]  /*0170*/  LDCU.64 UR10, c[0x0][0x3b0] ;  /* 0x00007600ff0a77ac */ /* 0x000e280008000a00 */
[----:B------:R-:W0:Y:S04]  /*0180*/  LDG.E R25, desc[UR8][R4.64+0x4] ;  /* 0x0000040804197981 */ /* 0x000e28000c1e1900 */
[----:B------:R-:W2:Y:S04]  /*0190*/  LDG.E R24, desc[UR8][R4.64] ;  /* 0x0000000804187981 */ /* 0x000ea8000c1e1900 */
[----:B------:R-:W3:Y:S04]  /*01a0*/  LDG.E R26, desc[UR8][R4.64+0x8] ;  /* 0x00000808041a7981 */ /* 0x000ee8000c1e1900 */
[----:B------:R-:W4:Y:S04]  /*01b0*/  LDG.E R20, desc[UR8][R4.64+0xc] ;  /* 0x00000c0804147981 */ /* 0x000f28000c1e1900 */
[----:B------:R-:W5:Y:S04]  /*01c0*/  LDG.E R21, desc[UR8][R4.64+0x10] ;  /* 0x0000100804157981 */ /* 0x000f68000c1e1900 */
[----:B------:R-:W5:Y:S04]  /*01d0*/  LDG.E R18, desc[UR8][R4.64+0x14] ;  /* 0x0000140804127981 */ /* 0x000f68000c1e1900 */
[----:B------:R-:W5:Y:S04]  /*01e0*/  LDG.E R9, desc[UR8][R4.64+0x18] ;  /* 0x0000180804097981 */ /* 0x000f68000c1e1900 */
[----:B------:R-:W5:Y:S04]  /*01f0*/  LDG.E R8, desc[UR8][R4.64+0x1c] ;  /* 0x00001c0804087981 */ /* 0x000f68000c1e1900 */
[----:B------:R-:W5:Y:S04]  /*0200*/  LDG.E R3, desc[UR8][R4.64+0x20] ;  /* 0x0000200804037981 */ /* 0x000f68000c1e1900 */
[----:B------:R-:W5:Y:S04]  /*0210*/  LDG.E R2, desc[UR8][R4.64+0x24] ;  /* 0x0000240804027981 */ /* 0x000f68000c1e1900 */
[----:B------:R1:W5:Y:S01]  /*0220*/  LDG.E R10, desc[UR8][R4.64+0x28] ;  /* 0x00002808040a7981 */ /* 0x000362000c1e1900 */
[----:B------:R-:W-:Y:S01]  /*0230*/  LOP3.LUT R44, R44, 0xfffffffe, RZ, 0xc0, !PT ;  /* 0xfffffffe2c2c7812 */ /* 0x000fe200078ec0ff */
[----:B------:R-:W5:Y:S01]  /*0240*/  S2R R46, SR_LANEID ;  /* 0x00000000002e7919 */ /* 0x000f620000000000 */
[----:B------:R-:W5:Y:S01]  /*0250*/  S2UR UR5, SR_CgaCtaId ;  /* 0x00000000000579c3 */ /* 0x000f620000008800 */
[----:B------:R-:W-:Y:S01]  /*0260*/  UMOV UR4, 0x400 ;  /* 0x0000040000047882 */ /* 0x000fe20000000000 */
[----:B0-----:R-:W-:-:S02]  /*0270*/  ISETP.GE.AND P2, PT, R25, UR11, PT ;  /* 0x0000000b19007c0c */ /* 0x001fc4000bf46270 */
[C---:B--2---:R-:W-:Y:S02]  /*0280*/  ISETP.GE.AND P1, PT, R24.reuse, UR11, PT ;  /* 0x0000000b18007c0c */ /* 0x044fe4000bf26270 */
[----:B------:R-:W-:Y:S02]  /*0290*/  ISETP.GT.AND P5, PT, R25, UR10, PT ;  /* 0x0000000a19007c0c */ /* 0x000fe4000bfa4270 */
[----:B------:R-:W-:Y:S02]  /*02a0*/  SEL R6, RZ, 0x1, P2 ;  /* 0x00000001ff067807 */ /* 0x000fe40001000000 */
[----:B------:R-:W-:Y:S02]  /*02b0*/  ISETP.GT.AND P6, PT, R24, UR10, PT ;  /* 0x0000000a18007c0c */ /* 0x000fe4000bfc4270 */
[----:B---3--:R-:W-:Y:S02]  /*02c0*/  ISETP.GE.AND P0, PT, R26, UR11, PT ;  /* 0x0000000b1a007c0c */ /* 0x008fe4000bf06270 */
[----:B------:R-:W-:-:S02]  /*02d0*/  SEL R37, RZ, 0x1, P1 ;  /* 0x00000001ff257807 */ /* 0x000fc40000800000 */
[----:B-1----:R-:W-:Y:S02]  /*02e0*/  SEL R4, R6, RZ, !P5 ;  /* 0x000000ff06047207 */ /* 0x002fe40006800000 */
[----:B------:R-:W-:Y:S02]  /*02f0*/  ISETP.GT.AND P4, PT, R26, UR10, PT ;  /* 0x0000000a1a007c0c */ /* 0x000fe4000bf84270 */
[----:B------:R-:W-:Y:S02]  /*0300*/  SEL R37, R37, RZ, !P6 ;  /* 0x000000ff25257207 */ /* 0x000fe40007000000 */
[----:B------:R-:W-:Y:S02]  /*0310*/  SEL R6, RZ, 0x1, P0 ;  /* 0x00000001ff067807 */ /* 0x000fe40000000000 */
[----:B----4-:R-:W-:Y:S02]  /*0320*/  ISETP.GE.AND P1, PT, R20, UR11, PT ;  /* 0x0000000b14007c0c */ /* 0x010fe4000bf26270 */
[----:B------:R-:W-:-:S02]  /*0330*/  SEL R36, RZ, 0x1, !P6 ;  /* 0x00000001ff247807 */ /* 0x000fc40007000000 */
[----:B------:R-:W-:Y:S02]  /*0340*/  SEL R5, RZ, 0x1, !P5 ;  /* 0x00000001ff057807 */ /* 0x000fe40006800000 */
[----:B------:R-:W-:Y:S02]  /*0350*/  IADD3 R35, P0, PT, R4, R37, RZ ;  /* 0x0000002504237210 */ /* 0x000fe40007f1e0ff */
[----:B------:R-:W-:Y:S02]  /*0360*/  SEL R6, R6, RZ, !P4 ;  /* 0x000000ff06067207 */ /* 0x000fe40006000000 */
[----:B------:R-:W-:Y:S02]  /*0370*/  ISETP.GT.AND P3, PT, R20, UR10, PT ;  /* 0x0000000a14007c0c */ /* 0x000fe4000bf64270 */
[----:B------:R-:W-:Y:S01]  /*0380*/  SEL R4, RZ, 0x1, P1 ;  /* 0x00000001ff047807 */ /* 0x000fe20000800000 */
[----:B------:R-:W-:Y:S01]  /*0390*/  IMAD.X R34, R5, 0x1, R36, P0 ;  /* 0x0000000105227824 */ /* 0x000fe200000e0624 */
[----:B------:R-:W-:-:S02]  /*03a0*/  SEL R7, RZ, 0x1, !P4 ;  /* 0x00000001ff077807 */ /* 0x000fc40006000000 */
[----:B------:R-:W-:Y:S02]  /*03b0*/  IADD3 R33, P1, PT, R35, R6, RZ ;  /* 0x0000000623217210 */ /* 0x000fe40007f3e0ff */
[----:B------:R-:W-:Y:S02]  /*03c0*/  SEL R4, R4, RZ, !P3 ;  /* 0x000000ff04047207 */ /* 0x000fe40005800000 */
[----:B-----5:R-:W-:Y:S01]  /*03d0*/  ISETP.GE.AND P0, PT, R21, UR11, PT ;  /* 0x0000000b15007c0c */ /* 0x020fe2000bf06270 */
[----:B------:R-:W-:Y:S01]  /*03e0*/  IMAD.X R32, R34, 0x1, R7, P1 ;  /* 0x0000000122207824 */ /* 0x000fe200008e0607 */
[----:B------:R-:W-:Y:S01]  /*03f0*/  SEL R5, RZ, 0x1, !P3 ;  /* 0x00000001ff057807 */ /* 0x000fe20005800000 */
[----:B------:R-:W-:Y:S01]  /*0400*/  BAR.SYNC.DEFER_BLOCKING 0x0 ;  /* 0x0000000000007b1d */ /* 0x000fe20000010000 */
[----:B------:R-:W-:Y:S02]  /*0410*/  IADD3 R31, P1, PT, R33, R4, RZ ;  /* 0x00000004211f7210 */ /* 0x000fe40007f3e0ff */
[----:B------:R-:W-:-:S02]  /*0420*/  ISETP.GT.AND P2, PT, R21, UR10, PT ;  /* 0x0000000a15007c0c */ /* 0x000fc4000bf44270 */
[----:B------:R-:W-:Y:S01]  /*0430*/  SEL R6, RZ, 0x1, P0 ;  /* 0x00000001ff067807 */ /* 0x000fe20000000000 */
[----:B------:R-:W-:Y:S01]  /*0440*/  IMAD.X R30, R32, 0x1, R5, P1 ;  /* 0x00000001201e7824 */ /* 0x000fe200008e0605 */
[----:B------:R-:W-:Y:S02]  /*0450*/  ISETP.GE.AND P1, PT, R18, UR11, PT ;  /* 0x0000000b12007c0c */ /* 0x000fe4000bf26270 */
[----:B------:R-:W-:Y:S02]  /*0460*/  SEL R6, R6, RZ, !P2 ;  /* 0x000000ff06067207 */ /* 0x000fe40005000000 */
[----:B------:R-:W-:Y:S02]  /*0470*/  ISETP.GT.AND P0, PT, R18, UR10, PT ;  /* 0x0000000a12007c0c */ /* 0x000fe4000bf04270 */
[----:B------:R-:W-:Y:S02]  /*0480*/  SEL R4, RZ, 0x1, P1 ;  /* 0x00000001ff047807 */ /* 0x000fe40000800000 */
[----:B------:R-:W-:-:S02]  /*0490*/  SEL R7, RZ, 0x1, !P2 ;  /* 0x00000001ff077807 */ /* 0x000fc40005000000 */
[----:B------:R-:W-:Y:S02]  /*04a0*/  IADD3 R29, P1, PT, R31, R6, RZ ;  /* 0x000000061f1d7210 */ /* 0x000fe40007f3e0ff */
[----:B------:R-:W-:Y:S02]  /*04b0*/  SEL R4, R4, RZ, !P0 ;  /* 0x000000ff04047207 */ /* 0x000fe40004000000 */
[----:B------:R-:W-:Y:S01]  /*04c0*/  SEL R5, RZ, 0x1, !P0 ;  /* 0x00000001ff057807 */ /* 0x000fe20004000000 */
[----:B------:R-:W-:Y:S01]  /*04d0*/  IMAD.X R28, R30, 0x1, R7, P1 ;  /* 0x000000011e1c7824 */ /* 0x000fe200008e0607 */
[----:B------:R-:W-:Y:S02]  /*04e0*/  IADD3 R23, P1, PT, R29, R4, RZ ;  /* 0x000000041d177210 */ /* 0x000fe40007f3e0ff */
[----:B------:R-:W-:-:S03]  /*04f0*/  @P6 LOP3.LUT R44, R44, 0x1, RZ, 0xfc, !PT ;  /* 0x000000012c2c6812 */ /* 0x000fc600078efcff */
[----:B------:R-:W-:Y:S01]  /*0500*/  IMAD.X R22, R28, 0x1, R5, P1 ;  /* 0x000000011c167824 */ /* 0x000fe200008e0605 */
[----:B------:R-:W-:Y:S02]  /*0510*/  ISETP.GE.AND P1, PT, R9, UR11, PT ;  /* 0x0000000b09007c0c */ /* 0x000fe4000bf26270 */
[----:B------:R-:W-:Y:S02]  /*0520*/  LOP3.LUT R44, R44, 0xfffffffd, RZ, 0xc0, !PT ;  /* 0xfffffffd2c2c7812 */ /* 0x000fe400078ec0ff */
[----:B------:R-:W-:Y:S02]  /*0530*/  SEL R4, RZ, 0x1, P1 ;  /* 0x00000001ff047807 */ /* 0x000fe40000800000 */
[----:B------:R-:W-:Y:S02]  /*0540*/  ISETP.GE.AND P1, PT, R8, UR11, PT ;  /* 0x0000000b08007c0c */ /* 0x000fe4000bf26270 */
[----:B------:R-:W-:Y:S02]  /*0550*/  @P5 LOP3.LUT R44, R44, 0x2, RZ, 0xfc, !PT ;  /* 0x000000022c2c5812 */ /* 0x000fe400078efcff */
[----:B------:R-:W-:-:S02]  /*0560*/  SEL R16, RZ, 0x1, P1 ;  /* 0x00000001ff107807 */ /* 0x000fc40000800000 */
[----:B------:R-:W-:Y:S02]  /*0570*/  ISETP.GE.AND P1, PT, R3, UR11, PT ;  /* 0x0000000b03007c0c */ /* 0x000fe4000bf26270 */
[----:B------:R-:W-:Y:S02]  /*0580*/  LOP3.LUT R44, R44, 0xfffffffb, RZ, 0xc0, !PT ;  /* 0xfffffffb2c2c7812 */ /* 0x000fe400078ec0ff */
[----:B------:R-:W-:Y:S02]  /*0590*/  SEL R7, RZ, 0x1, P1 ;  /* 0x00000001ff077807 */ /* 0x000fe40000800000 */
[----:B------:R-:W-:Y:S02]  /*05a0*/  ISETP.GE.AND P1, PT, R2, UR11, PT ;  /* 0x0000000b02007c0c */ /* 0x000fe4000bf26270 */
[----:B------:R-:W-:Y:S02]  /*05b0*/  @P4 LOP3.LUT R44, R44, 0x4, RZ, 0xfc, !PT ;  /* 0x000000042c2c4812 */ /* 0x000fe400078efcff */
[----:B------:R-:W-:-:S02]  /*05c0*/  SEL R5, RZ, 0x1, P1 ;  /* 0x00000001ff057807 */ /* 0x000fc40000800000 */
[----:B------:R-:W-:Y:S02]  /*05d0*/  LOP3.LUT R44, R44, 0xfffffff7, RZ, 0xc0, !PT ;  /* 0xfffffff72c2c7812 */ /* 0x000fe400078ec0ff */
[----:B------:R-:W-:Y:S02]  /*05e0*/  ISETP.GE.AND P1, PT, R10, UR11, PT ;  /* 0x0000000b0a007c0c */ /* 0x000fe4000bf26270 */
[----:B------:R-:W-:Y:S02]  /*05f0*/  @P3 LOP3.LUT R44, R44, 0x8, RZ, 0xfc, !PT ;  /* 0x000000082c2c3812 */ /* 0x000fe400078efcff */
[----:B------:R-:W-:Y:S02]  /*0600*/  SEL R43, RZ, 0x1, P1 ;  /* 0x00000001ff2b7807 */ /* 0x000fe40000800000 */
[----:B------:R-:W-:Y:S02]  /*0610*/  ISETP.GT.AND P1, PT, R9, UR10, PT ;  /* 0x0000000a09007c0c */ /* 0x000fe4000bf24270 */
[----:B------:R-:W-:-:S02]  /*0620*/  LOP3.LUT R44, R44, 0xffffffef, RZ, 0xc0, !PT ;  /* 0xffffffef2c2c7812 */ /* 0x000fc400078ec0ff */
[----:B------:R-:W-:Y:S02]  /*0630*/  SEL R4, R4, RZ, !P1 ;  /* 0x000000ff04047207 */ /* 0x000fe40004800000 */
[----:B------:R-:W-:Y:S02]  /*0640*/  @P2 LOP3.LUT R44, R44, 0x10, RZ, 0xfc, !PT ;  /* 0x000000102c2c2812 */ /* 0x000fe400078efcff */
[----:B------:R-:W-:Y:S02]  /*0650*/  SEL R17, RZ, 0x1, !P1 ;  /* 0x00000001ff117807 */ /* 0x000fe40004800000 */
[----:B------:R-:W-:-:S05]  /*0660*/  IADD3 R19, P2, PT, R23, R4, RZ ;  /* 0x0000000417137210 */ /* 0x000fca0007f5e0ff */
[----:B------:R-:W-:Y:S01]  /*0670*/  IMAD.X R17, R22, 0x1, R17, P2 ;  /* 0x0000000116117824 */ /* 0x000fe200010e0611 */
[----:B------:R-:W-:-:S04]  /*0680*/  ISETP.GT.AND P2, PT, R8, UR10, PT ;  /* 0x0000000a08007c0c */ /* 0x000fc8000bf44270 */
[----:B------:R-:W-:Y:S02]  /*0690*/  SEL R16, R16, RZ, !P2 ;  /* 0x000000ff10107207 */ /* 0x000fe40005000000 */
        /* <DEDUP_REMOVED lines=18> */
[----:B------:R-:W0:Y:S04]  /*07c0*/  SHFL.UP PT, R4, R43, 0x1, RZ ;  /* 0x042000002b047989 */ /* 0x000e2800000e00ff */
[----:B------:R-:W1:Y:S01]  /*07d0*/  SHFL.UP PT, R5, R42, 0x1, RZ ;  /* 0x042000002a057989 */ /* 0x000e6200000e00ff */
[----:B------:R-:W-:-:S04]  /*07e0*/  ISETP.GE.AND P6, PT, R46, 0x1, PT ;  /* 0x000000012e00780c */ /* 0x000fc80003fc6270 */
[----:B0-----:R-:W-:Y:S02]  /*07f0*/  SEL R4, R4, RZ, P6 ;  /* 0x000000ff04047207 */ /* 0x001fe40003000000 */
[----:B-1----:R-:W-:Y:S02]  /*0800*/  SEL R5, R5, RZ, P6 ;  /* 0x000000ff05057207 */ /* 0x002fe40003000000 */
        /* <DEDUP_REMOVED lines=30> */
[----:B------:R-:W-:-:S05]  /*09f0*/  IADD3 R39, P6, PT, R40, -R43, RZ ;  /* 0x8000002b28277210 */ /* 0x000fca0007fde0ff */
[----:B------:R-:W-:Y:S01]  /*0a00*/  IMAD.X R38, R41, 0x1, ~R42, P6 ;  /* 0x0000000129267824 */ /* 0x000fe200030e0e2a */
[----:B------:R-:W-:Y:S01]  /*0a10*/  ISETP.NE.AND P6, PT, R46, 0x1f, PT ;  /* 0x0000001f2e00780c */ /* 0x000fe20003fc5270 */
[----:B------:R-:W-:Y:S01]  /*0a20*/  ULEA UR4, UR5, UR4, 0x18 ;  /* 0x0000000405047291 */ /* 0x000fe2000f8ec0ff */
[----:B------:R-:W-:-:S11]  /*0a30*/  SHF.R.U32.HI R48, RZ, 0x5, R0 ;  /* 0x00000005ff307819 */ /* 0x000fd60000011600 */
[----:B------:R-:W-:-:S05]  /*0a40*/  @!P6 LEA R43, R48, UR4, 0x3 ;  /* 0x00000004302bec11 */ /* 0x000fca000f8e18ff */
[----:B------:R-:W-:Y:S01]  /*0a50*/  @!P6 STS.64 [R43], R40 ;  /* 0x000000282b00e388 */ /* 0x000fe20000000a00 */
[----:B------:R-:W-:Y:S06]  /*0a60*/  BAR.SYNC.DEFER_BLOCKING 0x0 ;  /* 0x0000000000007b1d */ /* 0x000fec0000010000 */
[----:B------:R-:W0:Y:S02]  /*0a70*/  LDS.128 R4, [UR4] ;  /* 0x00000004ff047984 */ /* 0x000e240008000c00 */
[----:B0-----:R-:W-:-:S05]  /*0a80*/  IADD3 R47, P6, PT, R4, R6, RZ ;  /* 0x00000006042f7210 */ /* 0x001fca0007fde0ff */
[----:B------:R-:W-:Y:S01]  /*0a90*/  IMAD.X R45, R5, 0x1, R7, P6 ;  /* 0x00000001052d7824 */ /* 0x000fe200030e0607 */
[----:B------:R-:W-:-:S04]  /*0aa0*/  ISETP.NE.AND P6, PT, R48, 0x2, PT ;  /* 0x000000023000780c */ /* 0x000fc80003fc5270 */
[----:B------:R-:W-:Y:S02]  /*0ab0*/  SEL R42, R47, R4, !P6 ;  /* 0x000000042f2a7207 */ /* 0x000fe40007000000 */
[----:B------:R-:W-:Y:S02]  /*0ac0*/  SEL R50, R45, R5, !P6 ;  /* 0x000000052d327207 */ /* 0x000fe40007000000 */
[----:B------:R-:W0:Y:S02]  /*0ad0*/  LDS.128 R4, [UR4+0x10] ;  /* 0x00001004ff047984 */ /* 0x000e240008000c00 */
[----:B0-----:R-:W-:-:S05]  /*0ae0*/  IADD3 R47, P6, PT, R4, R47, RZ ;  /* 0x0000002f042f7210 */ /* 0x001fca0007fde0ff */
[----:B------:R-:W-:Y:S01]  /*0af0*/  IMAD.X R5, R5, 0x1, R45, P6 ;  /* 0x0000000105057824 */ /* 0x000fe200030e062d */
[----:B------:R-:W-:-:S05]  /*0b00*/  IADD3 R45, P6, PT, R6, R47, RZ ;  /* 0x0000002f062d7210 */ /* 0x000fca0007fde0ff */
[----:B------:R-:W-:Y:S01]  /*0b10*/  IMAD.X R41, R7, 0x1, R5, P6 ;  /* 0x0000000107297824 */ /* 0x000fe200030e0605 */
[----:B------:R-:W-:-:S04]  /*0b20*/  ISETP.NE.AND P6, PT, R48, 0x3, PT ;  /* 0x000000033000780c */ /* 0x000fc80003fc5270 */
[----:B------:R-:W-:Y:S02]  /*0b30*/  SEL R40, R5, R50, !P6 ;  /* 0x0000003205287207 */ /* 0x000fe40007000000 */
[----:B------:R-:W0:Y:S01]  /*0b40*/  LDS.128 R4, [UR4+0x20] ;  /* 0x00002004ff047984 */ /* 0x000e220008000c00 */
[----:B------:R-:W-:Y:S02]  /*0b50*/  SEL R42, R47, R42, !P6 ;  /* 0x0000002a2f2a7207 */ /* 0x000fe40007000000 */
[----:B------:R-:W-:-:S04]  /*0b60*/  ISETP.NE.AND P6, PT, R48, 0x4, PT ;  /* 0x000000043000780c */ /* 0x000fc80003fc5270 */
[----:B------:R-:W-:Y:S02]  /*0b70*/  SEL R42, R45, R42, !P6 ;  /* 0x0000002a2d2a7207 */ /* 0x000fe40007000000 */
[----:B------:R-:W-:Y:S02]  /*0b80*/  SEL R40, R41, R40, !P6 ;  /* 0x0000002829287207 */ /* 0x000fe40007000000 */
        /* <DEDUP_REMOVED lines=61> */
[----:B------:R-:W-:Y:S02]  /*0f60*/  SEL R43, R5, R40, !P6 ;  /* 0x00000028052b7207 */ /* 0x000fe40007000000 */
[----:B------:R-:W-:-:S04]  /*0f70*/  ISETP.NE.AND P6, PT, R46, RZ, PT ;  /* 0x000000ff2e00720c */ /* 0x000fc80003fc5270 */
[----:B------:R-:W-:Y:S02]  /*0f80*/  SEL R39, R39, RZ, P6 ;  /* 0x000000ff27277207 */ /* 0x000fe40003000000 */
[----:B------:R-:W-:Y:S02]  /*0f90*/  SEL R38, R38, RZ, P6 ;  /* 0x000000ff26267207 */ /* 0x000fe40003000000 */
[----:B------:R-:W-:-:S04]  /*0fa0*/  ISETP.GE.U32.AND P6, PT, R0, 0x20, PT ;  /* 0x000000200000780c */ /* 0x000fc80003fc6070 */
[----:B------:R-:W-:Y:S02]  /*0fb0*/  SEL R42, R42, RZ, P6 ;  /* 0x000000ff2a2a7207 */ /* 0x000fe40003000000 */
[----:B------:R-:W-:Y:S02]  /*0fc0*/  SEL R43, R43, RZ, P6 ;  /* 0x000000ff2b2b7207 */ /* 0x000fe40003000000 */
[----:B------:R-:W-:-:S05]  /*0fd0*/  IADD3 R42, P6, PT, R39, R42, RZ ;  /* 0x0000002a272a7210 */ /* 0x000fca0007fde0ff */
[----:B------:R-:W-:Y:S01]  /*0fe0*/  IMAD.X R43, R38, 0x1, R43, P6 ;  /* 0x00000001262b7824 */ /* 0x000fe200030e062b */
[----:B------:R-:W-:-:S13]  /*0ff0*/  ISETP.NE.AND P6, PT, R0, RZ, PT ;  /* 0x000000ff0000720c */ /* 0x000fda0003fc5270 */
[----:B------:R-:W0:Y:S01]  /*1000*/  @!P6 LDC.64 R38, c[0x0][0x3a8] ;  /* 0x0000ea00ff26eb82 */ /* 0x000e220000000a00 */
[----:B------:R-:W-:Y:S02]  /*1010*/  @!P6 IMAD.MOV.U32 R4, RZ, RZ, 0x65 ;  /* 0x00000065ff04e424 */ /* 0x000fe400078e00ff */
[----:B------:R-:W-:-:S05]  /*1020*/  @!P6 IMAD.MOV.U32 R5, RZ, RZ, 0x0 ;  /* 0x00000000ff05e424 */ /* 0x000fca00078e00ff */
[----:B0-----:R0:W-:Y:S01]  /*1030*/  @!P6 ST.E.128.STRONG.GPU desc[UR8][R38.64+0x200], R4 ;  /* 0x000200042600e985 */ /* 0x0011e2000c10fd08 */
[----:B------:R-:W-:Y:S01]  /*1040*/  BAR.SYNC.DEFER_BLOCKING 0x0 ;  /* 0x0000000000007b1d */ /* 0x000fe20000010000 */
[----:B------:R-:W-:-:S05]  /*1050*/  IADD3 R40, P6, PT, R42, R37, RZ ;  /* 0x000000252a287210 */ /* 0x000fca0007fde0ff */
[----:B------:R-:W-:Y:S01]  /*1060*/  IMAD.X R37, R43, 0x1, R36, P6 ;  /* 0x000000012b257824 */ /* 0x000fe200030e0624 */
        /* <DEDUP_REMOVED lines=8> */
[----:B------:R-:W-:Y:S01]  /*10f0*/  LOP3.LUT P6, RZ, R44, 0x1, RZ, 0xc0, !PT ;  /* 0x000000012cff7812 */ /* 0x000fe200078cc0ff */
[----:B------:R-:W-:Y:S01]  /*1100*/  IMAD.IADD R29, R6, 0x1, R7 ;  /* 0x00000001061d7824 */ /* 0x000fe200078e0207 */
[----:B------:R-:W-:Y:S01]  /*1110*/  BSSY.RECONVERGENT B0, `(.L_x_2) ;  /* 0x0000007000007945 */ /* 0x000fe20003800200 */
[----:B0-----:R-:W-:Y:S02]  /*1120*/  IMAD.MOV.U32 R5, RZ, RZ, R43 ;  /* 0x000000ffff057224 */ /* 0x001fe400078e002b */
[----:B------:R-:W-:-:S08]  /*1130*/  IMAD.IADD R4, R27, 0x1, R29 ;  /* 0x000000011b047824 */ /* 0x000fd000078e021d */
[----:B------:R-:W-:Y:S05]  /*1140*/  @P6 BRA `(.L_x_3) ;  /* 0x00000000000c6947 */ /* 0x000fea0003800000 */
[----:B------:R-:W-:-:S13]  /*1150*/  ISETP.GE.AND P6, PT, R24, UR11, PT ;  /* 0x0000000b18007c0c */ /* 0x000fda000bfc6270 */
[----:B------:R-:W-:-:S05]  /*1160*/  @!P6 IMAD.IADD R5, R42, 0x1, R7 ;  /* 0x000000012a05e824 */ /* 0x000fca00078e0207 */
[----:B------:R-:W-:-:S07]  /*1170*/  @P6 IADD3 R5, PT, PT, R4, -R42, -R5 ;  /* 0x8000002a04056210 */ /* 0x000fce0007ffe805 */
.L_x_3:
[----:B------:R-:W-:Y:S05]  /*1180*/  BSYNC.RECONVERGENT B0 ;  /* 0x0000000000007941 */ /* 0x000fea0003800200 */
.L_x_2:
[----:B------:R-:W-:Y:S01]  /*1190*/  LOP3.LUT P6, RZ, R44, 0x2, RZ, 0xc0, !PT ;  /* 0x000000022cff7812 */ /* 0x000fe200078cc0ff */
[----:B------:R-:W-:-:S12]  /*11a0*/  BSSY.RECONVERGENT B0, `(.L_x_4) ;  /* 0x0000006000007945 */ /* 0x000fd80003800200 */
[----:B------:R-:W-:Y:S05]  /*11b0*/  @P6 BRA `(.L_x_5) ;  /* 0x0000000000106947 */ /* 0x000fea0003800000 */
[----:B------:R-:W-:-:S13]  /*11c0*/  ISETP.GE.AND P6, PT, R25, UR11, PT ;  /* 0x0000000b19007c0c */ /* 0x000fda000bfc6270 */
[----:B------:R-:W-:-:S05]  /*11d0*/  @!P6 IMAD.IADD R37, R40, 0x1, R7 ;  /* 0x000000012825e824 */ /* 0x000fca00078e0207 */
[----:B------:R-:W-:-:S05]  /*11e0*/  @P6 IADD3 R6, PT, PT, R4, -R40, -R37 ;  /* 0x8000002804066210 */ /* 0x000fca0007ffe825 */
[----:B------:R-:W-:-:S07]  /*11f0*/  @P6 VIADD R37, R6, 0x1 ;  /* 0x0000000106256836 */ /* 0x000fce0000000000 */
.L_x_5:
[----:B------:R-:W-:Y:S05]  /*1200*/  BSYNC.RECONVERGENT B0 ;  /* 0x0000000000007941 */ /* 0x000fea0003800200 */
.L_x_4:
[----:B------:R-:W-:Y:S01]  /*1210*/  LOP3.LUT P6, RZ, R44, 0x4, RZ, 0xc0, !PT ;  /* 0x000000042cff7812 */ /* 0x000fe200078cc0ff */
[----:B------:R-:W-:Y:S01]  /*1220*/  BSSY.RECONVERGENT B0, `(.L_x_6) ;  /* 0x0000007000007945 */ /* 0x000fe20003800200 */
[----:B------:R-:W-:-:S11]  /*1230*/  LEA R5, R5, UR4, 0x2 ;  /* 0x0000000405057c11 */ /* 0x000fd6000f8e10ff */
[----:B------:R-:W-:Y:S05]  /*1240*/  @P6 BRA `(.L_x_7) ;  /* 0x0000000000106947 */ /* 0x000fea0003800000 */
[----:B------:R-:W-:-:S13]  /*1250*/  ISETP.GE.AND P6, PT, R26, UR11, PT ;  /* 0x0000000b1a007c0c */ /* 0x000fda000bfc6270 */
[----:B------:R-:W-:-:S05]  /*1260*/  @!P6 IMAD.IADD R35, R36, 0x1, R7 ;  /* 0x000000012423e824 */ /* 0x000fca00078e0207 */
[----:B------:R-:W-:-:S05]  /*1270*/  @P6 IADD3 R6, PT, PT, R4, -R36, -R35 ;  /* 0x8000002404066210 */ /* 0x000fca0007ffe823 */
[----:B------:R-:W-:-:S07]  /*1280*/  @P6 VIADD R35, R6, 0x2 ;  /* 0x0000000206236836 */ /* 0x000fce0000000000 */
.L_x_7:
[----:B------:R-:W-:Y:S05]  /*1290*/  BSYNC.RECONVERGENT B0 ;  /* 0x0000000000007941 */ /* 0x000fea0003800200 */
.L_x_6:
[----:B------:R-:W-:Y:S01]  /*12a0*/  LEA R6, R37, UR4, 0x2 ;  /* 0x0000000425067c11 */ /* 0x000fe2000f8e10ff */
[----:B------:R0:W-:Y:S01]  /*12b0*/  STS [R5], R24 ;  /* 0x0000001805007388 */ /* 0x0001e20000000800 */
[----:B------:R-:W-:Y:S01]  /*12c0*/  LEA R35, R35, UR4, 0x2 ;  /* 0x0000000423237c11 */ /* 0x000fe2000f8e10ff */
[----:B------:R-:W-:Y:S01]  /*12d0*/  BSSY.RECONVERGENT B0, `(.L_x_8) ;  /* 0x0000009000007945 */ /* 0x000fe20003800200 */
[----:B------:R-:W-:Y:S01]  /*12e0*/  LOP3.LUT P6, RZ, R44, 0x8, RZ, 0xc0, !PT ;  /* 0x000000082cff7812 */ /* 0x000fe200078cc0ff */
[----:B------:R0:W-:Y:S04]  /*12f0*/  STS [R6], R25 ;  /* 0x0000001906007388 */ /* 0x0001e80000000800 */
[----:B------:R0:W-:Y:S08]  /*1300*/  STS [R35], R26 ;  /* 0x0000001a23007388 */ /* 0x0001f00000000800 */
[----:B------:R-:W-:Y:S05]  /*1310*/  @P6 BRA `(.L_x_9) ;  /* 0x0000000000106947 */ /* 0x000fea0003800000 */
[----:B------:R-:W-:-:S13]  /*1320*/  ISETP.GE.AND P6, PT, R20, UR11, PT ;  /* 0x0000000b14007c0c */ /* 0x000fda000bfc6270 */
[----:B------:R-:W-:-:S05]  /*1330*/  @!P6 IMAD.IADD R33, R34, 0x1, R7 ;  /* 0x000000012221e824 */ /* 0x000fca00078e0207 */
[----:B0-----:R-:W-:-:S05]  /*1340*/  @P6 IADD3 R5, PT, PT, R4, -R34, -R33 ;  /* 0x8000002204056210 */ /* 0x001fca0007ffe821 */
[----:B------:R-:W-:-:S07]  /*1350*/  @P6 VIADD R33, R5, 0x3 ;  /* 0x0000000305216836 */ /* 0x000fce0000000000 */
.L_x_9:
[----:B------:R-:W-:Y:S05]  /*1360*/  BSYNC.RECONVERGENT B0 ;  /* 0x0000000000007941 */ /* 0x000fea0003800200 */
.L_x_8:
[----:B------:R-:W-:Y:S01]  /*1370*/  LOP3.LUT P6, RZ, R44, 0x10, RZ, 0xc0, !PT ;  /* 0x000000102cff7812 */ /* 0x000fe200078cc0ff */
[----:B------:R-:W-:-:S12]  /*1380*/  BSSY.RECONVERGENT B0, `(.L_x_10) ;  /* 0x0000006000007945 */ /* 0x000fd80003800200 */
[----:B------:R-:W-:Y:S05]  /*1390*/  @P6 BRA `(.L_x_11) ;  /* 0x0000000000106947 */ /* 0x000fea0003800000 */
[----:B------:R-:W-:-:S13]  /*13a0*/  ISETP.GE.AND P6, PT, R21, UR11, PT ;  /* 0x0000000b15007c0c */ /* 0x000fda000bfc6270 */
[----:B------:R-:W-:-:S05]  /*13b0*/  @!P6 IMAD.IADD R31, R32, 0x1, R7 ;  /* 0x00000001201fe824 */ /* 0x000fca00078e0207 */
[----:B0-----:R-:W-:-:S05]  /*13c0*/  @P6 IADD3 R5, PT, PT, R4, -R32, -R31 ;  /* 0x8000002004056210 */ /* 0x001fca0007ffe81f */
[----:B------:R-:W-:-:S07]  /*13d0*/  @P6 VIADD R31, R5, 0x4 ;  /* 0x00000004051f6836 */ /* 0x000fce0000000000 */
.L_x_11:
[----:B------:R-:W-:Y:S05]  /*13e0*/  BSYNC.RECONVERGENT B0 ;  /* 0x0000000000007941 */ /* 0x000fea0003800200 */
.L_x_10:
[----:B------:R-:W-:Y:S01]  /*13f0*/  BSSY.RECONVERGENT B0, `(.L_x_12) ;  /* 0x0000009000007945 */ /* 0x000fe20003800200 */
[----:B------:R-:W-:Y:S02]  /*1400*/  ISETP.NE.AND P6, PT, RZ, UR6, PT ;  /* 0x00000006ff007c0c */ /* 0x000fe4000bfc5270 */
[----:B0-----:R-:W-:Y:S02]  /*1410*/  LEA R6, R31, UR4, 0x2 ;  /* 0x000000041f067c11 */ /* 0x001fe4000f8e10ff */
[----:B------:R-:W-:Y:S01]  /*1420*/  LEA R33, R33, UR4, 0x2 ;  /* 0x0000000421217c11 */ /* 0x000fe2000f8e10ff */
[----:B------:R-:W-:Y:S08]  /*1430*/  @P0 BRA `(.L_x_13) ;  /* 0x0000000000100947 */ /* 0x000ff00003800000 */
[----:B------:R-:W-:-:S13]  /*1440*/  ISETP.GE.AND P0, PT, R18, UR11, PT ;  /* 0x0000000b12007c0c */ /* 0x000fda000bf06270 */
[----:B------:R-:W-:-:S05]  /*1450*/  @!P0 IMAD.IADD R41, R30, 0x1, R7 ;  /* 0x000000011e298824 */ /* 0x000fca00078e0207 */
[----:B------:R-:W-:-:S05]  /*1460*/  @P0 IADD3 R5, PT, PT, R4, -R30, -R41 ;  /* 0x8000001e04050210 */ /* 0x000fca0007ffe829 */
[----:B------:R-:W-:-:S07]  /*1470*/  @P0 VIADD R41, R5, 0x5 ;  /* 0x0000000505290836 */ /* 0x000fce0000000000 */
.L_x_13:
[----:B------:R-:W-:Y:S05]  /*1480*/  BSYNC.RECONVERGENT B0 ;  /* 0x0000000000007941 */ /* 0x000fea0003800200 */
.L_x_12:
[C---:B------:R-:W-:Y:S01]  /*1490*/  IADD3 R32, P0, PT, R42.reuse, R23, RZ ;  /* 0x000000172a207210 */ /* 0x040fe20007f1e0ff */
[----:B------:R0:W-:Y:S01]  /*14a0*/  STS [R33], R20 ;  /* 0x0000001421007388 */ /* 0x0001e20000000800 */
[----:B------:R-:W-:Y:S01]  /*14b0*/  LEA R41, R41, UR4, 0x2 ;  /* 0x0000000429297c11 */ /* 0x000fe2000f8e10ff */
[----:B------:R-:W1:Y:S01]  /*14c0*/  @!P6 LDC.64 R24, c[0x0][0x3c8] ;  /* 0x0000f200ff18eb82 */ /* 0x000e620000000a00 */
[----:B------:R-:W-:Y:S01]  /*14d0*/  BSSY.RECONVERGENT B0, `(.L_x_14) ;  /* 0x0000013000007945 */ /* 0x000fe20003800200 */
[C---:B------:R-:W-:Y:S01]  /*14e0*/  IMAD.X R5, R43.reuse, 0x1, R22, P0 ;  /* 0x000000012b057824 */ /* 0x040fe200000e0616 */
[C---:B------:R-:W-:Y:S01]  /*14f0*/  IADD3 R30, P0, PT, R42.reuse, R19, RZ ;  /* 0x000000132a1e7210 */ /* 0x040fe20007f1e0ff */
[----:B------:R0:W-:Y:S04]  /*1500*/  STS [R6], R21 ;  /* 0x0000001506007388 */ /* 0x0001e80000000800 */
[----:B------:R0:W-:Y:S01]  /*1510*/  STS [R41], R18 ;  /* 0x0000001229007388 */ /* 0x0001e20000000800 */
[----:B------:R-:W2:Y:S01]  /*1520*/  @!P6 LDC.64 R22, c[0x0][0x3c8] ;  /* 0x0000f200ff16eb82 */ /* 0x000ea20000000a00 */
[----:B------:R-:W-:Y:S01]  /*1530*/  IMAD.X R17, R43, 0x1, R17, P0 ;  /* 0x000000012b117824 */ /* 0x000fe200000e0611 */
[----:B------:R-:W-:-:S05]  /*1540*/  IADD3 R28, P0, PT, R42, R16, RZ ;  /* 0x000000102a1c7210 */ /* 0x000fca0007f1e0ff */
[----:B------:R-:W-:Y:S01]  /*1550*/  IMAD.X R15, R43, 0x1, R15, P0 ;  /* 0x000000012b0f7824 */ /* 0x000fe200000e060f */
[----:B------:R-:W3:Y:S01]  /*1560*/  @!P6 LDC.64 R26, c[0x0][0x3c8] ;  /* 0x0000f200ff1aeb82 */ /* 0x000ee20000000a00 */
[----:B------:R-:W-:-:S05]  /*1570*/  IADD3 R16, P0, PT, R42, R14, RZ ;  /* 0x0000000e2a107210 */ /* 0x000fca0007f1e0ff */
[----:B------:R-:W-:Y:S01]  /*1580*/  IMAD.X R13, R43, 0x1, R13, P0 ;  /* 0x000000012b0d7824 */ /* 0x000fe200000e060d */
[----:B------:R-:W-:-:S05]  /*1590*/  IADD3 R14, P0, PT, R42, R12, RZ ;  /* 0x0000000c2a0e7210 */ /* 0x000fca0007f1e0ff */
[----:B------:R-:W-:Y:S01]  /*15a0*/  IMAD.X R11, R43, 0x1, R11, P0 ;  /* 0x000000012b0b7824 */ /* 0x000fe200000e060b */
[----:B0-----:R-:W-:Y:S07]  /*15b0*/  @P1 BRA `(.L_x_15) ;  /* 0x0000000000101947 */ /* 0x001fee0003800000 */
[----:B------:R-:W-:-:S13]  /*15c0*/  ISETP.GE.AND P0, PT, R9, UR11, PT ;  /* 0x0000000b09007c0c */ /* 0x000fda000bf06270 */
[----:B------:R-:W-:-:S05]  /*15d0*/  @!P0 IMAD.IADD R5, R32, 0x1, R7 ;  /* 0x0000000120058824 */ /* 0x000fca00078e0207 */
[----:B------:R-:W-:-:S05]  /*15e0*/  @P0 IADD3 R6, PT, PT, R4, -R32, -R5 ;  /* 0x8000002004060210 */ /* 0x000fca0007ffe805 */
[----:B------:R-:W-:-:S07]  /*15f0*/  @P0 VIADD R5, R6, 0x6 ;  /* 0x0000000606050836 */ /* 0x000fce0000000000 */
.L_x_15:
[----:B------:R-:W-:Y:S05]  /*1600*/  BSYNC.RECONVERGENT B0 ;  /* 0x0000000000007941 */ /* 0x000fea0003800200 */
.L_x_14:
[----:B------:R-:W-:Y:S04]  /*1610*/  BSSY.RECONVERGENT B0, `(.L_x_16) ;  /* 0x0000006000007945 */ /* 0x000fe80003800200 */
[----:B------:R-:W-:Y:S05]  /*1620*/  @P2 BRA `(.L_x_17) ;  /* 0x0000000000102947 */ /* 0x000fea0003800000 */
[----:B------:R-:W-:-:S13]  /*1630*/  ISETP.GE.AND P0, PT, R8, UR11, PT ;  /* 0x0000000b08007c0c */ /* 0x000fda000bf06270 */
[----:B------:R-:W-:-:S05]  /*1640*/  @!P0 IMAD.IADD R17, R30, 0x1, R7 ;  /* 0x000000011e118824 */ /* 0x000fca00078e0207 */
[----:B------:R-:W-:-:S05]  /*1650*/  @P0 IADD3 R6, PT, PT, R4, -R30, -R17 ;  /* 0x8000001e04060210 */ /* 0x000fca0007ffe811 */
[----:B------:R-:W-:-:S07]  /*1660*/  @P0 VIADD R17, R6, 0x7 ;  /* 0x0000000706110836 */ /* 0x000fce0000000000 */
.L_x_17:
[----:B------:R-:W-:Y:S05]  /*1670*/  BSYNC.RECONVERGENT B0 ;  /* 0x0000000000007941 */ /* 0x000fea0003800200 */
.L_x_16:
[----:B------:R-:W-:Y:S01]  /*1680*/  BSSY.RECONVERGENT B0, `(.L_x_18) ;  /* 0x0000007000007945 */ /* 0x000fe20003800200 */
[----:B------:R-:W-:-:S03]  /*1690*/  LEA R6, R5, UR4, 0x2 ;  /* 0x0000000405067c11 */ /* 0x000fc6000f8e10ff */
[----:B------:R-:W-:Y:S05]  /*16a0*/  @P3 BRA `(.L_x_19) ;  /* 0x0000000000103947 */ /* 0x000fea0003800000 */
[----:B------:R-:W-:-:S13]  /*16b0*/  ISETP.GE.AND P0, PT, R3, UR11, PT ;  /* 0x0000000b03007c0c */ /* 0x000fda000bf06270 */
[----:B------:R-:W-:-:S05]  /*16c0*/  @!P0 IMAD.IADD R15, R28, 0x1, R7 ;  /* 0x000000011c0f8824 */ /* 0x000fca00078e0207 */
[----:B------:R-:W-:-:S05]  /*16d0*/  @P0 IADD3 R5, PT, PT, R4, -R28, -R15 ;  /* 0x8000001c04050210 */ /* 0x000fca0007ffe80f */
[----:B------:R-:W-:-:S07]  /*16e0*/  @P0 VIADD R15, R5, 0x8 ;  /* 0x00000008050f0836 */ /* 0x000fce0000000000 */
.L_x_19:
[----:B------:R-:W-:Y:S05]  /*16f0*/  BSYNC.RECONVERGENT B0 ;  /* 0x0000000000007941 */ /* 0x000fea0003800200 */
.L_x_18:
[----:B------:R-:W-:Y:S01]  /*1700*/  BSSY.RECONVERGENT B0, `(.L_x_20) ;  /* 0x0000007000007945 */ /* 0x000fe20003800200 */
[----:B------:R-:W-:-:S03]  /*1710*/  LEA R17, R17, UR4, 0x2 ;  /* 0x0000000411117c11 */ /* 0x000fc6000f8e10ff */
[----:B------:R-:W-:Y:S05]  /*1720*/  @P4 BRA `(.L_x_21) ;  /* 0x0000000000104947 */ /* 0x000fea0003800000 */
[----:B------:R-:W-:-:S13]  /*1730*/  ISETP.GE.AND P0, PT, R2, UR11, PT ;  /* 0x0000000b02007c0c */ /* 0x000fda000bf06270 */
[----:B------:R-:W-:-:S05]  /*1740*/  @!P0 IMAD.IADD R13, R16, 0x1, R7 ;  /* 0x00000001100d8824 */ /* 0x000fca00078e0207 */
[----:B------:R-:W-:-:S05]  /*1750*/  @P0 IADD3 R5, PT, PT, R4, -R16, -R13 ;  /* 0x8000001004050210 */ /* 0x000fca0007ffe80d */
[----:B------:R-:W-:-:S07]  /*1760*/  @P0 VIADD R13, R5, 0x9 ;  /* 0x00000009050d0836 */ /* 0x000fce0000000000 */
.L_x_21:
[----:B------:R-:W-:Y:S05]  /*1770*/  BSYNC.RECONVERGENT B0 ;  /* 0x0000000000007941 */ /* 0x000fea0003800200 */
.L_x_20:
[----:B------:R-:W-:Y:S01]  /*1780*/  BSSY.RECONVERGENT B0, `(.L_x_22) ;  /* 0x0000007000007945 */ /* 0x000fe20003800200 */
[----:B------:R-:W-:-:S03]  /*1790*/  LEA R12, R15, UR4, 0x2 ;  /* 0x000000040f0c7c11 */ /* 0x000fc6000f8e10ff */
[----:B------:R-:W-:Y:S05]  /*17a0*/  @P5 BRA `(.L_x_23) ;  /* 0x0000000000105947 */ /* 0x000fea0003800000 */
[----:B------:R-:W-:-:S13]  /*17b0*/  ISETP.GE.AND P0, PT, R10, UR11, PT ;  /* 0x0000000b0a007c0c */ /* 0x000fda000bf06270 */
[----:B------:R-:W-:-:S05]  /*17c0*/  @!P0 IMAD.IADD R11, R14, 0x1, R7 ;  /* 0x000000010e0b8824 */ /* 0x000fca00078e0207 */
[----:B------:R-:W-:-:S05]  /*17d0*/  @P0 IADD3 R4, PT, PT, R4, -R14, -R11 ;  /* 0x8000000e04040210 */ /* 0x000fca0007ffe80b */
[----:B------:R-:W-:-:S07]  /*17e0*/  @P0 VIADD R11, R4, 0xa ;  /* 0x0000000a040b0836 */ /* 0x000fce0000000000 */
.L_x_23:
[----:B------:R-:W-:Y:S05]  /*17f0*/  BSYNC.RECONVERGENT B0 ;  /* 0x0000000000007941 */ /* 0x000fea0003800200 */
.L_x_22:
[----:B------:R-:W-:Y:S01]  /*1800*/  LEA R13, R13, UR4, 0x2 ;  /* 0x000000040d0d7c11 */ /* 0x000fe2000f8e10ff */
[----:B------:R-:W-:Y:S01]  /*1810*/  STS [R6], R9 ;  /* 0x0000000906007388 */ /* 0x000fe20000000800 */
[----:B------:R-:W-:Y:S02]  /*1820*/  LEA R11, R11, UR4, 0x2 ;  /* 0x000000040b0b7c11 */ /* 0x000fe4000f8e10ff */
[C---:B------:R-:W-:Y:S01]  /*1830*/  LEA R14, R0.reuse, UR4, 0x2 ;  /* 0x00000004000e7c11 */ /* 0x040fe2000f8e10ff */
[----:B------:R-:W-:Y:S01]  /*1840*/  STS [R17], R8 ;  /* 0x0000000811007388 */ /* 0x000fe20000000800 */
[----:B------:R-:W0:Y:S03]  /*1850*/  LDCU.64 UR4, c[0x0][0x388] ;  /* 0x00007100ff0477ac */ /* 0x000e260008000a00 */
[----:B------:R-:W-:Y:S01]  /*1860*/  STS [R12], R3 ;  /* 0x000000030c007388 */ /* 0x000fe20000000800 */
[----:B------:R-:W-:Y:S01]  /*1870*/  CS2R R4, SRZ ;  /* 0x0000000000047805 */ /* 0x000fe2000001ff00 */
[----:B------:R-:W4:Y:S02]  /*1880*/  LDCU.128 UR12, c[0x0][0x390] ;  /* 0x00007200ff0c77ac */ /* 0x000f240008000c00 */
[----:B------:R5:W-:Y:S04]  /*1890*/  STS [R13], R2 ;  /* 0x000000020d007388 */ /* 0x000be80000000800 */
[----:B------:R0:W-:Y:S01]  /*18a0*/  STS [R11], R10 ;  /* 0x0000000a0b007388 */ /* 0x0001e20000000800 */
[----:B------:R-:W-:Y:S06]  /*18b0*/  BAR.SYNC.DEFER_BLOCKING 0x0 ;  /* 0x0000000000007b1d */ /* 0x000fec0000010000 */
[----:B-1----:R-:W4:Y:S04]  /*18c0*/  @!P6 LDG.E R25, desc[UR8][R24.64] ;  /* 0x000000081819e981 */ /* 0x002f28000c1e1900 */
[----:B--2---:R-:W2:Y:S04]  /*18d0*/  @!P6 LDG.E R23, desc[UR8][R22.64+0x4] ;  /* 0x000004081617e981 */ /* 0x004ea8000c1e1900 */
[----:B---3--:R-:W3:Y:S01]  /*18e0*/  @!P6 LDG.E R27, desc[UR8][R26.64+0x8] ;  /* 0x000008081a1be981 */ /* 0x008ee2000c1e1900 */
[----:B-----5:R-:W-:Y:S01]  /*18f0*/  CS2R R2, SRZ ;  /* 0x0000000000027805 */ /* 0x020fe2000001ff00 */
[C---:B0-----:R-:W-:Y:S01]  /*1900*/  IMAD.IADD R11, R0.reuse, 0x1, -R7 ;  /* 0x00000001000b7824 */ /* 0x041fe200078e0a07 */
[----:B------:R-:W-:Y:S01]  /*1910*/  BSSY.RECONVERGENT B0, `(.L_x_24) ;  /* 0x000001f000007945 */ /* 0x000fe20003800200 */
[----:B------:R-:W0:Y:S01]  /*1920*/  LDS R15, [R14] ;  /* 0x000000000e0f7984 */ /* 0x000e220000000800 */
[----:B------:R-:W-:-:S03]  /*1930*/  IMAD.IADD R13, R0, 0x1, -R29 ;  /* 0x00000001000d7824 */ /* 0x000fc600078e0a1d */
[----:B------:R1:W0:Y:S01]  /*1940*/  LDS R17, [R14+0x800] ;  /* 0x000800000e117984 */ /* 0x0002220000000800 */
[--C-:B----4-:R-:W-:Y:S01]  /*1950*/  @!P6 IMAD.MOV.U32 R4, RZ, RZ, R25.reuse ;  /* 0x000000ffff04e224 */ /* 0x110fe200078e0019 */
[----:B------:R-:W-:Y:S01]  /*1960*/  @!P6 SHF.R.S32.HI R5, RZ, 0x1f, R25 ;  /* 0x0000001fff05e819 */ /* 0x000fe20000011419 */
[----:B--2---:R-:W-:-:S03]  /*1970*/  @!P6 IMAD.MOV.U32 R2, RZ, RZ, R23 ;  /* 0x000000ffff02e224 */ /* 0x004fc600078e0017 */
[----:B------:R-:W-:Y:S02]  /*1980*/  IADD3 R6, P0, PT, R0, R4, RZ ;  /* 0x0000000400067210 */ /* 0x000fe40007f1e0ff */
[----:B------:R-:W-:Y:S02]  /*1990*/  @!P6 SHF.R.S32.HI R3, RZ, 0x1f, R23 ;  /* 0x0000001fff03e819 */ /* 0x000fe40000011417 */
[----:B------:R-:W-:Y:S01]  /*19a0*/  LEA R8, P1, R6, UR4, 0x2 ;  /* 0x0000000406087c11 */ /* 0x000fe2000f8210ff */
[----:B------:R-:W-:Y:S01]  /*19b0*/  IMAD.X R9, RZ, RZ, R5, P0 ;  /* 0x000000ffff097224 */ /* 0x000fe200000e0605 */
[----:B------:R-:W-:Y:S02]  /*19c0*/  ISETP.GE.AND P0, PT, R0, R7, PT ;  /* 0x000000070000720c */ /* 0x000fe40003f06270 */
[----:B------:R-:W-:Y:S02]  /*19d0*/  CS2R R4, SRZ ;  /* 0x0000000000047805 */ /* 0x000fe4000001ff00 */
[----:B------:R-:W-:Y:S01]  /*19e0*/  IADD3 R12, P2, PT, R11, R2, RZ ;  /* 0x000000020b0c7210 */ /* 0x000fe20007f5e0ff */
[----:B---3--:R-:W-:Y:S01]  /*19f0*/  @!P6 IMAD.MOV.U32 R4, RZ, RZ, R27 ;  /* 0x000000ffff04e224 */ /* 0x008fe200078e001b */
[----:B------:R-:W-:Y:S01]  /*1a00*/  LEA.HI.X R9, R6, UR5, R9, 0x2, P1 ;  /* 0x0000000506097c11 */ /* 0x000fe200088f1409 */
[----:B------:R-:W-:Y:S01]  /*1a10*/  VIADD R6, R0, 0x200 ;  /* 0x0000020000067836 */ /* 0x000fe20000000000 */
[----:B------:R-:W-:-:S02]  /*1a20*/  @!P6 SHF.R.S32.HI R5, RZ, 0x1f, R27 ;  /* 0x0000001fff05e819 */ /* 0x000fc4000001141b */
[----:B------:R-:W-:Y:S02]  /*1a30*/  IADD3 R10, P3, PT, R13, R4, RZ ;  /* 0x000000040d0a7210 */ /* 0x000fe40007f7e0ff */
[----:B------:R-:W-:Y:S02]  /*1a40*/  LEA.HI.X.SX32 R3, R11, R3, 0x1, P2 ;  /* 0x000000030b037211 */ /* 0x000fe400010f0eff */
[----:B------:R-:W-:Y:S01]  /*1a50*/  LEA.HI.X.SX32 R5, R13, R5, 0x1, P3 ;  /* 0x000000050d057211 */ /* 0x000fe200018f0eff */
[----:B0-----:R1:W-:Y:S01]  /*1a60*/  @!P0 STG.E desc[UR8][R8.64], R15 ;  /* 0x0000000f08008986 */ /* 0x0013e2000c101908 */
[----:B------:R-:W-:Y:S02]  /*1a70*/  LEA R2, P2, R12, UR12, 0x2 ;  /* 0x0000000c0c027c11 */ /* 0x000fe4000f8410ff */
[----:B------:R-:W-:Y:S02]  /*1a80*/  LEA R4, P3, R10, UR14, 0x2 ;  /* 0x0000000e0a047c11 */ /* 0x000fe4000f8610ff */
[----:B------:R-:W-:-:S02]  /*1a90*/  LEA.HI.X R3, R12, UR13, R3, 0x2, P2 ;  /* 0x0000000d0c037c11 */ /* 0x000fc400090f1403 */
[----:B------:R-:W-:Y:S02]  /*1aa0*/  LEA.HI.X R5, R10, UR15, R5, 0x2, P3 ;  /* 0x0000000f0a057c11 */ /* 0x000fe400098f1405 */
[----:B------:R-:W-:Y:S01]  /*1ab0*/  ISETP.GE.AND P1, PT, R6, R7, PT ;  /* 0x000000070600720c */ /* 0x000fe20003f26270 */
[----:B------:R-:W-:-:S12]  /*1ac0*/  @!P0 BRA `(.L_x_25) ;  /* 0x00000000000c8947 */ /* 0x000fd80003800000 */
[----:B------:R-:W-:-:S13]  /*1ad0*/  ISETP.GE.AND P0, PT, R0, R29, PT ;  /* 0x0000001d0000720c */ /* 0x000fda0003f06270 */
[----:B------:R0:W-:Y:S04]  /*1ae0*/  @!P0 STG.E desc[UR8][R2.64], R15 ;  /* 0x0000000f02008986 */ /* 0x0001e8000c101908 */
[----:B------:R0:W-:Y:S02]  /*1af0*/  @P0 STG.E desc[UR8][R4.64], R15 ;  /* 0x0000000f04000986 */ /* 0x0001e4000c101908 */
.L_x_25:
[----:B------:R-:W-:Y:S05]  /*1b00*/  BSYNC.RECONVERGENT B0 ;  /* 0x0000000000007941 */ /* 0x000fea0003800200 */
.L_x_24:
[----:B------:R-:W-:Y:S04]  /*1b10*/  BSSY.RECONVERGENT B0, `(.L_x_26) ;  /* 0x0000007000007945 */ /* 0x000fe80003800200 */
[----:B------:R-:W-:Y:S05]  /*1b20*/  @!P1 BRA `(.L_x_27) ;  /* 0x0000000000109947 */ /* 0x000fea0003800000 */
[----:B------:R-:W-:-:S13]  /*1b30*/  ISETP.GE.AND P0, PT, R6, R29, PT ;  /* 0x0000001d0600720c */ /* 0x000fda0003f06270 */
[----:B------:R3:W-:Y:S04]  /*1b40*/  @P0 STG.E desc[UR8][R4.64+0x800], R17 ;  /* 0x0008001104000986 */ /* 0x0007e8000c101908 */
[----:B------:R3:W-:Y:S01]  /*1b50*/  @!P0 STG.E desc[UR8][R2.64+0x800], R17 ;  /* 0x0008001102008986 */ /* 0x0007e2000c101908 */
[----:B------:R-:W-:Y:S05]  /*1b60*/  BRA `(.L_x_28) ;  /* 0x0000000000047947 */ /* 0x000fea0003800000 */
.L_x_27:
[----:B------:R2:W-:Y:S02]  /*1b70*/  STG.E desc[UR8][R8.64+0x800], R17 ;  /* 0x0008001108007986 */ /* 0x0005e4000c101908 */
.L_x_28:
[----:B------:R-:W-:Y:S05]  /*1b80*/  BSYNC.RECONVERGENT B0 ;  /* 0x0000000000007941 */ /* 0x000fea0003800200 */
.L_x_26:
[----:B------:R4:W0:Y:S01]  /*1b90*/  LDS R11, [R14+0x1000] ;  /* 0x001000000e0b7984 */ /* 0x0008220000000800 */
[----:B------:R-:W-:Y:S01]  /*1ba0*/  LOP3.LUT R6, R0, 0x400, RZ, 0xfc, !PT ;  /* 0x0000040000067812 */ /* 0x000fe200078efcff */
[----:B------:R-:W-:Y:S03]  /*1bb0*/  BSSY.RECONVERGENT B0, `(.L_x_29) ;  /* 0x0000008000007945 */ /* 0x000fe60003800200 */
[----:B------:R-:W-:-:S13]  /*1bc0*/  ISETP.GE.AND P0, PT, R6, R7, PT ;  /* 0x000000070600720c */ /* 0x000fda0003f06270 */
[----:B----4-:R-:W-:Y:S05]  /*1bd0*/  @!P0 BRA `(.L_x_30) ;  /* 0x0000000000108947 */ /* 0x010fea0003800000 */
[----:B------:R-:W-:-:S13]  /*1be0*/  ISETP.GE.AND P0, PT, R6, R29, PT ;  /* 0x0000001d0600720c */ /* 0x000fda0003f06270 */
[----:B0-----:R0:W-:Y:S04]  /*1bf0*/  @P0 STG.E desc[UR8][R4.64+0x1000], R11 ;  /* 0x0010000b04000986 */ /* 0x0011e8000c101908 */
[----:B------:R0:W-:Y:S01]  /*1c00*/  @!P0 STG.E desc[UR8][R2.64+0x1000], R11 ;  /* 0x0010000b02008986 */ /* 0x0001e2000c101908 */
[----:B------:R-:W-:Y:S05]  /*1c10*/  BRA `(.L_x_31) ;  /* 0x0000000000047947 */ /* 0x000fea0003800000 */
.L_x_30:
[----:B0-----:R4:W-:Y:S02]  /*1c20*/  STG.E desc[UR8][R8.64+0x1000], R11 ;  /* 0x0010000b08007986 */ /* 0x0019e4000c101908 */
.L_x_31:
[----:B------:R-:W-:Y:S05]  /*1c30*/  BSYNC.RECONVERGENT B0 ;  /* 0x0000000000007941 */ /* 0x000fea0003800200 */
.L_x_29:
[----:B0---4-:R0:W4:Y:S01]  /*1c40*/  LDS R11, [R14+0x1800] ;  /* 0x001800000e0b7984 */ /* 0x0111220000000800 */
[----:B------:R-:W-:Y:S01]  /*1c50*/  VIADD R6, R0, 0x600 ;  /* 0x0000060000067836 */ /* 0x000fe20000000000 */
[----:B------:R-:W-:Y:S04]  /*1c60*/  BSSY.RECONVERGENT B0, `(.L_x_32) ;  /* 0x0000008000007945 */ /* 0x000fe80003800200 */
[----:B------:R-:W-:-:S13]  /*1c70*/  ISETP.GE.AND P0, PT, R6, R7, PT ;  /* 0x000000070600720c */ /* 0x000fda0003f06270 */
[----:B0-----:R-:W-:Y:S05]  /*1c80*/  @!P0 BRA `(.L_x_33) ;  /* 0x0000000000108947 */ /* 0x001fea0003800000 */
[----:B------:R-:W-:-:S13]  /*1c90*/  ISETP.GE.AND P0, PT, R6, R29, PT ;  /* 0x0000001d0600720c */ /* 0x000fda0003f06270 */
[----:B----4-:R4:W-:Y:S04]  /*1ca0*/  @P0 STG.E desc[UR8][R4.64+0x1800], R11 ;  /* 0x0018000b04000986 */ /* 0x0109e8000c101908 */
[----:B------:R4:W-:Y:S01]  /*1cb0*/  @!P0 STG.E desc[UR8][R2.64+0x1800], R11 ;  /* 0x0018000b02008986 */ /* 0x0009e2000c101908 */
[----:B------:R-:W-:Y:S05]  /*1cc0*/  BRA `(.L_x_34) ;  /* 0x0000000000047947 */ /* 0x000fea0003800000 */
.L_x_33:
[----:B----4-:R0:W-:Y:S02]  /*1cd0*/  STG.E desc[UR8][R8.64+0x1800], R11 ;  /* 0x0018000b08007986 */ /* 0x0101e4000c101908 */
.L_x_34:
[----:B------:R-:W-:Y:S05]  /*1ce0*/  BSYNC.RECONVERGENT B0 ;  /* 0x0000000000007941 */ /* 0x000fea0003800200 */
.L_x_32:
[----:B0---4-:R0:W4:Y:S01]  /*1cf0*/  LDS R11, [R14+0x2000] ;  /* 0x002000000e0b7984 */ /* 0x0111220000000800 */
[----:B------:R-:W-:Y:S01]  /*1d00*/  LOP3.LUT R6, R0, 0x800, RZ, 0xfc, !PT ;  /* 0x0000080000067812 */ /* 0x000fe200078efcff */
[----:B------:R-:W-:Y:S03]  /*1d10*/  BSSY.RECONVERGENT B0, `(.L_x_35) ;  /* 0x0000008000007945 */ /* 0x000fe60003800200 */
[----:B------:R-:W-:-:S13]  /*1d20*/  ISETP.GE.AND P0, PT, R6, R7, PT ;  /* 0x000000070600720c */ /* 0x000fda0003f06270 */
[----:B0-----:R-:W-:Y:S05]  /*1d30*/  @!P0 BRA `(.L_x_36) ;  /* 0x0000000000108947 */ /* 0x001fea0003800000 */
[----:B------:R-:W-:-:S13]  /*1d40*/  ISETP.GE.AND P0, PT, R6, R29, PT ;  /* 0x0000001d0600720c */ /* 0x000fda0003f06270 */
[----:B----4-:R0:W-:Y:S04]  /*1d50*/  @P0 STG.E desc[UR8][R4.64+0x2000], R11 ;  /* 0x0020000b04000986 */ /* 0x0101e8000c101908 */
[----:B------:R0:W-:Y:S01]  /*1d60*/  @!P0 STG.E desc[UR8][R2.64+0x2000], R11 ;  /* 0x0020000b02008986 */ /* 0x0001e2000c101908 */
[----:B------:R-:W-:Y:S05]  /*1d70*/  BRA `(.L_x_37) ;  /* 0x0000000000047947 */ /* 0x000fea0003800000 */
.L_x_36:
[----:B----4-:R4:W-:Y:S02]  /*1d80*/  STG.E desc[UR8][R8.64+0x2000], R11 ;  /* 0x0020000b08007986 */ /* 0x0109e4000c101908 */
.L_x_37:
[----:B------:R-:W-:Y:S05]  /*1d90*/  BSYNC.RECONVERGENT B0 ;  /* 0x0000000000007941 */ /* 0x000fea0003800200 */
.L_x_35:
        /* <DEDUP_REMOVED lines=9> */
.L_x_39:
[----:B----4-:R0:W-:Y:S02]  /*1e30*/  STG.E desc[UR8][R8.64+0x2800], R11 ;  /* 0x0028000b08007986 */ /* 0x0101e4000c101908 */
.L_x_40:
[----:B------:R-:W-:Y:S05]  /*1e40*/  BSYNC.RECONVERGENT B0 ;  /* 0x0000000000007941 */ /* 0x000fea0003800200 */
.L_x_38:
        /* <DEDUP_REMOVED lines=9> */
.L_x_42:
[----:B----4-:R4:W-:Y:S02]  /*1ee0*/  STG.E desc[UR8][R8.64+0x3000], R11 ;  /* 0x0030000b08007986 */ /* 0x0109e4000c101908 */
.L_x_43:
[----:B------:R-:W-:Y:S05]  /*1ef0*/  BSYNC.RECONVERGENT B0 ;  /* 0x0000000000007941 */ /* 0x000fea0003800200 */
.L_x_41:
        /* <DEDUP_REMOVED lines=9> */
.L_x_45:
[----:B----4-:R0:W-:Y:S02]  /*1f90*/  STG.E desc[UR8][R8.64+0x3800], R11 ;  /* 0x0038000b08007986 */ /* 0x0101e4000c101908 */
.L_x_46:
[----:B------:R-:W-:Y:S05]  /*1fa0*/  BSYNC.RECONVERGENT B0 ;  /* 0x0000000000007941 */ /* 0x000fea0003800200 */
.L_x_44:
        /* <DEDUP_REMOVED lines=9> */
.L_x_48:
[----:B----4-:R4:W-:Y:S02]  /*2040*/  STG.E desc[UR8][R8.64+0x4000], R11 ;  /* 0x0040000b08007986 */ /* 0x0109e4000c101908 */
.L_x_49:
[----:B------:R-:W-:Y:S05]  /*2050*/  BSYNC.RECONVERGENT B0 ;  /* 0x0000000000007941 */ /* 0x000fea0003800200 */
.L_x_47:
        /* <DEDUP_REMOVED lines=9> */
.L_x_51:
[----:B----4-:R0:W-:Y:S02]  /*20f0*/  STG.E desc[UR8][R8.64+0x4800], R11 ;  /* 0x0048000b08007986 */ /* 0x0101e4000c101908 */
.L_x_52:
[----:B------:R-:W-:Y:S05]  /*2100*/  BSYNC.RECONVERGENT B0 ;  /* 0x0000000000007941 */ /* 0x000fea0003800200 */
.L_x_50:
[----:B0---4-:R0:W4:Y:S01]  /*2110*/  LDS R11, [R14+0x5000] ;  /* 0x005000000e0b7984 */ /* 0x0111220000000800 */
[----:B------:R-:W-:-:S04]  /*2120*/  LOP3.LUT R0, R0, 0x1400, RZ, 0xfc, !PT ;  /* 0x0000140000007812 */ /* 0x000fc800078efcff */
[----:B------:R-:W-:-:S13]  /*2130*/  ISETP.GE.AND P0, PT, R0, R7, PT ;  /* 0x000000070000720c */ /* 0x000fda0003f06270 */
[----:B0-----:R-:W-:Y:S05]  /*2140*/  @!P0 BRA `(.L_x_53) ;  /* 0x0000000000148947 */ /* 0x001fea0003800000 */
[----:B------:R-:W-:-:S13]  /*2150*/  ISETP.GE.AND P0, PT, R0, R29, PT ;  /* 0x0000001d0000720c */ /* 0x000fda0003f06270 */
[----:B----4-:R0:W-:Y:S01]  /*2160*/  @P0 STG.E desc[UR8][R4.64+0x5000], R11 ;  /* 0x0050000b04000986 */ /* 0x0101e2000c101908 */
[----:B------:R-:W-:Y:S05]  /*2170*/  @P0 EXIT ;  /* 0x000000000000094d */ /* 0x000fea0003800000 */
[----:B------:R-:W-:Y:S01]  /*2180*/  STG.E desc[UR8][R2.64+0x5000], R11 ;  /* 0x0050000b02007986 */ /* 0x000fe2000c101908 */
[----:B------:R-:W-:Y:S05]  /*2190*/  EXIT ;  /* 0x000000000000794d */ /* 0x000fea0003800000 */
.L_x_53:
[----:B----4-:R-:W-:Y:S01]  /*21a0*/  STG.E desc[UR8][R8.64+0x5000], R11 ;  /* 0x0050000b08007986 */ /* 0x010fe2000c101908 */
[----:B------:R-:W-:Y:S05]  /*21b0*/  EXIT ;  /* 0x000000000000794d */ /* 0x000fea0003800000 */
.L_x_1:
        /* <DEDUP_REMOVED lines=10> */
[----:B------:R-:W-:Y:S01]  /*2260*/  IADD3.X R6, PT, PT, RZ, UR5, RZ, P0, P1 ;  /* 0x00000005ff067c10 */ /* 0x000fe200087e24ff */
[----:B------:R-:W0:Y:S01]  /*2270*/  LDCU.64 UR4, c[0x0][0x3b0] ;  /* 0x00007600ff0477ac */ /* 0x000e220008000a00 */
[----:B---3--:R-:W-:-:S04]  /*2280*/  LEA R4, P0, R3, UR10, 0x2 ;  /* 0x0000000a03047c11 */ /* 0x008fc8000f8010ff */
[----:B------:R-:W-:-:S05]  /*2290*/  LEA.HI.X R5, R3, UR11, R6, 0x2, P0 ;  /* 0x0000000b03057c11 */ /* 0x000fca00080f1406 */
        /* <DEDUP_REMOVED lines=11> */
[----:B------:R-:W5:Y:S01]  /*2350*/  S2R R48, SR_LANEID ;  /* 0x0000000000307919 */ /* 0x000f620000000000 */
[----:B------:R-:W-:Y:S01]  /*2360*/  SHF.R.U32.HI R52, RZ, 0x5, R2 ;  /* 0x00000005ff347819 */ /* 0x000fe20000011602 */
[----:B------:R-:W-:Y:S01]  /*2370*/  BAR.SYNC.DEFER_BLOCKING 0x0 ;  /* 0x0000000000007b1d */ /* 0x000fe20000010000 */
[----:B0-----:R-:W-:-:S02]  /*2380*/  ISETP.GE.AND P0, PT, R3, UR5, PT ;  /* 0x0000000503007c0c */ /* 0x001fc4000bf06270 */
[C---:B--2---:R-:W-:Y:S02]  /*2390*/  ISETP.GE.AND P1, PT, R28.reuse, UR5, PT ;  /* 0x000000051c007c0c */ /* 0x044fe4000bf26270 */
[----:B------:R-:W-:Y:S02]  /*23a0*/  ISETP.GT.AND P6, PT, R3, UR4, PT ;  /* 0x0000000403007c0c */ /* 0x000fe4000bfc4270 */
[----:B------:R-:W-:Y:S02]  /*23b0*/  ISETP.GT.AND P3, PT, R28, UR4, PT ;  /* 0x000000041c007c0c */ /* 0x000fe4000bf64270 */
[----:B------:R-:W-:Y:S02]  /*23c0*/  SEL R7, RZ, 0x1, P0 ;  /* 0x00000001ff077807 */ /* 0x000fe40000000000 */
[----:B------:R-:W-:Y:S02]  /*23d0*/  SEL R38, RZ, 0x1, P1 ;  /* 0x00000001ff267807 */ /* 0x000fe40000800000 */
[----:B---3--:R-:W-:-:S02]  /*23e0*/  ISETP.GE.AND P5, PT, R29, UR5, PT ;  /* 0x000000051d007c0c */ /* 0x008fc4000bfa6270 */
[----:B------:R-:W-:Y:S02]  /*23f0*/  SEL R7, R7, RZ, !P6 ;  /* 0x000000ff07077207 */ /* 0x000fe40007000000 */
[----:B------:R-:W-:Y:S02]  /*2400*/  SEL R38, R38, RZ, !P3 ;  /* 0x000000ff26267207 */ /* 0x000fe40005800000 */
[----:B------:R-:W-:Y:S02]  /*2410*/  ISETP.GT.AND P2, PT, R29, UR4, PT ;  /* 0x000000041d007c0c */ /* 0x000fe4000bf44270 */
[----:B------:R-:W-:Y:S02]  /*2420*/  SEL R39, RZ, 0x1, P5 ;  /* 0x00000001ff277807 */ /* 0x000fe40002800000 */
[----:B------:R-:W-:Y:S02]  /*2430*/  IADD3 R38, P0, PT, R38, R7, RZ ;  /* 0x0000000726267210 */ /* 0x000fe40007f1e0ff */
[----:B-1----:R-:W-:-:S02]  /*2440*/  SEL R5, RZ, 0x1, !P6 ;  /* 0x00000001ff057807 */ /* 0x002fc40007000000 */
[----:B------:R-:W-:Y:S02]  /*2450*/  SEL R40, RZ, 0x1, !P3 ;  /* 0x00000001ff287807 */ /* 0x000fe40005800000 */
[----:B----4-:R-:W-:Y:S02]  /*2460*/  ISETP.GE.AND P6, PT, R31, UR5, PT ;  /* 0x000000051f007c0c */ /* 0x010fe4000bfc6270 */
[----:B------:R-:W-:Y:S01]  /*2470*/  SEL R39, R39, RZ, !P2 ;  /* 0x000000ff27277207 */ /* 0x000fe20005000000 */
[----:B------:R-:W-:Y:S01]  /*2480*/  IMAD.X R40, R40, 0x1, R5, P0 ;  /* 0x0000000128287824 */ /* 0x000fe200000e0605 */
[----:B-----5:R-:W-:Y:S02]  /*2490*/  ISETP.GE.AND P4, PT, R30, UR5, PT ;  /* 0x000000051e007c0c */ /* 0x020fe4000bf86270 */
[----:B------:R-:W-:Y:S02]  /*24a0*/  SEL R4, RZ, 0x1, P6 ;  /* 0x00000001ff047807 */ /* 0x000fe40003000000 */
[----:B------:R-:W-:-:S02]  /*24b0*/  IADD3 R39, P6, PT, R38, R39, RZ ;  /* 0x0000002726277210 */ /* 0x000fc40007fde0ff */
[----:B------:R-:W-:Y:S02]  /*24c0*/  SEL R5, RZ, 0x1, !P2 ;  /* 0x00000001ff057807 */ /* 0x000fe40005000000 */
[----:B------:R-:W-:Y:S02]  /*24d0*/  ISETP.GT.AND P1, PT, R30, UR4, PT ;  /* 0x000000041e007c0c */ /* 0x000fe4000bf24270 */
[----:B------:R-:W-:Y:S02]  /*24e0*/  ISETP.GT.AND P5, PT, R31, UR4, PT ;  /* 0x000000041f007c0c */ /* 0x000fe4000bfa4270 */
[----:B------:R-:W-:Y:S01]  /*24f0*/  SEL R41, RZ, 0x1, P4 ;  /* 0x00000001ff297807 */ /* 0x000fe20002000000 */
[----:B------:R-:W-:Y:S01]  /*2500*/  IMAD.X R42, R40, 0x1, R5, P6 ;  /* 0x00000001282a7824 */ /* 0x000fe200030e0605 */
[----:B------:R-:W-:Y:S02]  /*2510*/  ISETP.GE.AND P0, PT, R32, UR5, PT ;  /* 0x0000000520007c0c */ /* 0x000fe4000bf06270 */
[----:B------:R-:W-:-:S02]  /*2520*/  ISETP.GE.AND P6, PT, R33, UR5, PT ;  /* 0x0000000521007c0c */ /* 0x000fc4000bfc6270 */
[----:B------:R-:W-:Y:S02]  /*2530*/  SEL R41, R41, RZ, !P1 ;  /* 0x000000ff29297207 */ /* 0x000fe40004800000 */
[----:B------:R-:W-:Y:S02]  /*2540*/  SEL R4, R4, RZ, !P5 ;  /* 0x000000ff04047207 */ /* 0x000fe40006800000 */
[----:B------:R-:W-:Y:S02]  /*2550*/  ISETP.GT.AND P3, PT, R32, UR4, PT ;  /* 0x0000000420007c0c */ /* 0x000fe4000bf64270 */
[----:B------:R-:W-:Y:S02]  /*2560*/  SEL R8, RZ, 0x1, P0 ;  /* 0x00000001ff087807 */ /* 0x000fe40000000000 */
[----:B------:R-:W-:Y:S02]  /*2570*/  SEL R6, RZ, 0x1, P6 ;  /* 0x00000001ff067807 */ /* 0x000fe40003000000 */
[----:B------:R-:W-:-:S02]  /*2580*/  IADD3 R41, P4, P2, R4, R41, R39 ;  /* 0x0000002904297210 */ /* 0x000fc40007a9e027 */
[----:B------:R-:W-:Y:S02]  /*2590*/  SEL R44, RZ, 0x1, !P1 ;  /* 0x00000001ff2c7807 */ /* 0x000fe40004800000 */
[----:B------:R-:W-:Y:S02]  /*25a0*/  SEL R5, RZ, 0x1, !P5 ;  /* 0x00000001ff057807 */ /* 0x000fe40006800000 */
[----:B------:R-:W-:Y:S02]  /*25b0*/  ISETP.GE.AND P6, PT, R35, UR5, PT ;  /* 0x0000000523007c0c */ /* 0x000fe4000bfc6270 */
[----:B------:R-:W-:Y:S02]  /*25c0*/  SEL R8, R8, RZ, !P3 ;  /* 0x000000ff08087207 */ /* 0x000fe40005800000 */
[----:B------:R-:W-:Y:S02]  /*25d0*/  ISETP.GE.AND P5, PT, R34, UR5, PT ;  /* 0x0000000522007c0c */ /* 0x000fe4000bfa6270 */
[----:B------:R-:W-:-:S02]  /*25e0*/  ISETP.GT.AND P1, PT, R33, UR4, PT ;  /* 0x0000000421007c0c */ /* 0x000fc4000bf24270 */
[----:B------:R-:W-:Y:S02]  /*25f0*/  SEL R4, RZ, 0x1, P6 ;  /* 0x00000001ff047807 */ /* 0x000fe40003000000 */
[----:B------:R-:W-:Y:S02]  /*2600*/  IADD3.X R44, PT, PT, R5, R44, R42, P4, P2 ;  /* 0x0000002c052c7210 */ /* 0x000fe400027e442a */
[----:B------:R-:W-:Y:S02]  /*2610*/  IADD3 R43, P6, PT, R41, R8, RZ ;  /* 0x00000008292b7210 */ /* 0x000fe40007fde0ff */
[----:B------:R-:W-:Y:S02]  /*2620*/  SEL R5, RZ, 0x1, !P3 ;  /* 0x00000001ff057807 */ /* 0x000fe40005800000 */
[----:B------:R-:W-:Y:S02]  /*2630*/  SEL R53, RZ, 0x1, P5 ;  /* 0x00000001ff357807 */ /* 0x000fe40002800000 */
[----:B------:R-:W-:-:S02]  /*2640*/  ISETP.GT.AND P0, PT, R34, UR4, PT ;  /* 0x0000000422007c0c */ /* 0x000fc4000bf04270 */
[----:B------:R-:W-:Y:S02]  /*2650*/  ISETP.GT.AND P5, PT, R35, UR4, PT ;  /* 0x0000000423007c0c */ /* 0x000fe4000bfa4270 */
[----:B------:R-:W-:Y:S01]  /*2660*/  SEL R6, R6, RZ, !P1 ;  /* 0x000000ff06067207 */ /* 0x000fe20004800000 */
[----:B------:R-:W-:Y:S01]  /*2670*/  IMAD.X R46, R44, 0x1, R5, P6 ;  /* 0x000000012c2e7824 */ /* 0x000fe200030e0605 */
[----:B------:R-:W-:Y:S02]  /*2680*/  SEL R53, R53, RZ, !P0 ;  /* 0x000000ff35357207 */ /* 0x000fe40004000000 */
[----:B------:R-:W-:Y:S02]  /*2690*/  SEL R4, R4, RZ, !P5 ;  /* 0x000000ff04047207 */ /* 0x000fe40006800000 */
[----:B------:R-:W-:Y:S02]  /*26a0*/  IADD3 R45, P2, PT, R43, R6, RZ ;  /* 0x000000062b2d7210 */ /* 0x000fe40007f5e0ff */
[----:B------:R-:W-:-:S02]  /*26b0*/  ISETP.GE.AND P6, PT, R36, UR5, PT ;  /* 0x0000000524007c0c */ /* 0x000fc4000bfc6270 */
[----:B------:R-:W-:Y:S02]  /*26c0*/  SEL R49, RZ, 0x1, !P0 ;  /* 0x00000001ff317807 */ /* 0x000fe40004000000 */
[----:B------:R-:W-:Y:S02]  /*26d0*/  ISETP.GE.AND P0, PT, R37, UR5, PT ;  /* 0x0000000525007c0c */ /* 0x000fe4000bf06270 */
[----:B------:R-:W-:Y:S02]  /*26e0*/  SEL R47, RZ, 0x1, !P1 ;  /* 0x00000001ff2f7807 */ /* 0x000fe40004800000 */
[----:B------:R-:W-:Y:S02]  /*26f0*/  IADD3 R53, P3, P4, R4, R53, R45 ;  /* 0x0000003504357210 */ /* 0x000fe40007c7e02d */
[----:B------:R-:W-:Y:S02]  /*2700*/  SEL R5, RZ, 0x1, P6 ;  /* 0x00000001ff057807 */ /* 0x000fe40003000000 */
[----:B------:R-:W-:-:S02]  /*2710*/  ISETP.GT.AND P1, PT, R36, UR4, PT ;  /* 0x0000000424007c0c */ /* 0x000fc4000bf24270 */
[----:B------:R-:W-:Y:S02]  /*2720*/  ISETP.GT.AND P6, PT, R37, UR4, PT ;  /* 0x0000000425007c0c */ /* 0x000fe4000bfc4270 */
[----:B------:R-:W-:Y:S01]  /*2730*/  SEL R4, RZ, 0x1, P0 ;  /* 0x00000001ff047807 */ /* 0x000fe20000000000 */
[----:B------:R-:W-:Y:S01]  /*2740*/  IMAD.X R47, R46, 0x1, R47, P2 ;  /* 0x000000012e2f7824 */ /* 0x000fe200010e062f */
[----:B------:R-:W-:Y:S02]  /*2750*/  SEL R6, RZ, 0x1, !P5 ;  /* 0x00000001ff067807 */ /* 0x000fe40006800000 */
[----:B------:R-:W-:Y:S02]  /*2760*/  SEL R5, R5, RZ, !P1 ;  /* 0x000000ff05057207 */ /* 0x000fe40004800000 */
[----:B------:R-:W-:Y:S02]  /*2770*/  SEL R4, R4, RZ, !P6 ;  /* 0x000000ff04047207 */ /* 0x000fe40007000000 */
[----:B------:R-:W-:-:S02]  /*2780*/  IADD3.X R49, PT, PT, R6, R49, R47, P3, P4 ;  /* 0x0000003106317210 */ /* 0x000fc40001fe842f */
[----:B------:R-:W-:Y:S02]  /*2790*/  IADD3 R53, P0, P2, R4, R5, R53 ;  /* 0x0000000504357210 */ /* 0x000fe40007a1e035 */
[----:B------:R-:W-:Y:S02]  /*27a0*/  SEL R5, RZ, 0x1, !P1 ;  /* 0x00000001ff057807 */ /* 0x000fe40004800000 */
[----:B------:R-:W-:Y:S01]  /*27b0*/  SEL R6, RZ, 0x1, !P6 ;  /* 0x00000001ff067807 */ /* 0x000fe20007000000 */
[----:B------:R-:W0:Y:S03]  /*27c0*/  SHFL.UP PT, R4, R53, 0x1, RZ ;  /* 0x0420000035047989 */ /* 0x000e2600000e00ff */
[----:B------:R-:W-:-:S05]  /*27d0*/  IADD3.X R49, PT, PT, R6, R5, R49, P0, P2 ;  /* 0x0000000506317210 */ /* 0x000fca00007e4431 */
[----:B------:R-:W1:Y:S01]  /*27e0*/  SHFL.UP PT, R5, R49, 0x1, RZ ;  /* 0x0420000031057989 */ /* 0x000e6200000e00ff */
[----:B------:R-:W-:-:S04]  /*27f0*/  ISETP.GE.AND P1, PT, R48, 0x1, PT ;  /* 0x000000013000780c */ /* 0x000fc80003f26270 */
[----:B0-----:R-:W-:-:S04]  /*2800*/  SEL R4, R4, RZ, P1 ;  /* 0x000000ff04047207 */ /* 0x001fc80000800000 */
[----:B------:R-:W-:Y:S02]  /*2810*/  IADD3 R9, P0, PT, R4, R53, RZ ;  /* 0x0000003504097210 */ /* 0x000fe40007f1e0ff */
[----:B-1----:R-:W-:-:S03]  /*2820*/  SEL R8, R5, RZ, P1 ;  /* 0x000000ff05087207 */ /* 0x002fc60000800000 */
[----:B------:R-:W0:Y:S02]  /*2830*/  SHFL.UP PT, R4, R9, 0x2, RZ ;  /* 0x0440000009047989 */ /* 0x000e2400000e00ff */
[----:B------:R-:W-:-:S05]  /*2840*/  IMAD.X R8, R8, 0x1, R49, P0 ;  /* 0x0000000108087824 */ /* 0x000fca00000e0631 */
        /* <DEDUP_REMOVED lines=15> */
[----:B------:R-:W-:Y:S01]  /*2940*/  ISETP.GE.AND P1, PT, R48, 0x8, PT ;  /* 0x000000083000780c */ /* 0x000fe20003f26270 */
[----:B------:R-:W2:Y:S03]  /*2950*/  S2UR UR5, SR_CgaCtaId ;  /* 0x00000000000579c3 */ /* 0x000ea60000008800 */
[----:B0-----:R-:W-:-:S04]  /*2960*/  SEL R4, R4, RZ, P1 ;  /* 0x000000ff04047207 */ /* 0x001fc80000800000 */
[----:B------:R-:W-:Y:S02]  /*2970*/  IADD3 R7, P0, PT, R4, R9, RZ ;  /* 0x0000000904077210 */ /* 0x000fe40007f1e0ff */
[----:B-1----:R-:W-:-:S03]  /*2980*/  SEL R5, R5, RZ, P1 ;  /* 0x000000ff05057207 */ /* 0x002fc60000800000 */
[----:B------:R-:W0:Y:S02]  /*2990*/  SHFL.UP PT, R4, R7, 0x10, RZ ;  /* 0x0600000007047989 */ /* 0x000e2400000e00ff */
[----:B------:R-:W-:-:S05]  /*29a0*/  IMAD.X R6, R5, 0x1, R8, P0 ;  /* 0x0000000105067824 */ /* 0x000fca00000e0608 */
[----:B------:R-:W1:Y:S01]  /*29b0*/  SHFL.UP PT, R5, R6, 0x10, RZ ;  /* 0x0600000006057989 */ /* 0x000e6200000e00ff */
[C---:B------:R-:W-:Y:S02]  /*29c0*/  ISETP.GE.AND P1, PT, R48.reuse, 0x10, PT ;  /* 0x000000103000780c */ /* 0x040fe40003f26270 */
[----:B------:R-:W-:Y:S01]  /*29d0*/  ISETP.NE.AND P2, PT, R48, 0x1f, PT ;  /* 0x0000001f3000780c */ /* 0x000fe20003f45270 */
[----:B------:R-:W-:Y:S02]  /*29e0*/  UMOV UR4, 0x400 ;  /* 0x0000040000047882 */ /* 0x000fe40000000000 */
[----:B--2---:R-:W-:Y:S01]  /*29f0*/  ULEA UR4, UR5, UR4, 0x18 ;  /* 0x0000000405047291 */ /* 0x004fe2000f8ec0ff */
[----:B0-----:R-:W-:-:S04]  /*2a00*/  SEL R4, R4, RZ, P1 ;  /* 0x000000ff04047207 */ /* 0x001fc80000800000 */
[----:B------:R-:W-:Y:S02]  /*2a10*/  IADD3 R50, P0, PT, R4, R7, RZ ;  /* 0x0000000704327210 */ /* 0x000fe40007f1e0ff */
[----:B-1----:R-:W-:-:S03]  /*2a20*/  SEL R5, R5, RZ, P1 ;  /* 0x000000ff05057207 */ /* 0x002fc60000800000 */
[----:B------:R-:W-:Y:S02]  /*2a30*/  @!P2 LEA R13, R52, UR4, 0x3 ;  /* 0x00000004340dac11 */ /* 0x000fe4000f8e18ff */
[----:B------:R-:W-:-:S05]  /*2a40*/  IMAD.X R51, R5, 0x1, R6, P0 ;  /* 0x0000000105337824 */ /* 0x000fca00000e0606 */
[----:B------:R-:W-:Y:S01]  /*2a50*/  @!P2 STS.64 [R13], R50 ;  /* 0x000000320d00a388 */ /* 0x000fe20000000a00 */
[----:B------:R-:W-:Y:S06]  /*2a60*/  BAR.SYNC.DEFER_BLOCKING 0x0 ;  /* 0x0000000000007b1d */ /* 0x000fec0000010000 */
[----:B------:R-:W0:Y:S04]  /*2a70*/  LDS.128 R20, [UR4] ;  /* 0x00000004ff147984 */ /* 0x000e280008000c00 */
[----:B------:R-:W1:Y:S04]  /*2a80*/  LDS.128 R24, [UR4+0x10] ;  /* 0x00001004ff187984 */ /* 0x000e680008000c00 */
[----:B------:R-:W2:Y:S04]  /*2a90*/  LDS.128 R16, [UR4+0x20] ;  /* 0x00002004ff107984 */ /* 0x000ea80008000c00 */
[----:B------:R-:W3:Y:S04]  /*2aa0*/  LDS.128 R4, [UR4+0x30] ;  /* 0x00003004ff047984 */ /* 0x000ee80008000c00 */
[----:B------:R-:W4:Y:S01]  /*2ab0*/  LDS.128 R8, [UR4+0x40] ;  /* 0x00004004ff087984 */ /* 0x000f220008000c00 */
[----:B------:R-:W-:-:S02]  /*2ac0*/  ISETP.NE.AND P1, PT, R52, 0x2, PT ;  /* 0x000000023400780c */ /* 0x000fc40003f25270 */
[----:B------:R-:W-:Y:S01]  /*2ad0*/  ISETP.NE.AND P2, PT, R52, 0x3, PT ;  /* 0x000000033400780c */ /* 0x000fe20003f45270 */
[----:B------:R-:W5:Y:S01]  /*2ae0*/  LDS.128 R12, [UR4+0x50] ;  /* 0x00005004ff0c7984 */ /* 0x000f620008000c00 */
[----:B0-----:R-:W-:-:S05]  /*2af0*/  IADD3 R59, P0, PT, R20, R22, RZ ;  /* 0x00000016143b7210 */ /* 0x001fca0007f1e0ff */
[----:B------:R-:W-:Y:S01]  /*2b00*/  IMAD.X R61, R21, 0x1, R23, P0 ;  /* 0x00000001153d7824 */ /* 0x000fe200000e0617 */
[----:B-1----:R-:W-:Y:S02]  /*2b10*/  IADD3 R55, P0, PT, R24, R59, RZ ;  /* 0x0000003b18377210 */ /* 0x002fe40007f1e0ff */
[----:B------:R-:W-:-:S03]  /*2b20*/  SEL R20, R59, R20, !P1 ;  /* 0x000000143b147207 */ /* 0x000fc60004800000 */
[----:B------:R-:W-:Y:S01]  /*2b30*/  IMAD.X R57, R25, 0x1, R61, P0 ;  /* 0x0000000119397824 */ /* 0x000fe200000e063d */
[----:B------:R-:W-:Y:S02]  /*2b40*/  IADD3 R23, P0, PT, R26, R55, RZ ;  /* 0x000000371a177210 */ /* 0x000fe40007f1e0ff */
[----:B------:R-:W-:Y:S02]  /*2b50*/  SEL R20, R55, R20, !P2 ;  /* 0x0000001437147207 */ /* 0x000fe40005000000 */
[----:B------:R-:W-:Y:S01]  /*2b60*/  SEL R24, R61, R21, !P1 ;  /* 0x000000153d187207 */ /* 0x000fe20004800000 */
[----:B------:R-:W-:Y:S01]  /*2b70*/  IMAD.X R55, R27, 0x1, R57, P0 ;  /* 0x000000011b377824 */ /* 0x000fe200000e0639 */
[----:B--2---:R-:W-:Y:S02]  /*2b80*/  IADD3 R25, P0, PT, R16, R23, RZ ;  /* 0x0000001710197210 */ /* 0x004fe40007f1e0ff */
[----:B------:R-:W-:Y:S02]  /*2b90*/  ISETP.NE.AND P1, PT, R52, 0x4, PT ;  /* 0x000000043400780c */ /* 0x000fe40003f25270 */
[----:B------:R-:W-:Y:S01]  /*2ba0*/  SEL R24, R57, R24, !P2 ;  /* 0x0000001839187207 */ /* 0x000fe20005000000 */
[----:B------:R-:W-:Y:S01]  /*2bb0*/  IMAD.X R27, R17, 0x1, R55, P0 ;  /* 0x00000001111b7824 */ /* 0x000fe200000e0637 */
[----:B------:R-:W-:-:S02]  /*2bc0*/  SEL R16, R23, R20, !P1 ;  /* 0x0000001417107207 */ /* 0x000fc40004800000 */
[----:B------:R-:W-:Y:S01]  /*2bd0*/  IADD3 R17, P0, PT, R18, R25, RZ ;  /* 0x0000001912117210 */ /* 0x000fe20007f1e0ff */
[----:B------:R-:W0:Y:S01]  /*2be0*/  LDS.128 R20, [UR4+0x60] ;  /* 0x00006004ff147984 */ /* 0x000e220008000c00 */
[C---:B------:R-:W-:Y:S02]  /*2bf0*/  ISETP.NE.AND P2, PT, R52.reuse, 0x5, PT ;  /* 0x000000053400780c */ /* 0x040fe40003f45270 */
[----:B------:R-:W-:Y:S01]  /*2c00*/  SEL R24, R55, R24, !P1 ;  /* 0x0000001837187207 */ /* 0x000fe20004800000 */
[----:B------:R-:W-:Y:S01]  /*2c10*/  IMAD.X R57, R19, 0x1, R27, P0 ;  /* 0x0000000113397824 */ /* 0x000fe200000e061b */
[----:B------:R-:W-:Y:S02]  /*2c20*/  SEL R16, R25, R16, !P2 ;  /* 0x0000001019107207 */ /* 0x000fe40005000000 */
[----:B------:R-:W-:Y:S02]  /*2c30*/  SEL R24, R27, R24, !P2 ;  /* 0x000000181b187207 */ /* 0x000fe40005000000 */
[----:B------:R-:W-:-:S02]  /*2c40*/  ISETP.NE.AND P1, PT, R52, 0x6, PT ;  /* 0x000000063400780c */ /* 0x000fc40003f25270 */
[----:B---3--:R-:W-:Y:S02]  /*2c50*/  IADD3 R27, P0, PT, R4, R17, RZ ;  /* 0x00000011041b7210 */ /* 0x008fe40007f1e0ff */
[----:B------:R-:W-:Y:S02]  /*2c60*/  SEL R4, R17, R16, !P1 ;  /* 0x0000001011047207 */ /* 0x000fe40004800000 */
[----:B------:R-:W1:Y:S01]  /*2c70*/  LDS.128 R16, [UR4+0x70] ;  /* 0x00007004ff107984 */ /* 0x000e620008000c00 */
[----:B------:R-:W-:Y:S01]  /*2c80*/  IMAD.X R55, R5, 0x1, R57, P0 ;  /* 0x0000000105377824 */ /* 0x000fe200000e0639 */
[----:B------:R-:W-:Y:S02]  /*2c90*/  ISETP.NE.AND P2, PT, R52, 0x7, PT ;  /* 0x000000073400780c */ /* 0x000fe40003f45270 */
[----:B------:R-:W-:Y:S02]  /*2ca0*/  IADD3 R25, P0, PT, R6, R27, RZ ;  /* 0x0000001b06197210 */ /* 0x000fe40007f1e0ff */
[----:B------:R-:W-:-:S02]  /*2cb0*/  SEL R4, R27, R4, !P2 ;  /* 0x000000041b047207 */ /* 0x000fc40005000000 */
[----:B------:R-:W-:Y:S01]  /*2cc0*/  SEL R6, R57, R24, !P1 ;  /* 0x0000001839067207 */ /* 0x000fe20004800000 */
[----:B------:R-:W-:Y:S01]  /*2cd0*/  IMAD.X R27, R7, 0x1, R55, P0 ;  /* 0x00000001071b7824 */ /* 0x000fe200000e0637 */
[----:B----4-:R-:W-:Y:S02]  /*2ce0*/  IADD3 R5, P0, PT, R8, R25, RZ ;  /* 0x0000001908057210 */ /* 0x010fe40007f1e0ff */
[C---:B------:R-:W-:Y:S02]  /*2cf0*/  ISETP.NE.AND P1, PT, R52.reuse, 0x8, PT ;  /* 0x000000083400780c */ /* 0x040fe40003f25270 */
[----:B------:R-:W-:Y:S01]  /*2d00*/  SEL R6, R55, R6, !P2 ;  /* 0x0000000637067207 */ /* 0x000fe20005000000 */
[----:B------:R-:W-:Y:S01]  /*2d10*/  IMAD.X R9, R9, 0x1, R27, P0 ;  /* 0x0000000109097824 */ /* 0x000fe200000e061b */
[----:B------:R-:W-:Y:S02]  /*2d20*/  SEL R4, R25, R4, !P1 ;  /* 0x0000000419047207 */ /* 0x000fe40004800000 */
[----:B------:R-:W-:-:S02]  /*2d30*/  ISETP.NE.AND P2, PT, R52, 0x9, PT ;  /* 0x000000093400780c */ /* 0x000fc40003f45270 */
[----:B------:R-:W-:Y:S02]  /*2d40*/  IADD3 R7, P0, PT, R10, R5, RZ ;  /* 0x000000050a077210 */ /* 0x000fe40007f1e0ff */
[----:B------:R-:W-:Y:S02]  /*2d50*/  SEL R6, R27, R6, !P1 ;  /* 0x000000061b067207 */ /* 0x000fe40004800000 */
[----:B------:R-:W-:Y:S02]  /*2d60*/  SEL R4, R5, R4, !P2 ;  /* 0x0000000405047207 */ /* 0x000fe40005000000 */
[----:B------:R-:W-:Y:S01]  /*2d70*/  ISETP.NE.AND P1, PT, R52, 0xa, PT ;  /* 0x0000000a3400780c */ /* 0x000fe20003f25270 */
[----:B------:R-:W-:Y:S01]  /*2d80*/  IMAD.X R11, R11, 0x1, R9, P0 ;  /* 0x000000010b0b7824 */ /* 0x000fe200000e0609 */
[----:B-----5:R-:W-:Y:S02]  /*2d90*/  IADD3 R5, P0, PT, R12, R7, RZ ;  /* 0x000000070c057210 */ /* 0x020fe40007f1e0ff */
[----:B------:R-:W-:-:S02]  /*2da0*/  SEL R4, R7, R4, !P1 ;  /* 0x0000000407047207 */ /* 0x000fc40004800000 */
[C---:B------:R-:W-:Y:S01]  /*2db0*/  ISETP.NE.AND P5, PT, R52.reuse, 0xb, PT ;  /* 0x0000000b3400780c */ /* 0x040fe20003fa5270 */
[----:B------:R-:W-:Y:S01]  /*2dc0*/  IMAD.X R13, R13, 0x1, R11, P0 ;  /* 0x000000010d0d7824 */ /* 0x000fe200000e060b */
[----:B------:R-:W-:Y:S02]  /*2dd0*/  SEL R6, R9, R6, !P2 ;  /* 0x0000000609067207 */ /* 0x000fe40005000000 */
[----:B------:R-:W-:Y:S02]  /*2de0*/  SEL R4, R5, R4, !P5 ;  /* 0x0000000405047207 */ /* 0x000fe40006800000 */
[----:B------:R-:W-:Y:S02]  /*2df0*/  ISETP.NE.AND P0, PT, R52, 0xc, PT ;  /* 0x0000000c3400780c */ /* 0x000fe40003f05270 */
[----:B------:R-:W-:Y:S02]  /*2e00*/  IADD3 R5, P6, PT, R14, R5, RZ ;  /* 0x000000050e057210 */ /* 0x000fe40007fde0ff */
[----:B------:R-:W-:-:S02]  /*2e10*/  SEL R6, R11, R6, !P1 ;  /* 0x000000060b067207 */ /* 0x000fc40004800000 */
[----:B------:R-:W-:Y:S02]  /*2e20*/  SEL R4, R5, R4, !P0 ;  /* 0x0000000405047207 */ /* 0x000fe40004000000 */
[----:B------:R-:W-:Y:S02]  /*2e30*/  ISETP.NE.AND P1, PT, R52, 0xd, PT ;  /* 0x0000000d3400780c */ /* 0x000fe40003f25270 */
[----:B0-----:R-:W-:Y:S01]  /*2e40*/  IADD3 R5, P4, PT, R20, R5, RZ ;  /* 0x0000000514057210 */ /* 0x001fe20007f9e0ff */
[----:B------:R-:W-:Y:S01]  /*2e50*/  IMAD.X R15, R15, 0x1, R13, P6 ;  /* 0x000000010f0f7824 */ /* 0x000fe200030e060d */
[----:B------:R-:W-:Y:S02]  /*2e60*/  SEL R6, R13, R6, !P5 ;  /* 0x000000060d067207 */ /* 0x000fe40006800000 */
[----:B------:R-:W-:Y:S02]  /*2e70*/  IADD3 R8, P6, PT, R50, -R53, RZ ;  /* 0x8000003532087210 */ /* 0x000fe40007fde0ff */
[----:B------:R-:W-:-:S02]  /*2e80*/  SEL R4, R5, R4, !P1 ;  /* 0x0000000405047207 */ /* 0x000fc40004800000 */
[----:B------:R-:W-:Y:S02]  /*2e90*/  ISETP.NE.AND P2, PT, R52, 0xe, PT ;  /* 0x0000000e3400780c */ /* 0x000fe40003f45270 */
[----:B------:R-:W-:Y:S01]  /*2ea0*/  IADD3 R5, P5, PT, R22, R5, RZ ;  /* 0x0000000516057210 */ /* 0x000fe20007fbe0ff */
[----:B------:R-:W-:Y:S01]  /*2eb0*/  IMAD.X R21, R21, 0x1, R15, P4 ;  /* 0x0000000115157824 */ /* 0x000fe200020e060f */
[----:B------:R-:W-:Y:S01]  /*2ec0*/  SEL R6, R15, R6, !P0 ;  /* 0x000000060f067207 */ /* 0x000fe20004000000 */
[----:B------:R-:W-:Y:S01]  /*2ed0*/  IMAD.X R50, R51, 0x1, ~R49, P6 ;  /* 0x0000000133327824 */ /* 0x000fe200030e0e31 */
[----:B------:R-:W-:Y:S01]  /*2ee0*/  SEL R4, R5, R4, !P2 ;  /* 0x0000000405047207 */ /* 0x000fe20005000000 */
[----:B------:R-:W-:Y:S01]  /*2ef0*/  IMAD.X R23, R23, 0x1, R21, P5 ;  /* 0x0000000117177824 */ /* 0x000fe200028e0615 */
[----:B------:R-:W-:Y:S02]  /*2f00*/  ISETP.NE.AND P0, PT, R48, RZ, PT ;  /* 0x000000ff3000720c */ /* 0x000fe40003f05270 */
[----:B-1----:R-:W-:-:S02]  /*2f10*/  IADD3 R5, P4, PT, R16, R5, RZ ;  /* 0x0000000510057210 */ /* 0x002fc40007f9e0ff */
[----:B------:R-:W-:Y:S02]  /*2f20*/  ISETP.NE.AND P3, PT, R52, 0xf, PT ;  /* 0x0000000f3400780c */ /* 0x000fe40003f65270 */
[----:B------:R-:W-:Y:S01]  /*2f30*/  SEL R6, R21, R6, !P1 ;  /* 0x0000000615067207 */ /* 0x000fe20004800000 */
[----:B------:R-:W-:Y:S01]  /*2f40*/  IMAD.X R17, R17, 0x1, R23, P4 ;  /* 0x0000000111117824 */ /* 0x000fe200020e0617 */
[----:B------:R-:W-:Y:S02]  /*2f50*/  SEL R11, R8, RZ, P0 ;  /* 0x000000ff080b7207 */ /* 0x000fe40000000000 */
[----:B------:R-:W-:Y:S02]  /*2f60*/  SEL R13, R50, RZ, P0 ;  /* 0x000000ff320d7207 */ /* 0x000fe40000000000 */
[----:B------:R-:W-:Y:S02]  /*2f70*/  SEL R4, R5, R4, !P3 ;  /* 0x0000000405047207 */ /* 0x000fe40005800000 */
[----:B------:R-:W-:-:S02]  /*2f80*/  ISETP.GT.U32.AND P0, PT, R2, 0x1f, PT ;  /* 0x0000001f0200780c */ /* 0x000fc40003f04070 */
[----:B------:R-:W-:Y:S02]  /*2f90*/  SEL R6, R23, R6, !P2 ;  /* 0x0000000617067207 */ /* 0x000fe40005000000 */
[----:B------:R-:W-:Y:S02]  /*2fa0*/  IADD3 R11, P2, PT, R11, R4, RZ ;  /* 0x000000040b0b7210 */ /* 0x000fe40007f5e0ff */
[----:B------:R-:W-:Y:S02]  /*2fb0*/  SEL R4, R17, R6, !P3 ;  /* 0x0000000611047207 */ /* 0x000fe40005800000 */
[----:B------:R-:W-:Y:S02]  /*2fc0*/  IADD3 R18, P1, PT, R18, R5, RZ ;  /* 0x0000000512127210 */ /* 0x000fe40007f3e0ff */
[----:B------:R-:W-:Y:S01]  /*2fd0*/  ISETP.GE.U32.AND P4, PT, R2, 0x20, PT ;  /* 0x000000200200780c */ /* 0x000fe20003f86070 */
[----:B------:R-:W-:Y:S02]  /*2fe0*/  IMAD.X R13, R13, 0x1, R4, P2 ;  /* 0x000000010d0d7824 */ /* 0x000fe400010e0604 */
[----:B------:R-:W-:Y:S01]  /*2ff0*/  IMAD.X R19, R19, 0x1, R17, P1 ;  /* 0x0000000113137824 */ /* 0x000fe200008e0611 */
[----:B------:R-:W-:-:S02]  /*3000*/  SEL R16, R8, R11, !P4 ;  /* 0x0000000b08107207 */ /* 0x000fc40006000000 */
[----:B------:R-:W-:Y:S01]  /*3010*/  SEL R17, R50, R13, !P4 ;  /* 0x0000000d32117207 */ /* 0x000fe20006000000 */
[----:B------:R-:W-:Y:S06]  /*3020*/  @P0 BRA `(.L_x_54) ;  /* 0x0000000c00840947 */ /* 0x000fec0003800000 */
[----:B------:R-:W0:Y:S01]  /*3030*/  LDC.64 R14, c[0x0][0x3a8] ;  /* 0x0000ea00ff0e7b82 */ /* 0x000e220000000a00 */
[C---:B------:R-:W-:Y:S01]  /*3040*/  ISETP.NE.AND P1, PT, R2.reuse, RZ, PT ;  /* 0x000000ff0200720c */ /* 0x040fe20003f25270 */
[----:B------:R-:W-:-:S03]  /*3050*/  IMAD.WIDE.U32 R4, R2, 0x10, RZ ;  /* 0x0000001002047825 */ /* 0x000fc600078e00ff */
[----:B------:R-:W-:Y:S02]  /*3060*/  LOP3.LUT R13, R4, 0xfffffff0, RZ, 0x3c, !PT ;  /* 0xfffffff0040d7812 */ /* 0x000fe400078e3cff */
[----:B------:R-:W-:-:S07]  /*3070*/  LOP3.LUT R5, RZ, R5, RZ, 0x33, !PT ;  /* 0x00000005ff057212 */ /* 0x000fce00078e33ff */
[----:B------:R-:W-:Y:S02]  /*3080*/  @!P1 IMAD.MOV.U32 R10, RZ, RZ, R18 ;  /* 0x000000ffff0a9224 */ /* 0x000fe400078e0012 */
[----:B------:R-:W-:Y:S02]  /*3090*/  @!P1 IMAD.MOV.U32 R11, RZ, RZ, R19 ;  /* 0x000000ffff0b9224 */ /* 0x000fe400078e0013 */
[----:B------:R-:W-:Y:S02]  /*30a0*/  @!P1 IMAD.MOV.U32 R8, RZ, RZ, 0x64 ;  /* 0x00000064ff089424 */ /* 0x000fe400078e00ff */
[----:B------:R-:W-:Y:S01]  /*30b0*/  @!P1 IMAD.MOV.U32 R9, RZ, RZ, 0x0 ;  /* 0x00000000ff099424 */ /* 0x000fe200078e00ff */
[----:B------:R1:W-:Y:S01]  /*30c0*/  @!P1 STS.64 [UR4+0xb8], R10 ;  /* 0x0000b80aff009988 */ /* 0x0003e20008000a04 */
[----:B0-----:R-:W-:-:S03]  /*30d0*/  IMAD.WIDE.U32 R14, R0, 0x10, R14 ;  /* 0x00000010000e7825 */ /* 0x001fc600078e000e */
[----:B------:R-:W-:Y:S02]  /*30e0*/  IADD3 R12, P0, PT, R14, R13, RZ ;  /* 0x0000000d0e0c7210 */ /* 0x000fe40007f1e0ff */
[----:B------:R1:W-:Y:S01]  /*30f0*/  @!P1 ST.E.128.STRONG.GPU desc[UR8][R14.64+0x200], R8 ;  /* 0x000200080e009985 */ /* 0x0003e2000c10fd08 */
[----:B------:R-:W-:Y:S05]  /*3100*/  NANOSLEEP 0x348 ;  /* 0x000003480000795d */ /* 0x000fea0003800000 */
[----:B------:R-:W-:-:S05]  /*3110*/  IMAD.X R13, R15, 0x1, R5, P0 ;  /* 0x000000010f0d7824 */ /* 0x000fca00000e0605 */
[----:B------:R-:W2:Y:S01]  /*3120*/  LD.E.128.STRONG.GPU R4, desc[UR8][R12.64+0x200] ;  /* 0x000200080c047980 */ /* 0x000ea2000c10fd00 */
[----:B------:R-:W-:Y:S01]  /*3130*/  UMOV UR5, 0xffffffff ;  /* 0xffffffff00057882 */ /* 0x000fe20000000000 */
[----:B------:R-:W-:Y:S01]  /*3140*/  LOP3.LUT R25, RZ, R2, RZ, 0x33, !PT ;  /* 0x00000002ff197212 */ /* 0x000fe200078e33ff */
[----:B------:R-:W-:Y:S01]  /*3150*/  IMAD.MOV.U32 R20, RZ, RZ, R0 ;  /* 0x000000ffff147224 */ /* 0x000fe200078e0000 */
[----:B--2---:R-:W-:-:S04]  /*3160*/  ISETP.NE.U32.AND P0, PT, R4, 0x63, PT ;  /* 0x000000630400780c */ /* 0x004fc80003f05070 */
[----:B------:R-:W-:Y:S01]  /*3170*/  ISETP.NE.AND.EX P0, PT, R5, RZ, PT, P0 ;  /* 0x000000ff0500720c */ /* 0x000fe20003f05300 */
[----:B-1----:R-:W-:-:S12]  /*3180*/  BRA.DIV UR5, `(.L_x_55) ;  /* 0x0000008e05447947 */ /* 0x002fd8000b800000 */
[----:B------:R-:W-:-:S13]  /*3190*/  VOTE.ANY P0, !P0 ;  /* 0x0000000000ff7806 */ /* 0x000fda0004000100 */
.L_x_295:
[----:B------:R-:W-:Y:S05]  /*31a0*/  @!P0 BRA `(.L_x_56) ;  /* 0x0000000000788947 */ /* 0x000fea0003800000 */
[----:B------:R-:W-:-:S07]  /*31b0*/  IMAD.MOV.U32 R8, RZ, RZ, 0x24 ;  /* 0x00000024ff087424 */ /* 0x000fce00078e00ff */
.L_x_58:
[----:B------:R-:W-:Y:S02]  /*31c0*/  VIADD R7, R8, 0x1 ;  /* 0x0000000108077836 */ /* 0x000fe40000000000 */
[----:B------:R-:W-:Y:S02]  /*31d0*/  IMAD R20, R20, 0x41a7, RZ ;  /* 0x000041a714147824 */ /* 0x000fe400078e02ff */
[----:B------:R-:W0:Y:S01]  /*31e0*/  I2F.U32.RP R6, R7 ;  /* 0x0000000700067306 */ /* 0x000e220000209000 */
[----:B------:R-:W-:Y:S01]  /*31f0*/  IMAD.MOV R9, RZ, RZ, -R7 ;  /* 0x000000ffff097224 */ /* 0x000fe200078e0a07 */
[----:B------:R-:W-:Y:S02]  /*3200*/  ISETP.NE.U32.AND P1, PT, R7, RZ, PT ;  /* 0x000000ff0700720c */ /* 0x000fe40003f25070 */
[----:B------:R-:W-:-:S04]  /*3210*/  LOP3.LUT R20, R20, 0x7fffffff, RZ, 0xc0, !PT ;  /* 0x7fffffff14147812 */ /* 0x000fc800078ec0ff */
[----:B0-----:R-:W0:Y:S02]  /*3220*/  MUFU.RCP R6, R6 ;  /* 0x0000000600067308 */ /* 0x001e240000001000 */
[----:B0-----:R-:W-:-:S06]  /*3230*/  VIADD R4, R6, 0xffffffe ;  /* 0x0ffffffe06047836 */ /* 0x001fcc0000000000 */
[----:B------:R0:W1:Y:S02]  /*3240*/  F2I.FTZ.U32.TRUNC.NTZ R5, R4 ;  /* 0x0000000400057305 */ /* 0x000064000021f000 */
[----:B0-----:R-:W-:Y:S02]  /*3250*/  IMAD.MOV.U32 R4, RZ, RZ, RZ ;  /* 0x000000ffff047224 */ /* 0x001fe400078e00ff */
[----:B-1----:R-:W-:-:S04]  /*3260*/  IMAD R9, R9, R5, RZ ;  /* 0x0000000509097224 */ /* 0x002fc800078e02ff */
[----:B------:R-:W-:-:S06]  /*3270*/  IMAD.HI.U32 R5, R5, R9, R4 ;  /* 0x0000000905057227 */ /* 0x000fcc00078e0004 */
[----:B------:R-:W-:-:S04]  /*3280*/  IMAD.HI.U32 R5, R5, R20, RZ ;  /* 0x0000001405057227 */ /* 0x000fc800078e00ff */
[----:B------:R-:W-:-:S04]  /*3290*/  IMAD.MOV R5, RZ, RZ, -R5 ;  /* 0x000000ffff057224 */ /* 0x000fc800078e0a05 */
[----:B------:R-:W-:-:S05]  /*32a0*/  IMAD R6, R7, R5, R20 ;  /* 0x0000000507067224 */ /* 0x000fca00078e0214 */
[----:B------:R-:W-:-:S13]  /*32b0*/  ISETP.GE.U32.AND P0, PT, R6, R7, PT ;  /* 0x000000070600720c */ /* 0x000fda0003f06070 */
[----:B------:R-:W-:-:S05]  /*32c0*/  @P0 IMAD.IADD R6, R6, 0x1, -R7 ;  /* 0x0000000106060824 */ /* 0x000fca00078e0a07 */
[----:B------:R-:W-:-:S13]  /*32d0*/  ISETP.GE.U32.AND P0, PT, R6, R7, PT ;  /* 0x000000070600720c */ /* 0x000fda0003f06070 */
[----:B------:R-:W-:Y:S01]  /*32e0*/  @P0 IMAD.IADD R6, R6, 0x1, -R7 ;  /* 0x0000000106060824 */ /* 0x000fe200078e0a07 */
[----:B------:R-:W-:-:S04]  /*32f0*/  @!P1 LOP3.LUT R6, RZ, R7, RZ, 0x33, !PT ;  /* 0x00000007ff069212 */ /* 0x000fc800078e33ff */
[----:B------:R-:W-:Y:S05]  /*3300*/  NANOSLEEP R6 ;  /* 0x000000060000735d */ /* 0x000fea0003800000 */
[----:B------:R-:W2:Y:S01]  /*3310*/  LD.E.128.STRONG.GPU R4, desc[UR8][R12.64+0x200] ;  /* 0x000200080c047980 */ /* 0x000ea2000c10fd00 */
[----:B------:R-:W-:Y:S01]  /*3320*/  UMOV UR5, 0xffffffff ;  /* 0xffffffff00057882 */ /* 0x000fe20000000000 */
[----:B------:R-:W-:Y:S02]  /*3330*/  SHF.R.U32.HI R8, RZ, 0x1, R8 ;  /* 0x00000001ff087819 */ /* 0x000fe40000011608 */
[----:B--2---:R-:W-:-:S04]  /*3340*/  ISETP.NE.U32.AND P0, PT, R4, 0x63, PT ;  /* 0x000000630400780c */ /* 0x004fc80003f05070 */
[----:B------:R-:W-:Y:S01]  /*3350*/  ISETP.NE.AND.EX P0, PT, R5, RZ, PT, P0 ;  /* 0x000000ff0500720c */ /* 0x000fe20003f05300 */
[----:B------:R-:W-:-:S12]  /*3360*/  BRA.DIV UR5, `(.L_x_57) ;  /* 0x0000008a05ec7947 */ /* 0x000fd8000b800000 */
[----:B------:R-:W-:-:S13]  /*3370*/  VOTE.ANY P0, !P0 ;  /* 0x0000000000ff7806 */ /* 0x000fda0004000100 */
.L_x_298:
[----:B------:R-:W-:Y:S05]  /*3380*/  @P0 BRA `(.L_x_58) ;  /* 0xfffffffc008c0947 */ /* 0x000fea000383ffff */
.L_x_56:
[----:B------:R-:W-:Y:S01]  /*3390*/  UMOV UR5, 0xffffffff ;  /* 0xffffffff00057882 */ /* 0x000fe20000000000 */
[----:B------:R-:W-:-:S04]  /*33a0*/  ISETP.NE.U32.AND P0, PT, R4, 0x65, PT ;  /* 0x000000650400780c */ /* 0x000fc80003f05070 */
[----:B------:R-:W-:Y:S01]  /*33b0*/  ISETP.NE.AND.EX P0, PT, R5, RZ, PT, P0 ;  /* 0x000000ff0500720c */ /* 0x000fe20003f05300 */
[----:B------:R-:W-:-:S12]  /*33c0*/  BRA.DIV UR5, `(.L_x_59) ;  /* 0x0000008a05f47947 */ /* 0x000fd8000b800000 */
[----:B------:R-:W0:Y:S01]  /*33d0*/  S2R R8, SR_GEMASK ;  /* 0x0000000000087919 */ /* 0x000e220000003c00 */
[----:B------:R-:W-:Y:S01]  /*33e0*/  VOTE.ANY R10, PT, !P0 ;  /* 0x00000000000a7806 */ /* 0x000fe200040e0100 */
[----:B------:R-:W-:-:S03]  /*33f0*/  IMAD.IADD R0, R25, 0x1, R0 ;  /* 0x0000000119007824 */ /* 0x000fc600078e0200 */
[----:B0-----:R-:W-:-:S05]  /*3400*/  LOP3.LUT R10, R10, 0x80000000, R8, 0xec, !PT ;  /* 0x800000000a0a7812 */ /* 0x001fca00078eec08 */
[----:B------:R-:W-:-:S05]  /*3410*/  VIADD R9, R10, 0xffffffff ;  /* 0xffffffff0a097836 */ /* 0x000fca0000000000 */
[----:B------:R-:W-:-:S04]  /*3420*/  LOP3.LUT R10, R10, R9, RZ, 0xc, !PT ;  /* 0x000000090a0a7212 */ /* 0x000fc800078e0cff */
[----:B------:R-:W0:Y:S02]  /*3430*/  POPC R11, R10 ;  /* 0x0000000a000b7309 */ /* 0x000e240000000000 */
[----:B0-----:R-:W0:Y:S01]  /*3440*/  SHFL.DOWN PT, R9, R6, 0x1, R11 ;  /* 0x0820000006097989 */ /* 0x001e2200000e000b */
[----:B------:R-:W-:-:S03]  /*3450*/  ISETP.GE.AND P0, PT, R48, R11, PT ;  /* 0x0000000b3000720c */ /* 0x000fc60003f06270 */
[----:B------:R-:W1:Y:S01]  /*3460*/  SHFL.DOWN PT, R69, R7, 0x1, R11 ;  /* 0x0820000007457989 */ /* 0x000e6200000e000b */
[----:B0-----:R-:W-:-:S04]  /*3470*/  SEL R9, R9, RZ, !P0 ;  /* 0x000000ff09097207 */ /* 0x001fc80004000000 */
[----:B------:R-:W-:Y:S01]  /*3480*/  IADD3 R22, P1, PT, R6, R9, RZ ;  /* 0x0000000906167210 */ /* 0x000fe20007f3e0ff */
[----:B------:R-:W-:Y:S01]  /*3490*/  VIADD R9, R48, 0x2 ;  /* 0x0000000230097836 */ /* 0x000fe20000000000 */
[----:B-1----:R-:W-:-:S03]  /*34a0*/  SEL R23, R69, RZ, !P0 ;  /* 0x000000ff45177207 */ /* 0x002fc60004000000 */
[----:B------:R-:W0:Y:S01]  /*34b0*/  SHFL.DOWN PT, R21, R22, 0x2, R11 ;  /* 0x0840000016157989 */ /* 0x000e2200000e000b */
[----:B------:R-:W-:Y:S01]  /*34c0*/  ISETP.GT.AND P0, PT, R9, R11, PT ;  /* 0x0000000b0900720c */ /* 0x000fe20003f04270 */
[----:B------:R-:W-:-:S05]  /*34d0*/  IMAD.X R23, R7, 0x1, R23, P1 ;  /* 0x0000000107177824 */ /* 0x000fca00008e0617 */
[----:B------:R-:W1:Y:S01]  /*34e0*/  SHFL.DOWN PT, R69, R23, 0x2, R11 ;  /* 0x0840000017457989 */ /* 0x000e6200000e000b */
[----:B0-----:R-:W-:-:S04]  /*34f0*/  SEL R21, R21, RZ, !P0 ;  /* 0x000000ff15157207 */ /* 0x001fc80004000000 */
[----:B------:R-:W-:Y:S01]  /*3500*/  IADD3 R7, P1, PT, R21, R22, RZ ;  /* 0x0000001615077210 */ /* 0x000fe20007f3e0ff */
[C---:B------:R-:W-:Y:S01]  /*3510*/  VIADD R21, R48.reuse, 0x4 ;  /* 0x0000000430157836 */ /* 0x040fe20000000000 */
[----:B-1----:R-:W-:Y:S01]  /*3520*/  SEL R26, R69, RZ, !P0 ;  /* 0x000000ff451a7207 */ /* 0x002fe20004000000 */
[----:B------:R-:W-:Y:S02]  /*3530*/  VIADD R22, R48, 0x8 ;  /* 0x0000000830167836 */ /* 0x000fe40000000000 */
[----:B------:R-:W0:Y:S01]  /*3540*/  SHFL.DOWN PT, R6, R7, 0x4, R11 ;  /* 0x0880000007067989 */ /* 0x000e2200000e000b */
[----:B------:R-:W-:Y:S01]  /*3550*/  ISETP.GT.AND P0, PT, R21, R11, PT ;  /* 0x0000000b1500720c */ /* 0x000fe20003f04270 */
[----:B------:R-:W-:-:S05]  /*3560*/  IMAD.X R26, R26, 0x1, R23, P1 ;  /* 0x000000011a1a7824 */ /* 0x000fca00008e0617 */
[----:B------:R-:W1:Y:S01]  /*3570*/  SHFL.DOWN PT, R69, R26, 0x4, R11 ;  /* 0x088000001a457989 */ /* 0x000e6200000e000b */
[----:B0-----:R-:W-:-:S04]  /*3580*/  SEL R6, R6, RZ, !P0 ;  /* 0x000000ff06067207 */ /* 0x001fc80004000000 */
[----:B------:R-:W-:Y:S02]  /*3590*/  IADD3 R23, P1, PT, R6, R7, RZ ;  /* 0x0000000706177210 */ /* 0x000fe40007f3e0ff */
[----:B-1----:R-:W-:-:S03]  /*35a0*/  SEL R24, R69, RZ, !P0 ;  /* 0x000000ff45187207 */ /* 0x002fc60004000000 */
[----:B------:R-:W0:Y:S01]  /*35b0*/  SHFL.DOWN PT, R6, R23, 0x8, R11 ;  /* 0x0900000017067989 */ /* 0x000e2200000e000b */
[----:B------:R-:W-:Y:S01]  /*35c0*/  ISETP.GT.AND P0, PT, R22, R11, PT ;  /* 0x0000000b1600720c */ /* 0x000fe20003f04270 */
[----:B------:R-:W-:Y:S02]  /*35d0*/  IMAD.X R24, R24, 0x1, R26, P1 ;  /* 0x0000000118187824 */ /* 0x000fe400008e061a */
[----:B------:R-:W1:Y:S03]  /*35e0*/  LDC.64 R26, c[0x0][0x3a8] ;  /* 0x0000ea00ff1a7b82 */ /* 0x000e660000000a00 */
[----:B------:R-:W2:Y:S01]  /*35f0*/  SHFL.DOWN PT, R69, R24, 0x8, R11 ;  /* 0x0900000018457989 */ /* 0x000ea200000e000b */
[----:B0-----:R-:W-:-:S04]  /*3600*/  SEL R6, R6, RZ, !P0 ;  /* 0x000000ff06067207 */ /* 0x001fc80004000000 */
[----:B------:R-:W-:Y:S01]  /*3610*/  IADD3 R7, P1, PT, R6, R23, RZ ;  /* 0x0000001706077210 */ /* 0x000fe20007f3e0ff */
[----:B------:R-:W-:Y:S01]  /*3620*/  VIADD R23, R48, 0x10 ;  /* 0x0000001030177836 */ /* 0x000fe20000000000 */
[----:B-1----:R-:W-:Y:S02]  /*3630*/  IADD3 R26, P3, PT, R26, 0x200, RZ ;  /* 0x000002001a1a7810 */ /* 0x002fe40007f7e0ff */
[----:B--2---:R-:W-:Y:S01]  /*3640*/  SEL R50, R69, RZ, !P0 ;  /* 0x000000ff45327207 */ /* 0x004fe20004000000 */
[----:B------:R-:W0:Y:S01]  /*3650*/  SHFL.DOWN PT, R6, R7, 0x10, R11 ;  /* 0x0a00000007067989 */ /* 0x000e2200000e000b */
[----:B------:R-:W-:Y:S01]  /*3660*/  ISETP.NE.U32.AND P0, PT, R4, 0x65, PT ;  /* 0x000000650400780c */ /* 0x000fe20003f05070 */
[----:B------:R-:W-:Y:S02]  /*3670*/  IMAD.X R53, RZ, RZ, R27, P3 ;  /* 0x000000ffff357224 */ /* 0x000fe400018e061b */
[----:B------:R-:W-:Y:S01]  /*3680*/  IMAD.X R50, R50, 0x1, R24, P1 ;  /* 0x0000000132327824 */ /* 0x000fe200008e0618 */
[----:B------:R-:W-:-:S02]  /*3690*/  ISETP.NE.AND.EX P0, PT, R5, RZ, PT, P0 ;  /* 0x000000ff0500720c */ /* 0x000fc40003f05300 */
[----:B------:R-:W-:Y:S02]  /*36a0*/  ISETP.GT.AND P1, PT, R23, R11, PT ;  /* 0x0000000b1700720c */ /* 0x000fe40003f24270 */
[----:B------:R-:W1:Y:S09]  /*36b0*/  SHFL.DOWN PT, R69, R50, 0x10, R11 ;  /* 0x0a00000032457989 */ /* 0x000e7200000e000b */
[----:B------:R-:W-:-:S02]  /*36c0*/  VOTE.ALL P0, P0 ;  /* 0x0000000000ff7806 */ /* 0x000fc40000000000 */
[----:B0-----:R-:W-:-:S04]  /*36d0*/  SEL R6, R6, RZ, !P1 ;  /* 0x000000ff06067207 */ /* 0x001fc80004800000 */
[----:B------:R-:W-:Y:S02]  /*36e0*/  IADD3 R24, P2, PT, R6, R7, RZ ;  /* 0x0000000706187210 */ /* 0x000fe40007f5e0ff */
[----:B-1----:R-:W-:-:S05]  /*36f0*/  SEL R69, R69, RZ, !P1 ;  /* 0x000000ff45457207 */ /* 0x002fca0004800000 */
[----:B------:R-:W-:-:S07]  /*3700*/  IMAD.X R25, R69, 0x1, R50, P2 ;  /* 0x0000000145197824 */ /* 0x000fce00010e0632 */
.L_x_312:
[----:B------:R-:W-:Y:S05]  /*3710*/  @!P0 BRA `(.L_x_60) ;  /* 0x00000004006c8947 */ /* 0x000fea0003800000 */
[----:B------:R-:W-:-:S07]  /*3720*/  IMAD.MOV.U32 R49, RZ, RZ, 0x24 ;  /* 0x00000024ff317424 */ /* 0x000fce00078e00ff */
.L_x_66:
[----:B------:R-:W-:Y:S02]  /*3730*/  IMAD.MOV.U32 R27, RZ, RZ, R53 ;  /* 0x000000ffff1b7224 */ /* 0x000fe400078e0035 */
[----:B------:R-:W-:-:S05]  /*3740*/  IMAD.WIDE R12, R0, 0x10, R26 ;  /* 0x00000010000c7825 */ /* 0x000fca00078e021a */
[----:B------:R-:W2:Y:S01]  /*3750*/  LD.E.128.STRONG.GPU R4, desc[UR8][R12.64+-0x200] ;  /* 0xfffe00080c047980 */ /* 0x000ea2000c10fd00 */
[----:B------:R-:W-:Y:S05]  /*3760*/  YIELD ;  /* 0x0000000000007946 */ /* 0x000fea0003800000 */
[----:B------:R-:W-:Y:S01]  /*3770*/  UMOV UR5, 0xffffffff ;  /* 0xffffffff00057882 */ /* 0x000fe20000000000 */
[----:B------:R-:W-:Y:S02]  /*3780*/  SHF.R.U32.HI R49, RZ, 0x1, R49 ;  /* 0x00000001ff317819 */ /* 0x000fe40000011631 */
[----:B--2---:R-:W-:-:S04]  /*3790*/  ISETP.NE.U32.AND P0, PT, R4, 0x63, PT ;  /* 0x000000630400780c */ /* 0x004fc80003f05070 */
[----:B------:R-:W-:Y:S01]  /*37a0*/  ISETP.NE.AND.EX P0, PT, R5, RZ, PT, P0 ;  /* 0x000000ff0500720c */ /* 0x000fe20003f05300 */
[----:B------:R-:W-:-:S12]  /*37b0*/  BRA.DIV UR5, `(.L_x_61) ;  /* 0x0000008e05907947 */ /* 0x000fd8000b800000 */
[----:B------:R-:W-:-:S13]  /*37c0*/  VOTE.ANY P0, !P0 ;  /* 0x0000000000ff7806 */ /* 0x000fda0004000100 */
.L_x_315:
[----:B------:R-:W-:Y:S05]  /*37d0*/  @!P0 BRA `(.L_x_62) ;  /* 0x0000000000788947 */ /* 0x000fea0003800000 */
[----:B------:R-:W-:-:S07]  /*37e0*/  IMAD.MOV.U32 R11, RZ, RZ, R49 ;  /* 0x000000ffff0b7224 */ /* 0x000fce00078e0031 */
.L_x_64:
        /* <DEDUP_REMOVED lines=28> */
.L_x_318:
[----:B------:R-:W-:Y:S05]  /*39b0*/  @P0 BRA `(.L_x_64) ;  /* 0xfffffffc008c0947 */ /* 0x000fea000383ffff */
.L_x_62:
[----:B------:R-:W-:Y:S01]  /*39c0*/  UMOV UR5, 0xffffffff ;  /* 0xffffffff00057882 */ /* 0x000fe20000000000 */
[----:B------:R-:W-:-:S04]  /*39d0*/  ISETP.NE.U32.AND P0, PT, R4, 0x65, PT ;  /* 0x000000650400780c */ /* 0x000fc80003f05070 */
[----:B------:R-:W-:Y:S01]  /*39e0*/  ISETP.NE.AND.EX P0, PT, R5, RZ, PT, P0 ;  /* 0x000000ff0500720c */ /* 0x000fe20003f05300 */
[----:B------:R-:W-:-:S12]  /*39f0*/  BRA.DIV UR5, `(.L_x_65) ;  /* 0x0000008e05407947 */ /* 0x000fd8000b800000 */
[----:B------:R-:W-:Y:S01]  /*3a00*/  VOTE.ANY R10, PT, !P0 ;  /* 0x00000000000a7806 */ /* 0x000fe200040e0100 */
[----:B------:R-:W-:-:S03]  /*3a10*/  VIADD R0, R0, 0xffffffe0 ;  /* 0xffffffe000007836 */ /* 0x000fc60000000000 */
[----:B------:R-:W-:-:S05]  /*3a20*/  LOP3.LUT R10, R10, 0x80000000, R8, 0xec, !PT ;  /* 0x800000000a0a7812 */ /* 0x000fca00078eec08 */
[----:B------:R-:W-:-:S05]  /*3a30*/  VIADD R11, R10, 0xffffffff ;  /* 0xffffffff0a0b7836 */ /* 0x000fca0000000000 */
[----:B------:R-:W-:-:S06]  /*3a40*/  LOP3.LUT R11, R10, R11, RZ, 0xc, !PT ;  /* 0x0000000b0a0b7212 */ /* 0x000fcc00078e0cff */
[----:B------:R-:W0:Y:S02]  /*3a50*/  POPC R11, R11 ;  /* 0x0000000b000b7309 */ /* 0x000e240000000000 */
[----:B0-----:R-:W0:Y:S01]  /*3a60*/  SHFL.DOWN PT, R27, R6, 0x1, R11 ;  /* 0x08200000061b7989 */ /* 0x001e2200000e000b */
[----:B------:R-:W-:-:S03]  /*3a70*/  ISETP.GE.AND P0, PT, R48, R11, PT ;  /* 0x0000000b3000720c */ /* 0x000fc60003f06270 */
[----:B------:R-:W1:Y:S01]  /*3a80*/  SHFL.DOWN PT, R69, R7, 0x1, R11 ;  /* 0x0820000007457989 */ /* 0x000e6200000e000b */
[----:B0-----:R-:W-:-:S04]  /*3a90*/  SEL R27, R27, RZ, !P0 ;  /* 0x000000ff1b1b7207 */ /* 0x001fc80004000000 */
[----:B------:R-:W-:Y:S02]  /*3aa0*/  IADD3 R54, P1, PT, R6, R27, RZ ;  /* 0x0000001b06367210 */ /* 0x000fe40007f3e0ff */
[----:B-1----:R-:W-:Y:S02]  /*3ab0*/  SEL R51, R69, RZ, !P0 ;  /* 0x000000ff45337207 */ /* 0x002fe40004000000 */
[----:B------:R-:W-:Y:S01]  /*3ac0*/  ISETP.GT.AND P0, PT, R9, R11, PT ;  /* 0x0000000b0900720c */ /* 0x000fe20003f04270 */
[----:B------:R-:W0:Y:S02]  /*3ad0*/  SHFL.DOWN PT, R27, R54, 0x2, R11 ;  /* 0x08400000361b7989 */ /* 0x000e2400000e000b */
[----:B------:R-:W-:-:S05]  /*3ae0*/  IMAD.X R51, R7, 0x1, R51, P1 ;  /* 0x0000000107337824 */ /* 0x000fca00008e0633 */
[----:B------:R-:W1:Y:S01]  /*3af0*/  SHFL.DOWN PT, R69, R51, 0x2, R11 ;  /* 0x0840000033457989 */ /* 0x000e6200000e000b */
[----:B0-----:R-:W-:-:S04]  /*3b00*/  SEL R27, R27, RZ, !P0 ;  /* 0x000000ff1b1b7207 */ /* 0x001fc80004000000 */
[----:B------:R-:W-:Y:S02]  /*3b10*/  IADD3 R50, P1, PT, R27, R54, RZ ;  /* 0x000000361b327210 */ /* 0x000fe40007f3e0ff */
[----:B-1----:R-:W-:-:S03]  /*3b20*/  SEL R52, R69, RZ, !P0 ;  /* 0x000000ff45347207 */ /* 0x002fc60004000000 */
        /* <DEDUP_REMOVED lines=15> */
[----:B------:R-:W-:Y:S01]  /*3c20*/  ISETP.NE.U32.AND P0, PT, R4, 0x65, PT ;  /* 0x000000650400780c */ /* 0x000fe20003f05070 */
[----:B------:R-:W-:-:S03]  /*3c30*/  IMAD.X R50, R50, 0x1, R51, P1 ;  /* 0x0000000132327824 */ /* 0x000fc600008e0633 */
[----:B------:R-:W-:Y:S02]  /*3c40*/  ISETP.NE.AND.EX P0, PT, R5, RZ, PT, P0 ;  /* 0x000000ff0500720c */ /* 0x000fe40003f05300 */
[----:B------:R-:W-:Y:S01]  /*3c50*/  ISETP.GT.AND P1, PT, R23, R11, PT ;  /* 0x0000000b1700720c */ /* 0x000fe20003f24270 */
[----:B------:R-:W1:Y:S10]  /*3c60*/  SHFL.DOWN PT, R69, R50, 0x10, R11 ;  /* 0x0a00000032457989 */ /* 0x000e7400000e000b */
[----:B------:R-:W-:-:S02]  /*3c70*/  VOTE.ALL P0, P0 ;  /* 0x0000000000ff7806 */ /* 0x000fc40000000000 */
[----:B0-----:R-:W-:-:S04]  /*3c80*/  SEL R5, R6, RZ, !P1 ;  /* 0x000000ff06057207 */ /* 0x001fc80004800000 */
[----:B------:R-:W-:Y:S02]  /*3c90*/  IADD3 R24, P2, P3, R5, R7, R24 ;  /* 0x0000000705187210 */ /* 0x000fe40007b5e018 */
[----:B-1----:R-:W-:-:S04]  /*3ca0*/  SEL R4, R69, RZ, !P1 ;  /* 0x000000ff45047207 */ /* 0x002fc80004800000 */
[----:B------:R-:W-:-:S07]  /*3cb0*/  IADD3.X R25, PT, PT, R4, R50, R25, P2, P3 ;  /* 0x0000003204197210 */ /* 0x000fce00017e6419 */
.L_x_332:
[----:B------:R-:W-:Y:S05]  /*3cc0*/  @P0 BRA `(.L_x_66) ;  /* 0xfffffff800980947 */ /* 0x000fea000383ffff */
.L_x_60:
[----:B------:R-:W-:Y:S01]  /*3cd0*/  ISETP.NE.AND P0, PT, R48, RZ, PT ;  /* 0x000000ff3000720c */ /* 0x000fe20003f05270 */
[----:B------:R-:W-:Y:S01]  /*3ce0*/  BSSY.RECONVERGENT B0, `(.L_x_67) ;  /* 0x0000010000007945 */ /* 0x000fe20003800200 */
[----:B------:R-:W-:-:S11]  /*3cf0*/  ISETP.NE.AND P1, PT, R2, RZ, PT ;  /* 0x000000ff0200720c */ /* 0x000fd60003f25270 */
[----:B------:R-:W0:Y:S01]  /*3d00*/  @!P0 S2R R5, SR_CgaCtaId ;  /* 0x0000000000058919 */ /* 0x000e220000008800 */
[----:B------:R-:W-:-:S04]  /*3d10*/  @!P0 MOV R0, 0x400 ;  /* 0x0000040000008802 */ /* 0x000fc80000000f00 */
[----:B0-----:R-:W-:Y:S01]  /*3d20*/  @!P0 LEA R9, R5, R0, 0x18 ;  /* 0x0000000005098211 */ /* 0x001fe200078ec0ff */
[----:B------:R-:W-:Y:S06]  /*3d30*/  @P1 BRA `(.L_x_68) ;  /* 0x0000000000281947 */ /* 0x000fec0003800000 */
[----:B------:R-:W0:Y:S01]  /*3d40*/  S2UR UR6, SR_CgaCtaId ;  /* 0x00000000000679c3 */ /* 0x000e220000008800 */
[----:B------:R-:W-:Y:S01]  /*3d50*/  IADD3 R6, P1, PT, R24, R18, RZ ;  /* 0x0000001218067210 */ /* 0x000fe20007f3e0ff */
[----:B------:R-:W-:Y:S01]  /*3d60*/  UMOV UR5, 0x400 ;  /* 0x0000040000057882 */ /* 0x000fe20000000000 */
[----:B------:R-:W-:Y:S02]  /*3d70*/  IMAD.MOV.U32 R4, RZ, RZ, 0x65 ;  /* 0x00000065ff047424 */ /* 0x000fe400078e00ff */
[----:B------:R-:W-:Y:S02]  /*3d80*/  IMAD.MOV.U32 R5, RZ, RZ, 0x0 ;  /* 0x00000000ff057424 */ /* 0x000fe400078e00ff */
[----:B------:R-:W-:-:S05]  /*3d90*/  IMAD.X R7, R25, 0x1, R19, P1 ;  /* 0x0000000119077824 */ /* 0x000fca00008e0613 */
[----:B------:R1:W-:Y:S01]  /*3da0*/  ST.E.128.STRONG.GPU desc[UR8][R14.64+0x200], R4 ;  /* 0x000200040e007985 */ /* 0x0003e2000c10fd08 */
[----:B0-----:R-:W-:-:S09]  /*3db0*/  ULEA UR5, UR6, UR5, 0x18 ;  /* 0x0000000506057291 */ /* 0x001fd2000f8ec0ff */
[----:B------:R1:W-:Y:S04]  /*3dc0*/  STS.64 [UR5+0xb0], R6 ;  /* 0x0000b006ff007988 */ /* 0x0003e80008000a05 */
[----:B------:R1:W-:Y:S02]  /*3dd0*/  STS.64 [UR5+0xa8], R24 ;  /* 0x0000a818ff007988 */ /* 0x0003e40008000a05 */
.L_x_68:
[----:B------:R-:W-:Y:S05]  /*3de0*/  BSYNC.RECONVERGENT B0 ;  /* 0x0000000000007941 */ /* 0x000fea0003800200 */
.L_x_67:
[----:B------:R0:W-:Y:S01]  /*3df0*/  @!P0 STS.64 [R9+0x90], R24 ;  /* 0x0000901809008388 */ /* 0x0001e20000000a00 */
[----:B------:R-:W-:Y:S02]  /*3e00*/  IMAD.MOV.U32 R11, RZ, RZ, R16 ;  /* 0x000000ffff0b7224 */ /* 0x000fe400078e0010 */
[----:B------:R-:W-:Y:S02]  /*3e10*/  IMAD.MOV.U32 R13, RZ, RZ, R17 ;  /* 0x000000ffff0d7224 */ /* 0x000fe400078e0011 */
[----:B------:R-:W-:Y:S02]  /*3e20*/  @!P0 IMAD.MOV.U32 R11, RZ, RZ, R24 ;  /* 0x000000ffff0b8224 */ /* 0x000fe400078e0018 */
[----:B------:R-:W-:-:S07]  /*3e30*/  @!P0 IMAD.MOV.U32 R13, RZ, RZ, R25 ;  /* 0x000000ffff0d8224 */ /* 0x000fce00078e0019 */
.L_x_54:
[----:B------:R-:W2:Y:S01]  /*3e40*/  LDC R20, c[0x0][0x3b0] ;  /* 0x0000ec00ff147b82 */ /* 0x000ea20000000800 */
[----:B------:R-:W-:Y:S05]  /*3e50*/  WARPSYNC.ALL ;  /* 0x0000000000007948 */ /* 0x000fea0003800000 */
[CC--:B--2---:R-:W-:Y:S02]  /*3e60*/  ISETP.GT.AND P2, PT, R3.reuse, R20.reuse, PT ;  /* 0x000000140300720c */ /* 0x0c4fe40003f44270 */
[----:B------:R-:W-:Y:S01]  /*3e70*/  ISETP.GT.AND P1, PT, R3, R20, PT ;  /* 0x000000140300720c */ /* 0x000fe20003f24270 */
[----:B------:R-:W2:Y:S08]  /*3e80*/  S2UR UR5, SR_CgaCtaId ;  /* 0x00000000000579c3 */ /* 0x000eb00000008800 */
[----:B------:R-:W-:Y:S01]  /*3e90*/  BAR.SYNC.DEFER_BLOCKING 0x0 ;  /* 0x0000000000007b1d */ /* 0x000fe20000010000 */
[----:B------:R-:W-:-:S05]  /*3ea0*/  ISETP.NE.AND P0, PT, R2, RZ, PT ;  /* 0x000000ff0200720c */ /* 0x000fca0003f05270 */
[----:B------:R-:W-:Y:S01]  /*3eb0*/  UMOV UR4, 0x400 ;  /* 0x0000040000047882 */ /* 0x000fe20000000000 */
[----:B------:R-:W-:Y:S01]  /*3ec0*/  BSSY.RECONVERGENT B0, `(.L_x_69) ;  /* 0x0000015000007945 */ /* 0x000fe20003800200 */
[----:B--2---:R-:W-:Y:S01]  /*3ed0*/  ULEA UR4, UR5, UR4, 0x18 ;  /* 0x0000000405047291 */ /* 0x004fe2000f8ec0ff */
[----:B------:R-:W2:Y:S08]  /*3ee0*/  LDCU UR5, c[0x0][0x3b4] ;  /* 0x00007680ff0577ac */ /* 0x000eb00008000800 */
[----:B0-----:R-:W0:Y:S04]  /*3ef0*/  LDS.64 R8, [UR4+0x90] ;  /* 0x00009004ff087984 */ /* 0x001e280008000a00 */
[----:B-1----:R-:W-:Y:S04]  /*3f00*/  LDS.64 R6, [UR4+0xa8] ;  /* 0x0000a804ff067984 */ /* 0x002fe80008000a00 */
[----:B------:R-:W1:Y:S01]  /*3f10*/  LDS.64 R4, [UR4+0xb8] ;  /* 0x0000b804ff047984 */ /* 0x000e620008000a00 */
[----:B0-----:R-:W-:-:S02]  /*3f20*/  SEL R0, R8, RZ, P0 ;  /* 0x000000ff08007207 */ /* 0x001fc40000000000 */
[----:B------:R-:W-:Y:S01]  /*3f30*/  SEL R8, R9, RZ, P0 ;  /* 0x000000ff09087207 */ /* 0x000fe20000000000 */
[----:B------:R-:W-:Y:S08]  /*3f40*/  BAR.SYNC.DEFER_BLOCKING 0x0 ;  /* 0x0000000000007b1d */ /* 0x000ff00000010000 */
[----:B------:R-:W-:Y:S01]  /*3f50*/  BAR.SYNC.DEFER_BLOCKING 0x0 ;  /* 0x0000000000007b1d */ /* 0x000fe20000010000 */
[----:B------:R-:W-:Y:S01]  /*3f60*/  IADD3 R14, P0, PT, R11, R0, RZ ;  /* 0x000000000b0e7210 */ /* 0x000fe20007f1e0ff */
[----:B-1----:R-:W-:-:S02]  /*3f70*/  IMAD.IADD R9, R5, 0x1, R4 ;  /* 0x0000000105097824 */ /* 0x002fc400078e0204 */
[----:B------:R-:W-:Y:S02]  /*3f80*/  IMAD.IADD R0, R5, 0x1, -R6 ;  /* 0x0000000105007824 */ /* 0x000fe400078e0a06 */
[----:B------:R-:W-:Y:S02]  /*3f90*/  IMAD.X R15, R13, 0x1, R8, P0 ;  /* 0x000000010d0f7824 */ /* 0x000fe400000e0608 */
[----:B------:R-:W-:Y:S02]  /*3fa0*/  IMAD R8, R2, 0xb, R6 ;  /* 0x0000000b02087824 */ /* 0x000fe400078e0206 */
[----:B------:R-:W-:-:S03]  /*3fb0*/  @P2 IMAD.IADD R10, R15, 0x1, -R7 ;  /* 0x000000010f0a2824 */ /* 0x000fc600078e0a07 */
[----:B------:R-:W-:Y:S01]  /*3fc0*/  IADD3 R8, PT, PT, R7, R8, R9 ;  /* 0x0000000807087210 */ /* 0x000fe20007ffe009 */
[----:B--2---:R-:W-:Y:S06]  /*3fd0*/  @P2 BRA `(.L_x_70) ;  /* 0x00000000000c2947 */ /* 0x004fec0003800000 */
[----:B------:R-:W-:-:S13]  /*3fe0*/  ISETP.GE.AND P0, PT, R3, UR5, PT ;  /* 0x0000000503007c0c */ /* 0x000fda000bf06270 */
[----:B------:R-:W-:Y:S01]  /*3ff0*/  @!P0 IMAD.IADD R10, R0, 0x1, R14 ;  /* 0x00000001000a8824 */ /* 0x000fe200078e020e */
[----:B------:R-:W-:-:S07]  /*4000*/  @P0 IADD3 R10, PT, PT, R8, -R14, -R15 ;  /* 0x8000000e080a0210 */ /* 0x000fce0007ffe80f */
.L_x_70:
[----:B------:R-:W-:Y:S05]  /*4010*/  BSYNC.RECONVERGENT B0 ;  /* 0x0000000000007941 */ /* 0x000fea0003800200 */
.L_x_69:
[----:B------:R-:W-:Y:S01]  /*4020*/  ISETP.GE.AND P0, PT, R3, UR5, PT ;  /* 0x0000000503007c0c */ /* 0x000fe2000bf06270 */
[----:B------:R-:W-:Y:S01]  /*4030*/  BSSY.RECONVERGENT B0, `(.L_x_71) ;  /* 0x0000015000007945 */ /* 0x000fe20003800200 */
[----:B------:R-:W-:Y:S02]  /*4040*/  ISETP.GT.AND P4, PT, R28, R20, PT ;  /* 0x000000141c00720c */ /* 0x000fe40003f84270 */
[----:B------:R-:W-:Y:S02]  /*4050*/  SEL R11, RZ, 0x1, P0 ;  /* 0x00000001ff0b7807 */ /* 0x000fe40000000000 */
[----:B------:R-:W-:Y:S02]  /*4060*/  SEL R12, RZ, 0x1, !P1 ;  /* 0x00000001ff0c7807 */ /* 0x000fe40004800000 */
[----:B------:R-:W-:Y:S02]  /*4070*/  SEL R11, R11, RZ, !P1 ;  /* 0x000000ff0b0b7207 */ /* 0x000fe40004800000 */
[----:B------:R-:W-:-:S02]  /*4080*/  LEA R10, R10, UR4, 0x2 ;  /* 0x000000040a0a7c11 */ /* 0x000fc4000f8e10ff */
[C---:B------:R-:W-:Y:S02]  /*4090*/  IADD3 R11, P1, PT, R14.reuse, R11, RZ ;  /* 0x0000000b0e0b7210 */ /* 0x040fe40007f3e0ff */
[----:B------:R-:W-:Y:S01]  /*40a0*/  ISETP.GT.AND P0, PT, R29, R20, PT ;  /* 0x000000141d00720c */ /* 0x000fe20003f04270 */
[----:B------:R0:W-:Y:S01]  /*40b0*/  STS [R10], R3 ;  /* 0x000000030a007388 */ /* 0x0001e20000000800 */
[----:B------:R-:W-:Y:S01]  /*40c0*/  IADD3 R17, P5, PT, R14, R38, RZ ;  /* 0x000000260e117210 */ /* 0x000fe20007fbe0ff */
[----:B------:R-:W-:Y:S01]  /*40d0*/  IMAD.X R13, R15, 0x1, R12, P1 ;  /* 0x000000010f0d7824 */ /* 0x000fe200008e060c */
[----:B------:R-:W-:Y:S02]  /*40e0*/  ISETP.GE.AND P6, PT, R30, UR5, PT ;  /* 0x000000051e007c0c */ /* 0x000fe4000bfc6270 */
[----:B------:R-:W-:Y:S02]  /*40f0*/  ISETP.GE.AND P3, PT, R34, UR5, PT ;  /* 0x0000000522007c0c */ /* 0x000fe4000bf66270 */
[----:B------:R-:W-:-:S02]  /*4100*/  ISETP.GE.AND P2, PT, R35, UR5, PT ;  /* 0x0000000523007c0c */ /* 0x000fc4000bf46270 */
[----:B------:R-:W-:Y:S01]  /*4110*/  ISETP.GE.AND P1, PT, R36, UR5, PT ;  /* 0x0000000524007c0c */ /* 0x000fe2000bf26270 */
[----:B0-----:R-:W-:Y:S01]  /*4120*/  @P4 IMAD.IADD R3, R13, 0x1, -R7 ;  /* 0x000000010d034824 */ /* 0x001fe200078e0a07 */
[----:B------:R-:W-:Y:S11]  /*4130*/  @P4 BRA `(.L_x_72) ;  /* 0x0000000000104947 */ /* 0x000ff60003800000 */
[----:B------:R-:W-:-:S13]  /*4140*/  ISETP.GE.AND P4, PT, R28, UR5, PT ;  /* 0x000000051c007c0c */ /* 0x000fda000bf86270 */
[----:B------:R-:W-:Y:S01]  /*4150*/  @P4 IADD3 R10, PT, PT, R8, -R11, -R13 ;  /* 0x8000000b080a4210 */ /* 0x000fe20007ffe80d */
[----:B------:R-:W-:-:S04]  /*4160*/  @!P4 IMAD.IADD R3, R0, 0x1, R11 ;  /* 0x000000010003c824 */ /* 0x000fc800078e020b */
[----:B------:R-:W-:-:S07]  /*4170*/  @P4 VIADD R3, R10, 0x1 ;  /* 0x000000010a034836 */ /* 0x000fce0000000000 */
.L_x_72:
[----:B------:R-:W-:Y:S05]  /*4180*/  BSYNC.RECONVERGENT B0 ;  /* 0x0000000000007941 */ /* 0x000fea0003800200 */
.L_x_71:
[----:B------:R-:W-:Y:S01]  /*4190*/  IMAD.X R11, R15, 0x1, R40, P5 ;  /* 0x000000010f0b7824 */ /* 0x000fe200028e0628 */
[----:B------:R-:W-:Y:S01]  /*41a0*/  BSSY.RECONVERGENT B0, `(.L_x_73) ;  /* 0x000000a000007945 */ /* 0x000fe20003800200 */
[CC--:B------:R-:W-:Y:S02]  /*41b0*/  ISETP.GT.AND P4, PT, R30.reuse, R20.reuse, PT ;  /* 0x000000141e00720c */ /* 0x0c0fe40003f84270 */
[----:B------:R-:W-:Y:S01]  /*41c0*/  ISETP.GT.AND P5, PT, R30, R20, PT ;  /* 0x000000141e00720c */ /* 0x000fe20003fa4270 */
[----:B------:R-:W-:Y:S01]  /*41d0*/  @P0 IMAD.IADD R10, R11, 0x1, -R7 ;  /* 0x000000010b0a0824 */ /* 0x000fe200078e0a07 */
[----:B------:R-:W-:Y:S01]  /*41e0*/  SEL R12, RZ, 0x1, P6 ;  /* 0x00000001ff0c7807 */ /* 0x000fe20003000000 */
[----:B------:R-:W-:Y:S10]  /*41f0*/  @P0 BRA `(.L_x_74) ;  /* 0x0000000000100947 */ /* 0x000ff40003800000 */
[----:B------:R-:W-:-:S13]  /*4200*/  ISETP.GE.AND P0, PT, R29, UR5, PT ;  /* 0x000000051d007c0c */ /* 0x000fda000bf06270 */
[----:B------:R-:W-:Y:S01]  /*4210*/  @P0 IADD3 R11, PT, PT, R8, -R17, -R11 ;  /* 0x80000011080b0210 */ /* 0x000fe20007ffe80b */
[----:B------:R-:W-:-:S04]  /*4220*/  @!P0 IMAD.IADD R10, R0, 0x1, R17 ;  /* 0x00000001000a8824 */ /* 0x000fc800078e0211 */
[----:B------:R-:W-:-:S07]  /*4230*/  @P0 VIADD R10, R11, 0x2 ;  /* 0x000000020b0a0836 */ /* 0x000fce0000000000 */
.L_x_74:
[----:B------:R-:W-:Y:S05]  /*4240*/  BSYNC.RECONVERGENT B0 ;  /* 0x0000000000007941 */ /* 0x000fea0003800200 */
.L_x_73:
[----:B------:R-:W-:Y:S01]  /*4250*/  IADD3 R39, P6, PT, R14, R39, RZ ;  /* 0x000000270e277210 */ /* 0x000fe20007fde0ff */
[----:B------:R-:W-:Y:S01]  /*4260*/  BSSY.RECONVERGENT B0, `(.L_x_75) ;  /* 0x000000f000007945 */ /* 0x000fe20003800200 */
[----:B------:R-:W-:Y:S02]  /*4270*/  SEL R12, R12, RZ, !P4 ;  /* 0x000000ff0c0c7207 */ /* 0x000fe40006000000 */
[----:B------:R-:W-:Y:S01]  /*4280*/  SEL R16, RZ, 0x1, !P4 ;  /* 0x00000001ff107807 */ /* 0x000fe20006000000 */
[----:B------:R-:W-:Y:S01]  /*4290*/  IMAD.X R13, R15, 0x1, R42, P6 ;  /* 0x000000010f0d7824 */ /* 0x000fe200030e062a */
[----:B------:R-:W-:Y:S02]  /*42a0*/  IADD3 R17, P6, PT, R39, R12, RZ ;  /* 0x0000000c27117210 */ /* 0x000fe40007fde0ff */
[----:B------:R-:W-:Y:S01]  /*42b0*/  ISETP.GT.AND P0, PT, R31, R20, PT ;  /* 0x000000141f00720c */ /* 0x000fe20003f04270 */
[C---:B------:R-:W-:Y:S01]  /*42c0*/  @P5 IMAD.IADD R11, R13.reuse, 0x1, -R7 ;  /* 0x000000010d0b5824 */ /* 0x040fe200078e0a07 */
[----:B------:R-:W-:Y:S01]  /*42d0*/  IADD3 R41, P4, PT, R14, R41, RZ ;  /* 0x000000290e297210 */ /* 0x000fe20007f9e0ff */
[----:B------:R-:W-:Y:S01]  /*42e0*/  IMAD.X R19, R13, 0x1, R16, P6 ;  /* 0x000000010d137824 */ /* 0x000fe200030e0610 */
[----:B------:R-:W-:Y:S01]  /*42f0*/  LEA R3, R3, UR4, 0x2 ;  /* 0x0000000403037c11 */ /* 0x000fe2000f8e10ff */
[----:B------:R-:W-:Y:S10]  /*4300*/  @P5 BRA `(.L_x_76) ;  /* 0x0000000000105947 */ /* 0x000ff40003800000 */
[----:B------:R-:W-:-:S13]  /*4310*/  ISETP.GE.AND P5, PT, R30, UR5, PT ;  /* 0x000000051e007c0c */ /* 0x000fda000bfa6270 */
[----:B------:R-:W-:Y:S01]  /*4320*/  @P5 IADD3 R12, PT, PT, R8, -R39, -R13 ;  /* 0x80000027080c5210 */ /* 0x000fe20007ffe80d */
[----:B------:R-:W-:-:S04]  /*4330*/  @!P5 IMAD.IADD R11, R0, 0x1, R39 ;  /* 0x00000001000bd824 */ /* 0x000fc800078e0227 */
[----:B------:R-:W-:-:S07]  /*4340*/  @P5 VIADD R11, R12, 0x3 ;  /* 0x000000030c0b5836 */ /* 0x000fce0000000000 */
.L_x_76:
[----:B------:R-:W-:Y:S05]  /*4350*/  BSYNC.RECONVERGENT B0 ;  /* 0x0000000000007941 */ /* 0x000fea0003800200 */
.L_x_75:
[----:B------:R-:W-:Y:S01]  /*4360*/  BSSY.RECONVERGENT B0, `(.L_x_77) ;  /* 0x000000c000007945 */ /* 0x000fe20003800200 */
[----:B------:R-:W-:Y:S01]  /*4370*/  IMAD.X R21, R15, 0x1, R44, P4 ;  /* 0x000000010f157824 */ /* 0x000fe200020e062c */
[C---:B------:R-:W-:Y:S01]  /*4380*/  IADD3 R43, P6, PT, R14.reuse, R43, RZ ;  /* 0x0000002b0e2b7210 */ /* 0x040fe20007fde0ff */
[----:B------:R-:W-:Y:S01]  /*4390*/  @P0 IMAD.IADD R12, R19, 0x1, -R7 ;  /* 0x00000001130c0824 */ /* 0x000fe200078e0a07 */
[----:B------:R-:W-:Y:S02]  /*43a0*/  IADD3 R45, P5, PT, R14, R45, RZ ;  /* 0x0000002d0e2d7210 */ /* 0x000fe40007fbe0ff */
[----:B------:R-:W-:Y:S02]  /*43b0*/  ISETP.GT.AND P4, PT, R32, R20, PT ;  /* 0x000000142000720c */ /* 0x000fe40003f84270 */
[----:B------:R-:W-:Y:S01]  /*43c0*/  LEA R10, R10, UR4, 0x2 ;  /* 0x000000040a0a7c11 */ /* 0x000fe2000f8e10ff */
[----:B------:R-:W-:Y:S10]  /*43d0*/  @P0 BRA `(.L_x_78) ;  /* 0x0000000000100947 */ /* 0x000ff40003800000 */
[----:B------:R-:W-:-:S13]  /*43e0*/  ISETP.GE.AND P0, PT, R31, UR5, PT ;  /* 0x000000051f007c0c */ /* 0x000fda000bf06270 */
[----:B------:R-:W-:Y:S01]  /*43f0*/  @P0 IADD3 R13, PT, PT, R8, -R17, -R19 ;  /* 0x80000011080d0210 */ /* 0x000fe20007ffe813 */
[----:B------:R-:W-:-:S04]  /*4400*/  @!P0 IMAD.IADD R12, R0, 0x1, R17 ;  /* 0x00000001000c8824 */ /* 0x000fc800078e0211 */
[----:B------:R-:W-:-:S07]  /*4410*/  @P0 VIADD R12, R13, 0x4 ;  /* 0x000000040d0c0836 */ /* 0x000fce0000000000 */
.L_x_78:
[----:B------:R-:W-:Y:S05]  /*4420*/  BSYNC.RECONVERGENT B0 ;  /* 0x0000000000007941 */ /* 0x000fea0003800200 */
.L_x_77:
[----:B------:R-:W-:Y:S01]  /*4430*/  BSSY.RECONVERGENT B0, `(.L_x_79) ;  /* 0x0000008000007945 */ /* 0x000fe20003800200 */
[----:B------:R-:W-:Y:S01]  /*4440*/  @P4 IMAD.IADD R13, R21, 0x1, -R7 ;  /* 0x00000001150d4824 */ /* 0x000fe200078e0a07 */
[----:B------:R-:W-:Y:S02]  /*4450*/  LEA R11, R11, UR4, 0x2 ;  /* 0x000000040b0b7c11 */ /* 0x000fe4000f8e10ff */
[----:B------:R-:W-:Y:S05]  /*4460*/  @P4 BRA `(.L_x_80) ;  /* 0x0000000000104947 */ /* 0x000fea0003800000 */
[----:B------:R-:W-:-:S13]  /*4470*/  ISETP.GE.AND P0, PT, R32, UR5, PT ;  /* 0x0000000520007c0c */ /* 0x000fda000bf06270 */
[----:B------:R-:W-:Y:S01]  /*4480*/  @P0 IADD3 R14, PT, PT, R8, -R41, -R21 ;  /* 0x80000029080e0210 */ /* 0x000fe20007ffe815 */
[----:B------:R-:W-:-:S04]  /*4490*/  @!P0 IMAD.IADD R13, R0, 0x1, R41 ;  /* 0x00000001000d8824 */ /* 0x000fc800078e0229 */
[----:B------:R-:W-:-:S07]  /*44a0*/  @P0 VIADD R13, R14, 0x5 ;  /* 0x000000050e0d0836 */ /* 0x000fce0000000000 */
.L_x_80:
[----:B------:R-:W-:Y:S05]  /*44b0*/  BSYNC.RECONVERGENT B0 ;  /* 0x0000000000007941 */ /* 0x000fea0003800200 */
.L_x_79:
[----:B------:R-:W-:Y:S01]  /*44c0*/  LEA R12, R12, UR4, 0x2 ;  /* 0x000000040c0c7c11 */ /* 0x000fe2000f8e10ff */
[----:B------:R0:W-:Y:S01]  /*44d0*/  STS [R3], R28 ;  /* 0x0000001c03007388 */ /* 0x0001e20000000800 */
[----:B------:R-:W-:Y:S01]  /*44e0*/  LEA R13, R13, UR4, 0x2 ;  /* 0x000000040d0d7c11 */ /* 0x000fe2000f8e10ff */
[----:B------:R-:W-:Y:S01]  /*44f0*/  IMAD.X R17, R15, 0x1, R46, P6 ;  /* 0x000000010f117824 */ /* 0x000fe200030e062e */
[-C--:B------:R-:W-:Y:S01]  /*4500*/  ISETP.GT.AND P6, PT, R33, R20.reuse, PT ;  /* 0x000000142100720c */ /* 0x080fe20003fc4270 */
[----:B------:R-:W-:Y:S01]  /*4510*/  STS [R10], R29 ;  /* 0x0000001d0a007388 */ /* 0x000fe20000000800 */
[CC--:B------:R-:W-:Y:S01]  /*4520*/  ISETP.GT.AND P0, PT, R34.reuse, R20.reuse, PT ;  /* 0x000000142200720c */ /* 0x0c0fe20003f04270 */
[----:B------:R-:W-:Y:S01]  /*4530*/  BSSY.RECONVERGENT B0, `(.L_x_81) ;  /* 0x0000012000007945 */ /* 0x000fe20003800200 */
[----:B------:R-:W-:Y:S01]  /*4540*/  SEL R14, RZ, 0x1, P3 ;  /* 0x00000001ff0e7807 */ /* 0x000fe20001800000 */
[----:B------:R-:W-:Y:S01]  /*4550*/  STS [R11], R30 ;  /* 0x0000001e0b007388 */ /* 0x000fe20000000800 */
[----:B------:R-:W-:Y:S01]  /*4560*/  IMAD.X R15, R15, 0x1, R47, P5 ;  /* 0x000000010f0f7824 */ /* 0x000fe200028e062f */
[----:B------:R-:W-:-:S02]  /*4570*/  ISETP.GT.AND P5, PT, R34, R20, PT ;  /* 0x000000142200720c */ /* 0x000fc40003fa4270 */
[----:B------:R1:W-:Y:S01]  /*4580*/  STS [R12], R31 ;  /* 0x0000001f0c007388 */ /* 0x0003e20000000800 */
[----:B------:R-:W-:Y:S02]  /*4590*/  SEL R14, R14, RZ, !P0 ;  /* 0x000000ff0e0e7207 */ /* 0x000fe40004000000 */
[----:B------:R-:W-:Y:S01]  /*45a0*/  ISETP.GT.AND P4, PT, R35, R20, PT ;  /* 0x000000142300720c */ /* 0x000fe20003f84270 */
[----:B------:R2:W-:Y:S01]  /*45b0*/  STS [R13], R32 ;  /* 0x000000200d007388 */ /* 0x0005e20000000800 */
[----:B------:R-:W-:Y:S01]  /*45c0*/  ISETP.NE.AND P3, PT, RZ, UR7, PT ;  /* 0x00000007ff007c0c */ /* 0x000fe2000bf65270 */
[----:B0-----:R-:W-:Y:S01]  /*45d0*/  @P6 IMAD.IADD R3, R17, 0x1, -R7 ;  /* 0x0000000111036824 */ /* 0x001fe200078e0a07 */
[----:B-1----:R-:W-:Y:S02]  /*45e0*/  SEL R12, RZ, 0x1, !P0 ;  /* 0x00000001ff0c7807 */ /* 0x002fe40004000000 */
[----:B------:R-:W-:Y:S01]  /*45f0*/  IADD3 R19, P0, PT, R45, R14, RZ ;  /* 0x0000000e2d137210 */ /* 0x000fe20007f1e0ff */
[----:B------:R-:W-:-:S12]  /*4600*/  @P6 BRA `(.L_x_82) ;  /* 0x0000000000106947 */ /* 0x000fd80003800000 */
[----:B------:R-:W-:-:S13]  /*4610*/  ISETP.GE.AND P6, PT, R33, UR5, PT ;  /* 0x0000000521007c0c */ /* 0x000fda000bfc6270 */
[----:B------:R-:W-:Y:S01]  /*4620*/  @P6 IADD3 R10, PT, PT, R8, -R43, -R17 ;  /* 0x8000002b080a6210 */ /* 0x000fe20007ffe811 */
[----:B------:R-:W-:-:S04]  /*4630*/  @!P6 IMAD.IADD R3, R0, 0x1, R43 ;  /* 0x000000010003e824 */ /* 0x000fc800078e022b */
[----:B------:R-:W-:-:S07]  /*4640*/  @P6 VIADD R3, R10, 0x6 ;  /* 0x000000060a036836 */ /* 0x000fce0000000000 */
.L_x_82:
[----:B------:R-:W-:Y:S05]  /*4650*/  BSYNC.RECONVERGENT B0 ;  /* 0x0000000000007941 */ /* 0x000fea0003800200 */
.L_x_81:
[----:B------:R-:W-:Y:S01]  /*4660*/  BSSY.RECONVERGENT B0, `(.L_x_83) ;  /* 0x0000008000007945 */ /* 0x000fe20003800200 */
[C---:B------:R-:W-:Y:S02]  /*4670*/  IMAD.X R21, R15.reuse, 0x1, R12, P0 ;  /* 0x000000010f157824 */ /* 0x040fe400000e060c */
[----:B------:R-:W-:Y:S01]  /*4680*/  @P5 IMAD.IADD R10, R15, 0x1, -R7 ;  /* 0x000000010f0a5824 */ /* 0x000fe200078e0a07 */
[----:B------:R-:W-:Y:S06]  /*4690*/  @P5 BRA `(.L_x_84) ;  /* 0x0000000000105947 */ /* 0x000fec0003800000 */
[----:B------:R-:W-:-:S13]  /*46a0*/  ISETP.GE.AND P0, PT, R34, UR5, PT ;  /* 0x0000000522007c0c */ /* 0x000fda000bf06270 */
[----:B------:R-:W-:Y:S01]  /*46b0*/  @P0 IADD3 R11, PT, PT, R8, -R45, -R15 ;  /* 0x8000002d080b0210 */ /* 0x000fe20007ffe80f */
[----:B------:R-:W-:-:S04]  /*46c0*/  @!P0 IMAD.IADD R10, R0, 0x1, R45 ;  /* 0x00000001000a8824 */ /* 0x000fc800078e022d */
[----:B------:R-:W-:-:S07]  /*46d0*/  @P0 VIADD R10, R11, 0x7 ;  /* 0x000000070b0a0836 */ /* 0x000fce0000000000 */
.L_x_84:
[----:B------:R-:W-:Y:S05]  /*46e0*/  BSYNC.RECONVERGENT B0 ;  /* 0x0000000000007941 */ /* 0x000fea0003800200 */
.L_x_83:
[----:B------:R-:W-:Y:S01]  /*46f0*/  BSSY.RECONVERGENT B0, `(.L_x_85) ;  /* 0x0000009000007945 */ /* 0x000fe20003800200 */
[----:B------:R-:W-:Y:S01]  /*4700*/  @P4 IMAD.IADD R11, R21, 0x1, -R7 ;  /* 0x00000001150b4824 */ /* 0x000fe200078e0a07 */
[----:B------:R-:W-:Y:S02]  /*4710*/  LEA R17, R10, UR4, 0x2 ;  /* 0x000000040a117c11 */ /* 0x000fe4000f8e10ff */
[----:B------:R-:W-:Y:S01]  /*4720*/  LEA R16, R3, UR4, 0x2 ;  /* 0x0000000403107c11 */ /* 0x000fe2000f8e10ff */
[----:B------:R-:W-:Y:S06]  /*4730*/  @P4 BRA `(.L_x_86) ;  /* 0x0000000000104947 */ /* 0x000fec0003800000 */
[----:B------:R-:W-:-:S13]  /*4740*/  ISETP.GE.AND P0, PT, R35, UR5, PT ;  /* 0x0000000523007c0c */ /* 0x000fda000bf06270 */
[----:B------:R-:W-:Y:S01]  /*4750*/  @P0 IADD3 R3, PT, PT, R8, -R19, -R21 ;  /* 0x8000001308030210 */ /* 0x000fe20007ffe815 */
[----:B------:R-:W-:-:S04]  /*4760*/  @!P0 IMAD.IADD R11, R0, 0x1, R19 ;  /* 0x00000001000b8824 */ /* 0x000fc800078e0213 */
[----:B------:R-:W-:-:S07]  /*4770*/  @P0 VIADD R11, R3, 0x8 ;  /* 0x00000008030b0836 */ /* 0x000fce0000000000 */
.L_x_86:
[----:B------:R-:W-:Y:S05]  /*4780*/  BSYNC.RECONVERGENT B0 ;  /* 0x0000000000007941 */ /* 0x000fea0003800200 */
.L_x_85:
[----:B------:R-:W-:Y:S01]  /*4790*/  LEA R18, R11, UR4, 0x2 ;  /* 0x000000040b127c11 */ /* 0x000fe2000f8e10ff */
[----:B------:R0:W-:Y:S01]  /*47a0*/  STS [R16], R33 ;  /* 0x0000002110007388 */ /* 0x0001e20000000800 */
[----:B------:R-:W1:Y:S01]  /*47b0*/  @!P3 LDC.64 R10, c[0x0][0x3c8] ;  /* 0x0000f200ff0abb82 */ /* 0x000e620000000a00 */
[-C--:B------:R-:W-:Y:S01]  /*47c0*/  ISETP.GT.AND P4, PT, R35, R20.reuse, PT ;  /* 0x000000142300720c */ /* 0x080fe20003f84270 */
[----:B------:R-:W-:Y:S01]  /*47d0*/  BSSY.RECONVERGENT B0, `(.L_x_87) ;  /* 0x0000018000007945 */ /* 0x000fe20003800200 */
[----:B------:R3:W-:Y:S01]  /*47e0*/  STS [R17], R34 ;  /* 0x0000002211007388 */ /* 0x0007e20000000800 */
[----:B------:R-:W-:Y:S02]  /*47f0*/  SEL R3, RZ, 0x1, P2 ;  /* 0x00000001ff037807 */ /* 0x000fe40001000000 */
[----:B------:R-:W-:Y:S01]  /*4800*/  ISETP.GT.AND P0, PT, R36, R20, PT ;  /* 0x000000142400720c */ /* 0x000fe20003f04270 */
[----:B------:R4:W-:Y:S01]  /*4810*/  STS [R18], R35 ;  /* 0x0000002312007388 */ /* 0x0009e20000000800 */
[----:B--2---:R-:W2:Y:S01]  /*4820*/  @!P3 LDC.64 R12, c[0x0][0x3c8] ;  /* 0x0000f200ff0cbb82 */ /* 0x004ea20000000a00 */
[----:B------:R-:W-:-:S02]  /*4830*/  SEL R22, R3, RZ, !P4 ;  /* 0x000000ff03167207 */ /* 0x000fc40006000000 */
[----:B------:R-:W-:Y:S02]  /*4840*/  ISETP.GT.AND P5, PT, R36, R20, PT ;  /* 0x000000142400720c */ /* 0x000fe40003fa4270 */
[----:B------:R-:W-:Y:S02]  /*4850*/  SEL R3, RZ, 0x1, P1 ;  /* 0x00000001ff037807 */ /* 0x000fe40000800000 */
[----:B------:R-:W-:Y:S01]  /*4860*/  IADD3 R19, P2, PT, R19, R22, RZ ;  /* 0x0000001613137210 */ /* 0x000fe20007f5e0ff */
[----:B------:R-:W1:Y:S01]  /*4870*/  @!P3 LDC.64 R14, c[0x0][0x3c8] ;  /* 0x0000f200ff0ebb82 */ /* 0x000e620000000a00 */
[----:B0-----:R-:W-:Y:S02]  /*4880*/  SEL R16, RZ, 0x1, !P4 ;  /* 0x00000001ff107807 */ /* 0x001fe40006000000 */
[----:B------:R-:W-:Y:S02]  /*4890*/  SEL R22, R3, RZ, !P5 ;  /* 0x000000ff03167207 */ /* 0x000fe40006800000 */
[----:B------:R-:W-:Y:S01]  /*48a0*/  ISETP.GT.AND P1, PT, R37, R20, PT ;  /* 0x000000142500720c */ /* 0x000fe20003f24270 */
[----:B------:R-:W-:Y:S01]  /*48b0*/  IMAD.X R21, R21, 0x1, R16, P2 ;  /* 0x0000000115157824 */ /* 0x000fe200010e0610 */
[----:B------:R-:W-:-:S02]  /*48c0*/  SEL R16, RZ, 0x1, !P5 ;  /* 0x00000001ff107807 */ /* 0x000fc40006800000 */
[----:B---3--:R-:W-:Y:S01]  /*48d0*/  IADD3 R17, P2, PT, R19, R22, RZ ;  /* 0x0000001613117210 */ /* 0x008fe20007f5e0ff */
[----:B------:R-:W-:-:S04]  /*48e0*/  @P0 IMAD.IADD R3, R21, 0x1, -R7 ;  /* 0x0000000115030824 */ /* 0x000fc800078e0a07 */
[----:B------:R-:W-:Y:S01]  /*48f0*/  IMAD.X R23, R21, 0x1, R16, P2 ;  /* 0x0000000115177824 */ /* 0x000fe200010e0610 */
[----:B----4-:R-:W-:Y:S07]  /*4900*/  @P0 BRA `(.L_x_88) ;  /* 0x0000000000100947 */ /* 0x010fee0003800000 */
[----:B------:R-:W-:-:S13]  /*4910*/  ISETP.GE.AND P0, PT, R36, UR5, PT ;  /* 0x0000000524007c0c */ /* 0x000fda000bf06270 */
[----:B------:R-:W-:Y:S01]  /*4920*/  @P0 IADD3 R16, PT, PT, R8, -R19, -R21 ;  /* 0x8000001308100210 */ /* 0x000fe20007ffe815 */
[----:B------:R-:W-:-:S04]  /*4930*/  @!P0 IMAD.IADD R3, R0, 0x1, R19 ;  /* 0x0000000100038824 */ /* 0x000fc800078e0213 */
[----:B------:R-:W-:-:S07]  /*4940*/  @P0 VIADD R3, R16, 0x9 ;  /* 0x0000000910030836 */ /* 0x000fce0000000000 */
.L_x_88:
[----:B------:R-:W-:Y:S05]  /*4950*/  BSYNC.RECONVERGENT B0 ;  /* 0x0000000000007941 */ /* 0x000fea0003800200 */
.L_x_87:
[----:B------:R-:W-:Y:S01]  /*4960*/  BSSY.RECONVERGENT B0, `(.L_x_89) ;  /* 0x0000008000007945 */ /* 0x000fe20003800200 */
[----:B------:R-:W-:Y:S01]  /*4970*/  LEA R3, R3, UR4, 0x2 ;  /* 0x0000000403037c11 */ /* 0x000fe2000f8e10ff */
[----:B------:R-:W-:Y:S02]  /*4980*/  @P1 IMAD.IADD R16, R23, 0x1, -R7 ;  /* 0x0000000117101824 */ /* 0x000fe400078e0a07 */
[----:B------:R-:W-:Y:S05]  /*4990*/  @P1 BRA `(.L_x_90) ;  /* 0x0000000000101947 */ /* 0x000fea0003800000 */
[----:B------:R-:W-:-:S13]  /*49a0*/  ISETP.GE.AND P0, PT, R37, UR5, PT ;  /* 0x0000000525007c0c */ /* 0x000fda000bf06270 */
[----:B------:R-:W-:Y:S01]  /*49b0*/  @P0 IADD3 R8, PT, PT, R8, -R17, -R23 ;  /* 0x8000001108080210 */ /* 0x000fe20007ffe817 */
[----:B------:R-:W-:-:S04]  /*49c0*/  @!P0 IMAD.IADD R16, R0, 0x1, R17 ;  /* 0x0000000100108824 */ /* 0x000fc800078e0211 */
[----:B------:R-:W-:-:S07]  /*49d0*/  @P0 VIADD R16, R8, 0xa ;  /* 0x0000000a08100836 */ /* 0x000fce0000000000 */
.L_x_90:
[----:B------:R-:W-:Y:S05]  /*49e0*/  BSYNC.RECONVERGENT B0 ;  /* 0x0000000000007941 */ /* 0x000fea0003800200 */
.L_x_89:
[----:B------:R-:W-:Y:S01]  /*49f0*/  LEA R16, R16, UR4, 0x2 ;  /* 0x0000000410107c11 */ /* 0x000fe2000f8e10ff */
[----:B------:R0:W-:Y:S01]  /*4a00*/  STS [R3], R36 ;  /* 0x0000002403007388 */ /* 0x0001e20000000800 */
[----:B------:R-:W-:Y:S02]  /*4a10*/  IMAD.MOV.U32 R17, RZ, RZ, RZ ;  /* 0x000000ffff117224 */ /* 0x000fe400078e00ff */
[----:B------:R-:W-:Y:S01]  /*4a20*/  IMAD.MOV.U32 R0, RZ, RZ, RZ ;  /* 0x000000ffff007224 */ /* 0x000fe200078e00ff */
[----:B------:R-:W-:Y:S01]  /*4a30*/  STS [R16], R37 ;  /* 0x0000002510007388 */ /* 0x000fe20000000800 */
[----:B------:R-:W-:Y:S01]  /*4a40*/  IMAD.MOV.U32 R19, RZ, RZ, RZ ;  /* 0x000000ffff137224 */ /* 0x000fe200078e00ff */
[----:B------:R-:W-:Y:S01]  /*4a50*/  LEA R18, R2, UR4, 0x2 ;  /* 0x0000000402127c11 */ /* 0x000fe2000f8e10ff */
[----:B------:R-:W3:Y:S01]  /*4a60*/  LDCU.64 UR4, c[0x0][0x388] ;  /* 0x00007100ff0477ac */ /* 0x000ee20008000a00 */
[----:B------:R-:W-:Y:S06]  /*4a70*/  BAR.SYNC.DEFER_BLOCKING 0x0 ;  /* 0x0000000000007b1d */ /* 0x000fec0000010000 */
[----:B------:R-:W4:Y:S01]  /*4a80*/  LDCU.128 UR12, c[0x0][0x390] ;  /* 0x00007200ff0c77ac */ /* 0x000f220008000c00 */
[----:B-1----:R-:W5:Y:S04]  /*4a90*/  @!P3 LDG.E R17, desc[UR8][R10.64] ;  /* 0x000000080a11b981 */ /* 0x002f68000c1e1900 */
[----:B------:R-:W3:Y:S04]  /*4aa0*/  @!P3 LDG.E R0, desc[UR8][R14.64+0x8] ;  /* 0x000008080e00b981 */ /* 0x000ee8000c1e1900 */
[----:B--2---:R-:W2:Y:S01]  /*4ab0*/  @!P3 LDG.E R19, desc[UR8][R12.64+0x4] ;  /* 0x000004080c13b981 */ /* 0x004ea2000c1e1900 */
[----:B------:R-:W1:Y:S03]  /*4ac0*/  S2R R8, SR_CTAID.X ;  /* 0x0000000000087919 */ /* 0x000e660000002500 */
[----:B------:R-:W4:Y:S01]  /*4ad0*/  LDS R21, [R18] ;  /* 0x0000000012157984 */ /* 0x000f220000000800 */
[----:B0-----:R-:W-:-:S03]  /*4ae0*/  IMAD.IADD R3, R6, 0x1, R7 ;  /* 0x0000000106037824 */ /* 0x001fc600078e0207 */
[----:B------:R0:W0:Y:S01]  /*4af0*/  LDS R23, [R18+0x800] ;  /* 0x0008000012177984 */ /* 0x0000220000000800 */
[----:B------:R-:W-:Y:S01]  /*4b00*/  ISETP.GE.AND P0, PT, R2, R5, PT ;  /* 0x000000050200720c */ /* 0x000fe20003f06270 */
[----:B-1----:R-:W-:Y:S01]  /*4b10*/  IMAD R3, R8, 0x1600, -R3 ;  /* 0x0000160008037824 */ /* 0x002fe200078e0a03 */
[----:B------:R-:W-:Y:S01]  /*4b20*/  BSSY.RECONVERGENT B0, `(.L_x_91) ;  /* 0x000001b000007945 */ /* 0x000fe20003800200 */
[----:B-----5:R-:W-:Y:S02]  /*4b30*/  IMAD.IADD R17, R7, 0x1, R17 ;  /* 0x0000000107117824 */ /* 0x020fe400078e0211 */
[----:B------:R-:W-:-:S03]  /*4b40*/  IMAD.IADD R7, R2, 0x1, -R9 ;  /* 0x0000000102077824 */ /* 0x000fc600078e0a09 */
[----:B------:R-:W-:Y:S01]  /*4b50*/  IADD3 R10, P1, PT, R17, R2, RZ ;  /* 0x00000002110a7210 */ /* 0x000fe20007f3e0ff */
[----:B---3--:R-:W-:Y:S02]  /*4b60*/  IMAD.IADD R0, R3, 0x1, R0 ;  /* 0x0000000103007824 */ /* 0x008fe400078e0200 */
[----:B--2---:R-:W-:Y:S01]  /*4b70*/  IMAD.IADD R12, R6, 0x1, R19 ;  /* 0x00000001060c7824 */ /* 0x004fe200078e0213 */
[----:B------:R-:W-:Y:S02]  /*4b80*/  LEA.HI.X.SX32 R15, R17, RZ, 0x1, P1 ;  /* 0x000000ff110f7211 */ /* 0x000fe400008f0eff */
[----:B------:R-:W-:Y:S02]  /*4b90*/  LEA R6, P1, R10, UR4, 0x2 ;  /* 0x000000040a067c11 */ /* 0x000fe4000f8210ff */
[----:B------:R-:W-:Y:S02]  /*4ba0*/  SHF.R.S32.HI R11, RZ, 0x1f, R7 ;  /* 0x0000001fff0b7819 */ /* 0x000fe40000011407 */
[----:B------:R-:W-:-:S02]  /*4bb0*/  IADD3 R13, P3, PT, R0, R7, RZ ;  /* 0x00000007000d7210 */ /* 0x000fc40007f7e0ff */
[----:B------:R-:W-:Y:S01]  /*4bc0*/  LEA.HI.X R7, R10, UR5, R15, 0x2, P1 ;  /* 0x000000050a077c11 */ /* 0x000fe200088f140f */
[----:B------:R-:W-:-:S04]  /*4bd0*/  IMAD.IADD R3, R2, 0x1, -R5 ;  /* 0x0000000102037824 */ /* 0x000fc800078e0a05 */
[----:B----4-:R1:W-:Y:S01]  /*4be0*/  @!P0 STG.E desc[UR8][R6.64], R21 ;  /* 0x0000001506008986 */ /* 0x0103e2000c101908 */
[----:B------:R-:W-:Y:S02]  /*4bf0*/  SHF.R.S32.HI R8, RZ, 0x1f, R12 ;  /* 0x0000001fff087819 */ /* 0x000fe4000001140c */
[----:B------:R-:W-:Y:S02]  /*4c00*/  IADD3 R14, P2, PT, R12, R3, RZ ;  /* 0x000000030c0e7210 */ /* 0x000fe40007f5e0ff */
[----:B------:R-:W-:Y:S02]  /*4c10*/  LEA.HI.X.SX32 R0, R0, R11, 0x1, P3 ;  /* 0x0000000b00007211 */ /* 0x000fe400018f0eff */
[----:B------:R-:W-:Y:S02]  /*4c20*/  LEA.HI.X.SX32 R3, R3, R8, 0x1, P2 ;  /* 0x0000000803037211 */ /* 0x000fe400010f0eff */
[----:B------:R-:W-:Y:S02]  /*4c30*/  LEA R10, P2, R14, UR12, 0x2 ;  /* 0x0000000c0e0a7c11 */ /* 0x000fe4000f8410ff */
[----:B------:R-:W-:Y:S01]  /*4c40*/  LEA R12, P3, R13, UR14, 0x2 ;  /* 0x0000000e0d0c7c11 */ /* 0x000fe2000f8610ff */
[----:B------:R-:W-:Y:S01]  /*4c50*/  VIADD R8, R2, 0x200 ;  /* 0x0000020002087836 */ /* 0x000fe20000000000 */
[----:B------:R-:W-:-:S02]  /*4c60*/  LEA.HI.X R11, R14, UR13, R3, 0x2, P2 ;  /* 0x0000000d0e0b7c11 */ /* 0x000fc400090f1403 */
[----:B------:R-:W-:Y:S02]  /*4c70*/  LEA.HI.X R13, R13, UR15, R0, 0x2, P3 ;  /* 0x0000000f0d0d7c11 */ /* 0x000fe400098f1400 */
[----:B------:R-:W-:Y:S01]  /*4c80*/  ISETP.GE.AND P1, PT, R8, R5, PT ;  /* 0x000000050800720c */ /* 0x000fe20003f26270 */
[----:B01----:R-:W-:-:S12]  /*4c90*/  @!P0 BRA `(.L_x_92) ;  /* 0x00000000000c8947 */ /* 0x003fd80003800000 */
[----:B------:R-:W-:-:S13]  /*4ca0*/  ISETP.GE.AND P0, PT, R2, R9, PT ;  /* 0x000000090200720c */ /* 0x000fda0003f06270 */
[----:B------:R0:W-:Y:S04]  /*4cb0*/  @!P0 STG.E desc[UR8][R10.64], R21 ;  /* 0x000000150a008986 */ /* 0x0001e8000c101908 */
[----:B------:R0:W-:Y:S02]  /*4cc0*/  @P0 STG.E desc[UR8][R12.64], R21 ;  /* 0x000000150c000986 */ /* 0x0001e4000c101908 */
.L_x_92:
[----:B------:R-:W-:Y:S05]  /*4cd0*/  BSYNC.RECONVERGENT B0 ;  /* 0x0000000000007941 */ /* 0x000fea0003800200 */
.L_x_91:
[----:B------:R-:W-:Y:S04]  /*4ce0*/  BSSY.RECONVERGENT B0, `(.L_x_93) ;  /* 0x0000007000007945 */ /* 0x000fe80003800200 */
[----:B------:R-:W-:Y:S05]  /*4cf0*/  @!P1 BRA `(.L_x_94) ;  /* 0x0000000000109947 */ /* 0x000fea0003800000 */
[----:B------:R-:W-:-:S13]  /*4d00*/  ISETP.GE.AND P0, PT, R8, R9, PT ;  /* 0x000000090800720c */ /* 0x000fda0003f06270 */
[----:B------:R2:W-:Y:S04]  /*4d10*/  @P0 STG.E desc[UR8][R12.64+0x800], R23 ;  /* 0x000800170c000986 */ /* 0x0005e8000c101908 */
[----:B------:R2:W-:Y:S01]  /*4d20*/  @!P0 STG.E desc[UR8][R10.64+0x800], R23 ;  /* 0x000800170a008986 */ /* 0x0005e2000c101908 */
[----:B------:R-:W-:Y:S05]  /*4d30*/  BRA `(.L_x_95) ;  /* 0x0000000000047947 */ /* 0x000fea0003800000 */
.L_x_94:
[----:B------:R1:W-:Y:S02]  /*4d40*/  STG.E desc[UR8][R6.64+0x800], R23 ;  /* 0x0008001706007986 */ /* 0x0003e4000c101908 */
.L_x_95:
[----:B------:R-:W-:Y:S05]  /*4d50*/  BSYNC.RECONVERGENT B0 ;  /* 0x0000000000007941 */ /* 0x000fea0003800200 */
.L_x_93:
[----:B------:R3:W4:Y:S01]  /*4d60*/  LDS R3, [R18+0x1000] ;  /* 0x0010000012037984 */ /* 0x0007220000000800 */
[----:B------:R-:W-:Y:S01]  /*4d70*/  LOP3.LUT R0, R2, 0x400, RZ, 0xfc, !PT ;  /* 0x0000040002007812 */ /* 0x000fe200078efcff */
[----:B------:R-:W-:Y:S03]  /*4d80*/  BSSY.RECONVERGENT B0, `(.L_x_96) ;  /* 0x0000008000007945 */ /* 0x000fe60003800200 */
[----:B------:R-:W-:-:S13]  /*4d90*/  ISETP.GE.AND P0, PT, R0, R5, PT ;  /* 0x000000050000720c */ /* 0x000fda0003f06270 */
[----:B---3--:R-:W-:Y:S05]  /*4da0*/  @!P0 BRA `(.L_x_97) ;  /* 0x0000000000108947 */ /* 0x008fea0003800000 */
[----:B------:R-:W-:-:S13]  /*4db0*/  ISETP.GE.AND P0, PT, R0, R9, PT ;  /* 0x000000090000720c */ /* 0x000fda0003f06270 */
[----:B----4-:R4:W-:Y:S04]  /*4dc0*/  @P0 STG.E desc[UR8][R12.64+0x1000], R3 ;  /* 0x001000030c000986 */ /* 0x0109e8000c101908 */
[----:B------:R4:W-:Y:S01]  /*4dd0*/  @!P0 STG.E desc[UR8][R10.64+0x1000], R3 ;  /* 0x001000030a008986 */ /* 0x0009e2000c101908 */
[----:B------:R-:W-:Y:S05]  /*4de0*/  BRA `(.L_x_98) ;  /* 0x0000000000047947 */ /* 0x000fea0003800000 */
.L_x_97:
[----:B----4-:R3:W-:Y:S02]  /*4df0*/  STG.E desc[UR8][R6.64+0x1000], R3 ;  /* 0x0010000306007986 */ /* 0x0107e4000c101908 */
.L_x_98:
[----:B------:R-:W-:Y:S05]  /*4e00*/  BSYNC.RECONVERGENT B0 ;  /* 0x0000000000007941 */ /* 0x000fea0003800200 */
.L_x_96:
[----:B---34-:R3:W4:Y:S01]  /*4e10*/  LDS R3, [R18+0x1800] ;  /* 0x0018000012037984 */ /* 0x0187220000000800 */
[----:B------:R-:W-:Y:S01]  /*4e20*/  VIADD R0, R2, 0x600 ;  /* 0x0000060002007836 */ /* 0x000fe20000000000 */
[----:B------:R-:W-:Y:S04]  /*4e30*/  BSSY.RECONVERGENT B0, `(.L_x_99) ;  /* 0x0000008000007945 */ /* 0x000fe80003800200 */
[----:B------:R-:W-:-:S13]  /*4e40*/  ISETP.GE.AND P0, PT, R0, R5, PT ;  /* 0x000000050000720c */ /* 0x000fda0003f06270 */
[----:B---3--:R-:W-:Y:S05]  /*4e50*/  @!P0 BRA `(.L_x_100) ;  /* 0x0000000000108947 */ /* 0x008fea0003800000 */
[----:B------:R-:W-:-:S13]  /*4e60*/  ISETP.GE.AND P0, PT, R0, R9, PT ;  /* 0x000000090000720c */ /* 0x000fda0003f06270 */
[----:B----4-:R4:W-:Y:S04]  /*4e70*/  @P0 STG.E desc[UR8][R12.64+0x1800], R3 ;  /* 0x001800030c000986 */ /* 0x0109e8000c101908 */
[----:B------:R4:W-:Y:S01]  /*4e80*/  @!P0 STG.E desc[UR8][R10.64+0x1800], R3 ;  /* 0x001800030a008986 */ /* 0x0009e2000c101908 */
[----:B------:R-:W-:Y:S05]  /*4e90*/  BRA `(.L_x_101) ;  /* 0x0000000000047947 */ /* 0x000fea0003800000 */
.L_x_100:
[----:B----4-:R3:W-:Y:S02]  /*4ea0*/  STG.E desc[UR8][R6.64+0x1800], R3 ;  /* 0x0018000306007986 */ /* 0x0107e4000c101908 */
.L_x_101:
[----:B------:R-:W-:Y:S05]  /*4eb0*/  BSYNC.RECONVERGENT B0 ;  /* 0x0000000000007941 */ /* 0x000fea0003800200 */
.L_x_99:
[----:B---34-:R3:W4:Y:S01]  /*4ec0*/  LDS R3, [R18+0x2000] ;  /* 0x0020000012037984 */ /* 0x0187220000000800 */
        /* <DEDUP_REMOVED lines=8> */
.L_x_103:
[----:B----4-:R3:W-:Y:S02]  /*4f50*/  STG.E desc[UR8][R6.64+0x2000], R3 ;  /* 0x0020000306007986 */ /* 0x0107e4000c101908 */
.L_x_104:
[----:B------:R-:W-:Y:S05]  /*4f60*/  BSYNC.RECONVERGENT B0 ;  /* 0x0000000000007941 */ /* 0x000fea0003800200 */
.L_x_102:
        /* <DEDUP_REMOVED lines=9> */
.L_x_106:
[----:B----4-:R3:W-:Y:S02]  /*5000*/  STG.E desc[UR8][R6.64+0x2800], R3 ;  /* 0x0028000306007986 */ /* 0x0107e4000c101908 */
.L_x_107:
[----:B------:R-:W-:Y:S05]  /*5010*/  BSYNC.RECONVERGENT B0 ;  /* 0x0000000000007941 */ /* 0x000fea0003800200 */
.L_x_105:
        /* <DEDUP_REMOVED lines=9> */
.L_x_109:
[----:B----4-:R3:W-:Y:S02]  /*50b0*/  STG.E desc[UR8][R6.64+0x3000], R3 ;  /* 0x0030000306007986 */ /* 0x0107e4000c101908 */
.L_x_110:
[----:B------:R-:W-:Y:S05]  /*50c0*/  BSYNC.RECONVERGENT B0 ;  /* 0x0000000000007941 */ /* 0x000fea0003800200 */
.L_x_108:
        /* <DEDUP_REMOVED lines=9> */
.L_x_112:
[----:B----4-:R3:W-:Y:S02]  /*5160*/  STG.E desc[UR8][R6.64+0x3800], R3 ;  /* 0x0038000306007986 */ /* 0x0107e4000c101908 */
.L_x_113:
[----:B------:R-:W-:Y:S05]  /*5170*/  BSYNC.RECONVERGENT B0 ;  /* 0x0000000000007941 */ /* 0x000fea0003800200 */
.L_x_111:
        /* <DEDUP_REMOVED lines=9> */
.L_x_115:
[----:B----4-:R3:W-:Y:S02]  /*5210*/  STG.E desc[UR8][R6.64+0x4000], R3 ;  /* 0x0040000306007986 */ /* 0x0107e4000c101908 */
.L_x_116:
[----:B------:R-:W-:Y:S05]  /*5220*/  BSYNC.RECONVERGENT B0 ;  /* 0x0000000000007941 */ /* 0x000fea0003800200 */
.L_x_114:
        /* <DEDUP_REMOVED lines=9> */
.L_x_118:
[----:B----4-:R3:W-:Y:S02]  /*52c0*/  STG.E desc[UR8][R6.64+0x4800], R3 ;  /* 0x0048000306007986 */ /* 0x0107e4000c101908 */
.L_x_119:
[----:B------:R-:W-:Y:S05]  /*52d0*/  BSYNC.RECONVERGENT B0 ;  /* 0x0000000000007941 */ /* 0x000fea0003800200 */
.L_x_117:
[----:B---34-:R3:W4:Y:S01]  /*52e0*/  LDS R3, [R18+0x5000] ;  /* 0x0050000012037984 */ /* 0x0187220000000800 */
[----:B------:R-:W-:-:S04]  /*52f0*/  LOP3.LUT R4, R2, 0x1400, RZ, 0xfc, !PT ;  /* 0x0000140002047812 */ /* 0x000fc800078efcff */
[----:B------:R-:W-:-:S13]  /*5300*/  ISETP.GE.AND P0, PT, R4, R5, PT ;  /* 0x000000050400720c */ /* 0x000fda0003f06270 */
[----:B---3--:R-:W-:Y:S05]  /*5310*/  @!P0 BRA `(.L_x_120) ;  /* 0x0000000000148947 */ /* 0x008fea0003800000 */
[----:B------:R-:W-:-:S13]  /*5320*/  ISETP.GE.AND P0, PT, R4, R9, PT ;  /* 0x000000090400720c */ /* 0x000fda0003f06270 */
[----:B----4-:R3:W-:Y:S01]  /*5330*/  @P0 STG.E desc[UR8][R12.64+0x5000], R3 ;  /* 0x005000030c000986 */ /* 0x0107e2000c101908 */
[----:B------:R-:W-:Y:S05]  /*5340*/  @P0 EXIT ;  /* 0x000000000000094d */ /* 0x000fea0003800000 */
[----:B------:R-:W-:Y:S01]  /*5350*/  STG.E desc[UR8][R10.64+0x5000], R3 ;  /* 0x005000030a007986 */ /* 0x000fe2000c101908 */
[----:B------:R-:W-:Y:S05]  /*5360*/  EXIT ;  /* 0x000000000000794d */ /* 0x000fea0003800000 */
.L_x_120:
[----:B----4-:R-:W-:Y:S01]  /*5370*/  STG.E desc[UR8][R6.64+0x5000], R3 ;  /* 0x0050000306007986 */ /* 0x010fe2000c101908 */
[----:B------:R-:W-:Y:S05]  /*5380*/  EXIT ;  /* 0x000000000000794d */ /* 0x000fea0003800000 */
.L_x_0:
[----:B------:R-:W0:Y:S01]  /*5390*/  LDCU UR4, c[0x0][0x3b8] ;  /* 0x00007700ff0477ac */ /* 0x000e220008000800 */
[----:B------:R-:W-:Y:S01]  /*53a0*/  ISETP.NE.AND P0, PT, R0, RZ, PT ;  /* 0x000000ff0000720c */ /* 0x000fe20003f05270 */
[----:B------:R-:W-:Y:S01]  /*53b0*/  BSSY.RECONVERGENT B0, `(.L_x_121) ;  /* 0x0000686000007945 */ /* 0x000fe20003800200 */
[----:B0-----:R-:W-:-:S04]  /*53c0*/  IMAD.U32 R3, RZ, RZ, UR4 ;  /* 0x00000004ff037e24 */ /* 0x001fc8000f8e00ff */
[----:B------:R-:W-:-:S07]  /*53d0*/  IMAD.IADD R7, R3, 0x1, -R4 ;  /* 0x0000000103077824 */ /* 0x000fce00078e0a04 */
        /* <DEDUP_REMOVED lines=9> */
[----:B0-----:R-:W-:-:S04]  /*5470*/  IMAD R72, R16, 0xb, RZ ;  /* 0x0000000b10487824 */ /* 0x001fc800078e02ff */
[C---:B------:R-:W-:Y:S01]  /*5480*/  VIADD R30, R72.reuse, 0x1 ;  /* 0x00000001481e7836 */ /* 0x040fe20000000000 */
[C---:B------:R-:W-:Y:S01]  /*5490*/  IADD3 R5, P2, P3, R72.reuse, UR4, R4 ;  /* 0x0000000448057c10 */ /* 0x040fe2000fb5e004 */
[C---:B------:R-:W-:Y:S01]  /*54a0*/  VIADD R26, R72.reuse, 0x2 ;  /* 0x00000002481a7836 */ /* 0x040fe20000000000 */
[CC--:B------:R-:W-:Y:S01]  /*54b0*/  ISETP.GE.AND P1, PT, R72.reuse, R7.reuse, PT ;  /* 0x000000074800720c */ /* 0x0c0fe20003f26270 */
[C---:B------:R-:W-:Y:S01]  /*54c0*/  VIADD R10, R72.reuse, 0x4 ;  /* 0x00000004480a7836 */ /* 0x040fe20000000000 */
[----:B------:R-:W-:Y:S01]  /*54d0*/  IADD3.X R6, PT, PT, RZ, UR5, RZ, P2, P3 ;  /* 0x00000005ff067c10 */ /* 0x000fe200097e64ff */
[C---:B------:R-:W-:Y:S01]  /*54e0*/  VIADD R12, R72.reuse, 0x5 ;  /* 0x00000005480c7836 */ /* 0x040fe20000000000 */
[C---:B---3--:R-:W-:Y:S01]  /*54f0*/  LEA R4, P3, R5.reuse, UR10, 0x2 ;  /* 0x0000000a05047c11 */ /* 0x048fe2000f8610ff */
[----:B------:R-:W-:Y:S01]  /*5500*/  VIADD R14, R72, 0x6 ;  /* 0x00000006480e7836 */ /* 0x000fe20000000000 */
[-C--:B------:R-:W-:Y:S01]  /*5510*/  ISETP.GE.AND P0, PT, R30, R7.reuse, PT ;  /* 0x000000071e00720c */ /* 0x080fe20003f06270 */
[C---:B------:R-:W-:Y:S01]  /*5520*/  VIADD R2, R72.reuse, 0x3 ;  /* 0x0000000348027836 */ /* 0x040fe20000000000 */
[----:B------:R-:W-:Y:S01]  /*5530*/  LEA.HI.X R5, R5, UR11, R6, 0x2, P3 ;  /* 0x0000000b05057c11 */ /* 0x000fe200098f1406 */
[----:B------:R-:W-:Y:S01]  /*5540*/  VIADD R18, R72, 0x7 ;  /* 0x0000000748127836 */ /* 0x000fe20000000000 */
[-C--:B------:R-:W-:Y:S01]  /*5550*/  ISETP.GE.AND P2, PT, R26, R7.reuse, PT ;  /* 0x000000071a00720c */ /* 0x080fe20003f46270 */
[----:B------:R-:W-:Y:S01]  /*5560*/  VIADD R20, R72, 0x8 ;  /* 0x0000000848147836 */ /* 0x000fe20000000000 */
[-C--:B------:R-:W-:Y:S01]  /*5570*/  ISETP.GE.AND P3, PT, R2, R7.reuse, PT ;  /* 0x000000070200720c */ /* 0x080fe20003f66270 */
[----:B------:R-:W2:Y:S01]  /*5580*/  @!P1 LDG.E R31, desc[UR8][R4.64] ;  /* 0x00000008041f9981 */ /* 0x000ea2000c1e1900 */
[-C--:B------:R-:W-:Y:S01]  /*5590*/  ISETP.GE.AND P1, PT, R10, R7.reuse, PT ;  /* 0x000000070a00720c */ /* 0x080fe20003f26270 */
[----:B------:R-:W-:Y:S01]  /*55a0*/  VIADD R22, R72, 0x9 ;  /* 0x0000000948167836 */ /* 0x000fe20000000000 */
[----:B------:R-:W2:Y:S03]  /*55b0*/  LDCU.64 UR4, c[0x0][0x3b0] ;  /* 0x00007600ff0477ac */ /* 0x000ea60008000a00 */
[----:B------:R-:W3:Y:S01]  /*55c0*/  @!P0 LDG.E R25, desc[UR8][R4.64+0x4] ;  /* 0x0000040804198981 */ /* 0x000ee2000c1e1900 */
[----:B------:R-:W-:-:S03]  /*55d0*/  ISETP.GE.AND P0, PT, R12, R7, PT ;  /* 0x000000070c00720c */ /* 0x000fc60003f06270 */
[----:B------:R-:W4:Y:S01]  /*55e0*/  @!P2 LDG.E R13, desc[UR8][R4.64+0x8] ;  /* 0x00000808040da981 */ /* 0x000f22000c1e1900 */
[----:B------:R-:W-:-:S03]  /*55f0*/  ISETP.GE.AND P2, PT, R14, R7, PT ;  /* 0x000000070e00720c */ /* 0x000fc60003f46270 */
[----:B------:R-:W5:Y:S01]  /*5600*/  @!P1 LDG.E R17, desc[UR8][R4.64+0x10] ;  /* 0x0000100804119981 */ /* 0x000f62000c1e1900 */
[-C--:B------:R-:W-:Y:S01]  /*5610*/  ISETP.GE.AND P1, PT, R18, R7.reuse, PT ;  /* 0x000000071200720c */ /* 0x080fe20003f26270 */
[----:B------:R-:W-:Y:S02]  /*5620*/  VIADD R24, R72, 0xa ;  /* 0x0000000a48187836 */ /* 0x000fe40000000000 */
[----:B------:R-:W5:Y:S04]  /*5630*/  @!P3 LDG.E R15, desc[UR8][R4.64+0xc] ;  /* 0x00000c08040fb981 */ /* 0x000f68000c1e1900 */
[----:B------:R-:W5:Y:S01]  /*5640*/  @!P0 LDG.E R19, desc[UR8][R4.64+0x14] ;  /* 0x0000140804138981 */ /* 0x000f62000c1e1900 */
[----:B------:R-:W-:-:S03]  /*5650*/  ISETP.GE.AND P0, PT, R20, R7, PT ;  /* 0x000000071400720c */ /* 0x000fc60003f06270 */
[----:B------:R-:W5:Y:S01]  /*5660*/  @!P2 LDG.E R21, desc[UR8][R4.64+0x18] ;  /* 0x000018080415a981 */ /* 0x000f62000c1e1900 */
[----:B------:R-:W-:-:S03]  /*5670*/  ISETP.GE.AND P2, PT, R22, R7, PT ;  /* 0x000000071600720c */ /* 0x000fc60003f46270 */
[----:B------:R-:W5:Y:S01]  /*5680*/  @!P1 LDG.E R23, desc[UR8][R4.64+0x1c] ;  /* 0x00001c0804179981 */ /* 0x000f62000c1e1900 */
[----:B------:R-:W-:-:S05]  /*5690*/  ISETP.GE.AND P1, PT, R24, R7, PT ;  /* 0x000000071800720c */ /* 0x000fca0003f26270 */
[----:B------:R-:W5:Y:S04]  /*56a0*/  @!P0 LDG.E R27, desc[UR8][R4.64+0x20] ;  /* 0x00002008041b8981 */ /* 0x000f68000c1e1900 */
[----:B------:R-:W5:Y:S04]  /*56b0*/  @!P2 LDG.E R28, desc[UR8][R4.64+0x24] ;  /* 0x00002408041ca981 */ /* 0x000f68000c1e1900 */
[----:B------:R-:W5:Y:S01]  /*56c0*/  @!P1 LDG.E R29, desc[UR8][R4.64+0x28] ;  /* 0x00002808041d9981 */ /* 0x000f62000c1e1900 */
[----:B------:R-:W-:-:S05]  /*56d0*/  IMAD R11, R0, -0x1600, R3 ;  /* 0xffffea00000b7824 */ /* 0x000fca00078e0203 */
[-C--:B------:R-:W-:Y:S02]  /*56e0*/  ISETP.GE.AND P4, PT, R72, R11.reuse, PT ;  /* 0x0000000b4800720c */ /* 0x080fe40003f86270 */
[-C--:B------:R-:W-:Y:S01]  /*56f0*/  ISETP.GE.AND P1, PT, R30, R11.reuse, PT ;  /* 0x0000000b1e00720c */ /* 0x080fe20003f26270 */
[----:B------:R-:W-:Y:S01]  /*5700*/  BAR.SYNC.DEFER_BLOCKING 0x0 ;  /* 0x0000000000007b1d */ /* 0x000fe20000010000 */
[----:B------:R-:W-:-:S05]  /*5710*/  ISETP.GE.AND P3, PT, R26, R11, PT ;  /* 0x0000000b1a00720c */ /* 0x000fca0003f66270 */
[----:B------:R-:W0:Y:S01]  /*5720*/  S2R R69, SR_LANEID ;  /* 0x0000000000457919 */ /* 0x000e220000000000 */
[C---:B--2---:R-:W-:Y:S02]  /*5730*/  ISETP.GE.AND P5, PT, R31.reuse, UR5, PT ;  /* 0x000000051f007c0c */ /* 0x044fe4000bfa6270 */
[----:B------:R-:W-:Y:S02]  /*5740*/  ISETP.GT.AND P0, PT, R31, UR4, PT ;  /* 0x000000041f007c0c */ /* 0x000fe4000bf04270 */
[----:B------:R-:W-:Y:S02]  /*5750*/  SEL R71, RZ, 0x1, P5 ;  /* 0x00000001ff477807 */ /* 0x000fe40002800000 */
[----:B---3--:R-:W-:Y:S02]  /*5760*/  ISETP.GE.AND P2, PT, R25, UR5, PT ;  /* 0x0000000519007c0c */ /* 0x008fe4000bf46270 */
[----:B----4-:R-:W-:Y:S02]  /*5770*/  ISETP.GE.AND P5, PT, R13, UR5, PT ;  /* 0x000000050d007c0c */ /* 0x010fe4000bfa6270 */
[----:B------:R-:W-:-:S02]  /*5780*/  SEL R70, RZ, 0x1, !P0 ;  /* 0x00000001ff467807 */ /* 0x000fc40004000000 */
[----:B------:R-:W-:Y:S02]  /*5790*/  SEL R71, R71, RZ, !P0 ;  /* 0x000000ff47477207 */ /* 0x000fe40004000000 */
[----:B------:R-:W-:Y:S02]  /*57a0*/  ISETP.GT.AND P0, PT, R13, UR4, PT ;  /* 0x000000040d007c0c */ /* 0x000fe4000bf04270 */
[----:B------:R-:W-:Y:S02]  /*57b0*/  SEL R62, RZ, 0x1, P5 ;  /* 0x00000001ff3e7807 */ /* 0x000fe40002800000 */
[----:B-----5:R-:W-:Y:S02]  /*57c0*/  ISETP.GE.AND P5, PT, R17, UR5, PT ;  /* 0x0000000511007c0c */ /* 0x020fe4000bfa6270 */
[----:B------:R-:W-:Y:S02]  /*57d0*/  SEL R68, RZ, 0x1, P2 ;  /* 0x00000001ff447807 */ /* 0x000fe40001000000 */
[----:B------:R-:W-:-:S02]  /*57e0*/  ISETP.GE.AND P2, PT, R15, UR5, PT ;  /* 0x000000050f007c0c */ /* 0x000fc4000bf46270 */
[----:B------:R-:W-:Y:S02]  /*57f0*/  SEL R64, RZ, 0x1, !P0 ;  /* 0x00000001ff407807 */ /* 0x000fe40004000000 */
[----:B------:R-:W-:Y:S02]  /*5800*/  SEL R62, R62, RZ, !P0 ;  /* 0x000000ff3e3e7207 */ /* 0x000fe40004000000 */
[----:B------:R-:W-:Y:S02]  /*5810*/  ISETP.GT.AND P0, PT, R17, UR4, PT ;  /* 0x0000000411007c0c */ /* 0x000fe4000bf04270 */
[----:B------:R-:W-:Y:S02]  /*5820*/  SEL R59, RZ, 0x1, P5 ;  /* 0x00000001ff3b7807 */ /* 0x000fe40002800000 */
[----:B------:R-:W-:Y:S02]  /*5830*/  ISETP.GE.AND P5, PT, R21, UR5, PT ;  /* 0x0000000515007c0c */ /* 0x000fe4000bfa6270 */
[----:B------:R-:W-:-:S02]  /*5840*/  ISETP.GT.AND P6, PT, R25, UR4, PT ;  /* 0x0000000419007c0c */ /* 0x000fc4000bfc4270 */
[----:B------:R-:W-:Y:S02]  /*5850*/  SEL R61, RZ, 0x1, P2 ;  /* 0x00000001ff3d7807 */ /* 0x000fe40001000000 */
[----:B------:R-:W-:Y:S02]  /*5860*/  ISETP.GE.AND P2, PT, R19, UR5, PT ;  /* 0x0000000513007c0c */ /* 0x000fe4000bf46270 */
[----:B------:R-:W-:Y:S02]  /*5870*/  SEL R58, RZ, 0x1, !P0 ;  /* 0x00000001ff3a7807 */ /* 0x000fe40004000000 */
[----:B------:R-:W-:Y:S02]  /*5880*/  SEL R59, R59, RZ, !P0 ;  /* 0x000000ff3b3b7207 */ /* 0x000fe40004000000 */
[----:B------:R-:W-:Y:S02]  /*5890*/  ISETP.GT.AND P0, PT, R21, UR4, PT ;  /* 0x0000000415007c0c */ /* 0x000fe4000bf04270 */
[----:B------:R-:W-:-:S02]  /*58a0*/  SEL R51, RZ, 0x1, P5 ;  /* 0x00000001ff337807 */ /* 0x000fc40002800000 */
[----:B------:R-:W-:Y:S02]  /*58b0*/  SEL R68, R68, RZ, !P6 ;  /* 0x000000ff44447207 */ /* 0x000fe40007000000 */
[----:B------:R-:W-:Y:S02]  /*58c0*/  SEL R55, RZ, 0x1, P2 ;  /* 0x00000001ff377807 */ /* 0x000fe40001000000 */
[----:B------:R-:W-:Y:S02]  /*58d0*/  ISETP.GE.AND P2, PT, R23, UR5, PT ;  /* 0x0000000517007c0c */ /* 0x000fe4000bf46270 */
[----:B------:R-:W-:Y:S02]  /*58e0*/  SEL R51, R51, RZ, !P0 ;  /* 0x000000ff33337207 */ /* 0x000fe40004000000 */
[----:B------:R-:W-:Y:S02]  /*58f0*/  SEL R50, RZ, 0x1, !P0 ;  /* 0x00000001ff327807 */ /* 0x000fe40004000000 */
[----:B------:R-:W-:-:S02]  /*5900*/  SEL R66, RZ, 0x1, !P6 ;  /* 0x00000001ff427807 */ /* 0x000fc40007000000 */
[----:B------:R-:W-:Y:S02]  /*5910*/  ISETP.GE.AND P5, PT, R27, UR5, PT ;  /* 0x000000051b007c0c */ /* 0x000fe4000bfa6270 */
[----:B------:R-:W-:Y:S02]  /*5920*/  ISETP.GE.AND P0, PT, R28, UR5, PT ;  /* 0x000000051c007c0c */ /* 0x000fe4000bf06270 */
[----:B------:R-:W-:Y:S02]  /*5930*/  ISETP.GT.AND P6, PT, R15, UR4, PT ;  /* 0x000000040f007c0c */ /* 0x000fe4000bfc4270 */
[----:B------:R-:W-:Y:S02]  /*5940*/  SEL R71, R71, 0x1, !P4 ;  /* 0x0000000147477807 */ /* 0x000fe40006000000 */
[----:B------:R-:W-:Y:S02]  /*5950*/  SEL R68, R68, 0x1, !P1 ;  /* 0x0000000144447807 */ /* 0x000fe40004800000 */
[----:B------:R-:W-:-:S02]  /*5960*/  SEL R47, RZ, 0x1, P2 ;  /* 0x00000001ff2f7807 */ /* 0x000fc40001000000 */
[----:B------:R-:W-:Y:S02]  /*5970*/  ISETP.GE.AND P2, PT, R29, UR5, PT ;  /* 0x000000051d007c0c */ /* 0x000fe4000bf46270 */
[----:B------:R-:W-:Y:S02]  /*5980*/  SEL R40, RZ, 0x1, P5 ;  /* 0x00000001ff287807 */ /* 0x000fe40002800000 */
[----:B------:R-:W-:Y:S02]  /*5990*/  SEL R36, RZ, 0x1, P0 ;  /* 0x00000001ff247807 */ /* 0x000fe40000000000 */
[----:B------:R-:W-:Y:S02]  /*59a0*/  SEL R61, R61, RZ, !P6 ;  /* 0x000000ff3d3d7207 */ /* 0x000fe40007000000 */
[----:B------:R-:W-:Y:S02]  /*59b0*/  SEL R70, R70, 0x1, !P4 ;  /* 0x0000000146467807 */ /* 0x000fe40006000000 */
[----:B------:R-:W-:-:S02]  /*59c0*/  SEL R66, R66, 0x1, !P1 ;  /* 0x0000000142427807 */ /* 0x000fc40004800000 */
[----:B------:R-:W-:Y:S02]  /*59d0*/  SEL R62, R62, 0x1, !P3 ;  /* 0x000000013e3e7807 */ /* 0x000fe40005800000 */
[----:B------:R-:W-:Y:S02]  /*59e0*/  ISETP.GE.AND P5, PT, R2, R11, PT ;  /* 0x0000000b0200720c */ /* 0x000fe40003fa6270 */
[----:B------:R-:W-:Y:S02]  /*59f0*/  IADD3 R65, P0, PT, R68, R71, RZ ;  /* 0x0000004744417210 */ /* 0x000fe40007f1e0ff */
[----:B------:R-:W-:Y:S02]  /*5a00*/  SEL R63, RZ, 0x1, !P6 ;  /* 0x00000001ff3f7807 */ /* 0x000fe40007000000 */
[----:B------:R-:W-:Y:S02]  /*5a10*/  ISETP.GT.AND P4, PT, R27, UR4, PT ;  /* 0x000000041b007c0c */ /* 0x000fe4000bf84270 */
[----:B------:R-:W-:-:S02]  /*5a20*/  SEL R64, R64, 0x1, !P3 ;  /* 0x0000000140407807 */ /* 0x000fc40005800000 */
[----:B------:R-:W-:Y:S02]  /*5a30*/  ISETP.GT.AND P6, PT, R19, UR4, PT ;  /* 0x0000000413007c0c */ /* 0x000fe4000bfc4270 */
[----:B------:R-:W-:Y:S02]  /*5a40*/  ISETP.GE.AND P3, PT, R10, R11, PT ;  /* 0x0000000b0a00720c */ /* 0x000fe40003f66270 */
[----:B------:R-:W-:Y:S01]  /*5a50*/  SEL R35, RZ, 0x1, P2 ;  /* 0x00000001ff237807 */ /* 0x000fe20001000000 */
[----:B------:R-:W-:Y:S01]  /*5a60*/  IMAD.X R67, R66, 0x1, R70, P0 ;  /* 0x0000000142437824 */ /* 0x000fe200000e0646 */
[----:B------:R-:W-:Y:S02]  /*5a70*/  SEL R61, R61, 0x1, !P5 ;  /* 0x000000013d3d7807 */ /* 0x000fe40006800000 */
[----:B------:R-:W-:Y:S02]  /*5a80*/  IADD3 R60, P2, PT, R65, R62, RZ ;  /* 0x0000003e413c7210 */ /* 0x000fe40007f5e0ff */
[----:B------:R-:W-:-:S02]  /*5a90*/  SEL R40, R40, RZ, !P4 ;  /* 0x000000ff28287207 */ /* 0x000fc40006000000 */
[----:B------:R-:W-:Y:S02]  /*5aa0*/  SEL R41, RZ, 0x1, !P4 ;  /* 0x00000001ff297807 */ /* 0x000fe40006000000 */
[----:B------:R-:W-:Y:S02]  /*5ab0*/  SEL R55, R55, RZ, !P6 ;  /* 0x000000ff37377207 */ /* 0x000fe40007000000 */
[----:B------:R-:W-:Y:S02]  /*5ac0*/  SEL R57, RZ, 0x1, !P6 ;  /* 0x00000001ff397807 */ /* 0x000fe40007000000 */
[----:B------:R-:W-:Y:S02]  /*5ad0*/  ISETP.GE.AND P4, PT, R12, R11, PT ;  /* 0x0000000b0c00720c */ /* 0x000fe40003f86270 */
[----:B------:R-:W-:Y:S02]  /*5ae0*/  SEL R58, R58, 0x1, !P3 ;  /* 0x000000013a3a7807 */ /* 0x000fe40005800000 */
[----:B------:R-:W-:Y:S01]  /*5af0*/  SEL R59, R59, 0x1, !P3 ;  /* 0x000000013b3b7807 */ /* 0x000fe20005800000 */
[----:B------:R-:W-:Y:S01]  /*5b00*/  IMAD.X R56, R67, 0x1, R64, P2 ;  /* 0x0000000143387824 */ /* 0x000fe200010e0640 */
[----:B------:R-:W-:-:S02]  /*5b10*/  SEL R63, R63, 0x1, !P5 ;  /* 0x000000013f3f7807 */ /* 0x000fc40006800000 */
[----:B------:R-:W-:Y:S02]  /*5b20*/  IADD3 R54, P3, PT, R60, R61, RZ ;  /* 0x0000003d3c367210 */ /* 0x000fe40007f7e0ff */
[----:B------:R-:W-:Y:S02]  /*5b30*/  SEL R57, R57, 0x1, !P4 ;  /* 0x0000000139397807 */ /* 0x000fe40006000000 */
[----:B------:R-:W-:Y:S01]  /*5b40*/  SEL R55, R55, 0x1, !P4 ;  /* 0x0000000137377807 */ /* 0x000fe20006000000 */
[----:B------:R-:W-:Y:S01]  /*5b50*/  IMAD.X R53, R56, 0x1, R63, P3 ;  /* 0x0000000138357824 */ /* 0x000fe200018e063f */
[----:B------:R-:W-:Y:S02]  /*5b60*/  IADD3 R52, P4, PT, R54, R59, RZ ;  /* 0x0000003b36347210 */ /* 0x000fe40007f9e0ff */
[----:B------:R-:W-:Y:S02]  /*5b70*/  ISETP.GE.AND P0, PT, R14, R11, PT ;  /* 0x0000000b0e00720c */ /* 0x000fe40003f06270 */
[----:B------:R-:W-:Y:S01]  /*5b80*/  ISETP.GT.AND P6, PT, R23, UR4, PT ;  /* 0x0000000417007c0c */ /* 0x000fe2000bfc4270 */
[----:B------:R-:W-:Y:S01]  /*5b90*/  IMAD.X R48, R53, 0x1, R58, P4 ;  /* 0x0000000135307824 */ /* 0x000fe200020e063a */
[----:B------:R-:W-:-:S02]  /*5ba0*/  IADD3 R46, P4, PT, R52, R55, RZ ;  /* 0x00000037342e7210 */ /* 0x000fc40007f9e0ff */
[----:B------:R-:W-:Y:S02]  /*5bb0*/  SEL R51, R51, 0x1, !P0 ;  /* 0x0000000133337807 */ /* 0x000fe40004000000 */
[----:B------:R-:W-:Y:S01]  /*5bc0*/  SEL R47, R47, RZ, !P6 ;  /* 0x000000ff2f2f7207 */ /* 0x000fe20007000000 */
[----:B------:R-:W-:Y:S01]  /*5bd0*/  IMAD.X R45, R48, 0x1, R57, P4 ;  /* 0x00000001302d7824 */ /* 0x000fe200020e0639 */
[----:B------:R-:W-:Y:S02]  /*5be0*/  ISETP.GE.AND P2, PT, R18, R11, PT ;  /* 0x0000000b1200720c */ /* 0x000fe40003f46270 */
[----:B------:R-:W-:Y:S02]  /*5bf0*/  SEL R50, R50, 0x1, !P0 ;  /* 0x0000000132327807 */ /* 0x000fe40004000000 */
[----:B------:R-:W-:Y:S02]  /*5c00*/  IADD3 R44, P4, PT, R46, R51, RZ ;  /* 0x000000332e2c7210 */ /* 0x000fe40007f9e0ff */
[----:B------:R-:W-:-:S02]  /*5c10*/  ISETP.GT.AND P1, PT, R28, UR4, PT ;  /* 0x000000041c007c0c */ /* 0x000fc4000bf24270 */
[----:B------:R-:W-:Y:S02]  /*5c20*/  SEL R49, RZ, 0x1, !P6 ;  /* 0x00000001ff317807 */ /* 0x000fe40007000000 */
[-C--:B------:R-:W-:Y:S02]  /*5c30*/  ISETP.GE.AND P3, PT, R20, R11.reuse, PT ;  /* 0x0000000b1400720c */ /* 0x080fe40003f66270 */
[----:B------:R-:W-:Y:S01]  /*5c40*/  SEL R47, R47, 0x1, !P2 ;  /* 0x000000012f2f7807 */ /* 0x000fe20005000000 */
[----:B------:R-:W-:Y:S01]  /*5c50*/  IMAD.X R42, R45, 0x1, R50, P4 ;  /* 0x000000012d2a7824 */ /* 0x000fe200020e0632 */
[----:B------:R-:W-:Y:S02]  /*5c60*/  ISETP.GE.AND P0, PT, R22, R11, PT ;  /* 0x0000000b1600720c */ /* 0x000fe40003f06270 */
[----:B------:R-:W-:Y:S02]  /*5c70*/  SEL R49, R49, 0x1, !P2 ;  /* 0x0000000131317807 */ /* 0x000fe40005000000 */
[----:B------:R-:W-:-:S02]  /*5c80*/  IADD3 R43, P4, PT, R44, R47, RZ ;  /* 0x0000002f2c2b7210 */ /* 0x000fc40007f9e0ff */
[----:B------:R-:W-:Y:S02]  /*5c90*/  SEL R40, R40, 0x1, !P3 ;  /* 0x0000000128287807 */ /* 0x000fe40005800000 */
[----:B------:R-:W-:Y:S02]  /*5ca0*/  SEL R36, R36, RZ, !P1 ;  /* 0x000000ff24247207 */ /* 0x000fe40004800000 */
[----:B------:R-:W-:Y:S02]  /*5cb0*/  ISETP.GT.AND P6, PT, R29, UR4, PT ;  /* 0x000000041d007c0c */ /* 0x000fe4000bfc4270 */
[----:B------:R-:W-:Y:S01]  /*5cc0*/  SEL R37, RZ, 0x1, !P1 ;  /* 0x00000001ff257807 */ /* 0x000fe20004800000 */
[----:B------:R-:W-:Y:S01]  /*5cd0*/  IMAD.X R38, R42, 0x1, R49, P4 ;  /* 0x000000012a267824 */ /* 0x000fe200020e0631 */
[----:B------:R-:W-:Y:S02]  /*5ce0*/  SEL R41, R41, 0x1, !P3 ;  /* 0x0000000129297807 */ /* 0x000fe40005800000 */
[----:B------:R-:W-:-:S02]  /*5cf0*/  IADD3 R39, P1, PT, R43, R40, RZ ;  /* 0x000000282b277210 */ /* 0x000fc40007f3e0ff */
[----:B------:R-:W-:Y:S02]  /*5d00*/  SEL R36, R36, 0x1, !P0 ;  /* 0x0000000124247807 */ /* 0x000fe40004000000 */
[----:B------:R-:W-:Y:S02]  /*5d10*/  ISETP.GE.AND P2, PT, R24, R11, PT ;  /* 0x0000000b1800720c */ /* 0x000fe40003f46270 */
[----:B------:R-:W-:Y:S02]  /*5d20*/  SEL R35, R35, RZ, !P6 ;  /* 0x000000ff23237207 */ /* 0x000fe40007000000 */
[----:B------:R-:W-:Y:S01]  /*5d30*/  SEL R37, R37, 0x1, !P0 ;  /* 0x0000000125257807 */ /* 0x000fe20004000000 */
[----:B------:R-:W-:Y:S01]  /*5d40*/  IMAD.X R34, R38, 0x1, R41, P1 ;  /* 0x0000000126227824 */ /* 0x000fe200008e0629 */
[----:B------:R-:W-:Y:S02]  /*5d50*/  IADD3 R32, P0, PT, R39, R36, RZ ;  /* 0x0000002427207210 */ /* 0x000fe40007f1e0ff */
[----:B------:R-:W-:-:S02]  /*5d60*/  SEL R0, RZ, 0x1, !P6 ;  /* 0x00000001ff007807 */ /* 0x000fc40007000000 */
[----:B------:R-:W-:Y:S01]  /*5d70*/  SEL R35, R35, 0x1, !P2 ;  /* 0x0000000123237807 */ /* 0x000fe20005000000 */
[----:B------:R-:W-:Y:S01]  /*5d80*/  IMAD.X R33, R34, 0x1, R37, P0 ;  /* 0x0000000122217824 */ /* 0x000fe200000e0625 */
[----:B------:R-:W-:Y:S02]  /*5d90*/  SEL R0, R0, 0x1, !P2 ;  /* 0x0000000100007807 */ /* 0x000fe40005000000 */
[----:B------:R-:W-:-:S05]  /*5da0*/  IADD3 R7, P0, PT, R32, R35, RZ ;  /* 0x0000002320077210 */ /* 0x000fca0007f1e0ff */
[----:B------:R-:W-:Y:S01]  /*5db0*/  IMAD.X R6, R33, 0x1, R0, P0 ;  /* 0x0000000121067824 */ /* 0x000fe200000e0600 */
[----:B------:R-:W1:Y:S04]  /*5dc0*/  SHFL.UP PT, R4, R7, 0x1, RZ ;  /* 0x0420000007047989 */ /* 0x000e6800000e00ff */
[----:B------:R-:W2:Y:S01]  /*5dd0*/  SHFL.UP PT, R5, R6, 0x1, RZ ;  /* 0x0420000006057989 */ /* 0x000ea200000e00ff */
[----:B0-----:R-:W-:-:S04]  /*5de0*/  ISETP.GE.AND P1, PT, R69, 0x1, PT ;  /* 0x000000014500780c */ /* 0x001fc80003f26270 */
[----:B-1----:R-:W-:-:S04]  /*5df0*/  SEL R4, R4, RZ, P1 ;  /* 0x000000ff04047207 */ /* 0x002fc80000800000 */
[----:B------:R-:W-:Y:S02]  /*5e00*/  IADD3 R9, P0, PT, R4, R7, RZ ;  /* 0x0000000704097210 */ /* 0x000fe40007f1e0ff */
[----:B--2---:R-:W-:-:S03]  /*5e10*/  SEL R5, R5, RZ, P1 ;  /* 0x000000ff05057207 */ /* 0x004fc60000800000 */
        /* <DEDUP_REMOVED lines=22> */
[----:B------:R-:W-:Y:S01]  /*5f80*/  IMAD.X R6, R5, 0x1, R8, P0 ;  /* 0x0000000105067824 */ /* 0x000fe200000e0608 */
[----:B------:R-:W1:Y:S04]  /*5f90*/  S2UR UR5, SR_CgaCtaId ;  /* 0x00000000000579c3 */ /* 0x000e680000008800 */
[----:B------:R-:W2:Y:S01]  /*5fa0*/  SHFL.UP PT, R5, R6, 0x10, RZ ;  /* 0x0600000006057989 */ /* 0x000ea200000e00ff */
[C---:B------:R-:W-:Y:S02]  /*5fb0*/  ISETP.NE.AND P2, PT, R69.reuse, 0x1f, PT ;  /* 0x0000001f4500780c */ /* 0x040fe40003f45270 */
[----:B------:R-:W-:Y:S01]  /*5fc0*/  ISETP.GE.AND P1, PT, R69, 0x10, PT ;  /* 0x000000104500780c */ /* 0x000fe20003f26270 */
[----:B------:R-:W-:-:S03]  /*5fd0*/  UMOV UR4, 0x400 ;  /* 0x0000040000047882 */ /* 0x000fc60000000000 */
[----:B0-----:R-:W-:-:S04]  /*5fe0*/  SEL R4, R4, RZ, P1 ;  /* 0x000000ff04047207 */ /* 0x001fc80000800000 */
[----:B------:R-:W-:Y:S01]  /*5ff0*/  IADD3 R8, P0, PT, R4, R7, RZ ;  /* 0x0000000704087210 */ /* 0x000fe20007f1e0ff */
[----:B-1----:R-:W-:Y:S02]  /*6000*/  ULEA UR4, UR5, UR4, 0x18 ;  /* 0x0000000405047291 */ /* 0x002fe4000f8ec0ff */
[----:B------:R-:W-:Y:S02]  /*6010*/  @!P2 SHF.R.U32.HI R4, RZ, 0x2, R16 ;  /* 0x00000002ff04a819 */ /* 0x000fe40000011610 */
[----:B--2---:R-:W-:Y:S02]  /*6020*/  SEL R5, R5, RZ, P1 ;  /* 0x000000ff05057207 */ /* 0x004fe40000800000 */
[----:B------:R-:W-:-:S03]  /*6030*/  @!P2 LOP3.LUT R73, R4, 0xf8, RZ, 0xc0, !PT ;  /* 0x000000f80449a812 */ /* 0x000fc600078ec0ff */
[----:B------:R-:W-:-:S05]  /*6040*/  IMAD.X R9, R5, 0x1, R6, P0 ;  /* 0x0000000105097824 */ /* 0x000fca00000e0606 */
[----:B------:R-:W-:Y:S01]  /*6050*/  @!P2 STS.64 [R73+UR4], R8 ;  /* 0x000000084900a988 */ /* 0x000fe20008000a04 */
[----:B------:R-:W-:Y:S06]  /*6060*/  BAR.SYNC.DEFER_BLOCKING 0x0 ;  /* 0x0000000000007b1d */ /* 0x000fec0000010000 */
[----:B------:R-:W0:Y:S01]  /*6070*/  LDS.128 R4, [UR4] ;  /* 0x00000004ff047984 */ /* 0x000e220008000c00 */
[----:B------:R-:W-:Y:S02]  /*6080*/  ISETP.NE.AND P0, PT, R69, RZ, PT ;  /* 0x000000ff4500720c */ /* 0x000fe40003f05270 */
[----:B------:R-:W-:-:S04]  /*6090*/  SHF.R.U32.HI R69, RZ, 0x5, R16 ;  /* 0x00000005ff457819 */ /* 0x000fc80000011610 */
[----:B------:R-:W-:Y:S02]  /*60a0*/  ISETP.NE.AND P2, PT, R69, 0x2, PT ;  /* 0x000000024500780c */ /* 0x000fe40003f45270 */
[----:B0-----:R-:W-:-:S05]  /*60b0*/  IADD3 R75, P1, PT, R4, R6, RZ ;  /* 0x00000006044b7210 */ /* 0x001fca0007f3e0ff */
[----:B------:R-:W-:Y:S01]  /*60c0*/  IMAD.X R77, R5, 0x1, R7, P1 ;  /* 0x00000001054d7824 */ /* 0x000fe200008e0607 */
[----:B------:R-:W-:Y:S02]  /*60d0*/  ISETP.GE.AND P1, PT, R72, R11, PT ;  /* 0x0000000b4800720c */ /* 0x000fe40003f26270 */
[----:B------:R-:W-:Y:S02]  /*60e0*/  SEL R72, R75, R4, !P2 ;  /* 0x000000044b487207 */ /* 0x000fe40005000000 */
[----:B------:R-:W-:Y:S02]  /*60f0*/  SEL R74, R77, R5, !P2 ;  /* 0x000000054d4a7207 */ /* 0x000fe40005000000 */
[----:B------:R-:W0:Y:S01]  /*6100*/  LDS.128 R4, [UR4+0x10] ;  /* 0x00001004ff047984 */ /* 0x000e220008000c00 */
[----:B------:R-:W-:Y:S02]  /*6110*/  ISETP.NE.AND P3, PT, R69, 0x3, PT ;  /* 0x000000034500780c */ /* 0x000fe40003f65270 */
[----:B0-----:R-:W-:-:S04]  /*6120*/  IADD3 R73, P2, PT, R4, R75, RZ ;  /* 0x0000004b04497210 */ /* 0x001fc80007f5e0ff */
[----:B------:R-:W-:Y:S01]  /*6130*/  SEL R72, R73, R72, !P3 ;  /* 0x0000004849487207 */ /* 0x000fe20005800000 */
[----:B------:R-:W-:Y:S01]  /*6140*/  IMAD.X R5, R5, 0x1, R77, P2 ;  /* 0x0000000105057824 */ /* 0x000fe200010e064d */
[----:B------:R-:W-:-:S04]  /*6150*/  IADD3 R73, P2, PT, R6, R73, RZ ;  /* 0x0000004906497210 */ /* 0x000fc80007f5e0ff */
[----:B------:R-:W-:Y:S01]  /*6160*/  SEL R74, R5, R74, !P3 ;  /* 0x0000004a054a7207 */ /* 0x000fe20005800000 */
[----:B------:R-:W-:Y:S02]  /*6170*/  IMAD.X R75, R7, 0x1, R5, P2 ;  /* 0x00000001074b7824 */ /* 0x000fe400010e0605 */
[----:B------:R-:W0:Y:S01]  /*6180*/  LDS.128 R4, [UR4+0x20] ;  /* 0x00002004ff047984 */ /* 0x000e220008000c00 */
[----:B------:R-:W-:-:S04]  /*6190*/  ISETP.NE.AND P3, PT, R69, 0x4, PT ;  /* 0x000000044500780c */ /* 0x000fc80003f65270 */
[----:B------:R-:W-:Y:S02]  /*61a0*/  SEL R72, R73, R72, !P3 ;  /* 0x0000004849487207 */ /* 0x000fe40005800000 */
[----:B------:R-:W-:Y:S02]  /*61b0*/  SEL R74, R75, R74, !P3 ;  /* 0x0000004a4b4a7207 */ /* 0x000fe40005800000 */
        /* <DEDUP_REMOVED lines=41> */
[C---:B------:R-:W-:Y:S02]  /*6450*/  ISETP.NE.AND P3, PT, R69.reuse, 0xc, PT ;  /* 0x0000000c4500780c */ /* 0x040fe40003f65270 */
[----:B------:R-:W-:Y:S02]  /*6460*/  ISETP.NE.AND P4, PT, R69, 0xd, PT ;  /* 0x0000000d4500780c */ /* 0x000fe40003f85270 */
[----:B------:R-:W-:Y:S02]  /*6470*/  SEL R72, R73, R72, !P3 ;  /* 0x0000004849487207 */ /* 0x000fe40005800000 */
[----:B------:R-:W-:-:S02]  /*6480*/  SEL R74, R75, R74, !P3 ;  /* 0x0000004a4b4a7207 */ /* 0x000fc40005800000 */
[----:B0-----:R-:W-:-:S04]  /*6490*/  IADD3 R73, P2, PT, R4, R73, RZ ;  /* 0x0000004904497210 */ /* 0x001fc80007f5e0ff */
[----:B------:R-:W-:Y:S01]  /*64a0*/  SEL R72, R73, R72, !P4 ;  /* 0x0000004849487207 */ /* 0x000fe20006000000 */
[----:B------:R-:W-:Y:S01]  /*64b0*/  IMAD.X R5, R5, 0x1, R75, P2 ;  /* 0x0000000105057824 */ /* 0x000fe200010e064b */
[----:B------:R-:W-:-:S04]  /*64c0*/  IADD3 R73, P3, PT, R6, R73, RZ ;  /* 0x0000004906497210 */ /* 0x000fc80007f7e0ff */
[----:B------:R-:W-:Y:S01]  /*64d0*/  SEL R74, R5, R74, !P4 ;  /* 0x0000004a054a7207 */ /* 0x000fe20006000000 */
[----:B------:R-:W-:Y:S02]  /*64e0*/  IMAD.X R75, R7, 0x1, R5, P3 ;  /* 0x00000001074b7824 */ /* 0x000fe400018e0605 */
[----:B------:R-:W0:Y:S01]  /*64f0*/  LDS.128 R4, [UR4+0x70] ;  /* 0x00007004ff047984 */ /* 0x000e220008000c00 */
[----:B------:R-:W-:Y:S01]  /*6500*/  BAR.SYNC.DEFER_BLOCKING 0x0 ;  /* 0x0000000000007b1d */ /* 0x000fe20000010000 */
[C---:B------:R-:W-:Y:S02]  /*6510*/  ISETP.NE.AND P5, PT, R69.reuse, 0xe, PT ;  /* 0x0000000e4500780c */ /* 0x040fe40003fa5270 */
[----:B------:R-:W-:Y:S02]  /*6520*/  ISETP.NE.AND P2, PT, R69, 0xf, PT ;  /* 0x0000000f4500780c */ /* 0x000fe40003f45270 */
[----:B------:R-:W-:Y:S02]  /*6530*/  SEL R74, R75, R74, !P5 ;  /* 0x0000004a4b4a7207 */ /* 0x000fe40006800000 */
[----:B------:R-:W-:-:S02]  /*6540*/  SEL R72, R73, R72, !P5 ;  /* 0x0000004849487207 */ /* 0x000fc40006800000 */
[----:B------:R-:W-:Y:S01]  /*6550*/  ISETP.GE.U32.AND P4, PT, R16, 0x20, PT ;  /* 0x000000201000780c */ /* 0x000fe20003f86070 */
[----:B------:R-:W-:Y:S01]  /*6560*/  BSSY.RECONVERGENT B1, `(.L_x_123) ;  /* 0x0000023000017945 */ /* 0x000fe20003800200 */
[----:B0-----:R-:W-:-:S05]  /*6570*/  IADD3 R69, P3, PT, R4, R73, RZ ;  /* 0x0000004904457210 */ /* 0x001fca0007f7e0ff */
[----:B------:R-:W-:Y:S01]  /*6580*/  IMAD.X R75, R5, 0x1, R75, P3 ;  /* 0x00000001054b7824 */ /* 0x000fe200018e064b */
[----:B------:R-:W-:Y:S02]  /*6590*/  IADD3 R5, P3, PT, R6, R69, RZ ;  /* 0x0000004506057210 */ /* 0x000fe40007f7e0ff */
[----:B------:R-:W-:Y:S02]  /*65a0*/  SEL R4, R69, R72, !P2 ;  /* 0x0000004845047207 */ /* 0x000fe40005000000 */
[----:B------:R-:W-:Y:S01]  /*65b0*/  SEL R6, R75, R74, !P2 ;  /* 0x0000004a4b067207 */ /* 0x000fe20005000000 */
[----:B------:R-:W-:Y:S01]  /*65c0*/  IMAD.X R73, R7, 0x1, R75, P3 ;  /* 0x0000000107497824 */ /* 0x000fe200018e064b */
[----:B------:R-:W-:Y:S02]  /*65d0*/  IADD3 R69, P2, P3, R8, -R35, -R32 ;  /* 0x8000002308457210 */ /* 0x000fe40007b5e820 */
[----:B------:R-:W-:Y:S02]  /*65e0*/  SEL R4, R4, RZ, P4 ;  /* 0x000000ff04047207 */ /* 0x000fe40002000000 */
[----:B------:R-:W-:-:S02]  /*65f0*/  SEL R69, R69, RZ, P0 ;  /* 0x000000ff45457207 */ /* 0x000fc40000000000 */
[----:B------:R-:W-:Y:S02]  /*6600*/  IADD3.X R9, PT, PT, R9, ~R0, ~R33, P2, P3 ;  /* 0x8000000009097210 */ /* 0x000fe400017e6c21 */
[----:B------:R-:W-:Y:S02]  /*6610*/  IADD3 R69, P2, PT, R69, R4, RZ ;  /* 0x0000000445457210 */ /* 0x000fe40007f5e0ff */
[----:B------:R-:W-:Y:S02]  /*6620*/  SEL R9, R9, RZ, P0 ;  /* 0x000000ff09097207 */ /* 0x000fe40000000000 */
[----:B------:R-:W-:-:S05]  /*6630*/  SEL R4, R6, RZ, P4 ;  /* 0x000000ff06047207 */ /* 0x000fca0002000000 */
[----:B------:R-:W-:Y:S01]  /*6640*/  IMAD.X R9, R9, 0x1, R4, P2 ;  /* 0x0000000109097824 */ /* 0x000fe200010e0604 */
[----:B------:R-:W-:Y:S06]  /*6650*/  @P1 BRA `(.L_x_124) ;  /* 0x00000000004c1947 */ /* 0x000fec0003800000 */
[----:B------:R-:W-:Y:S01]  /*6660*/  ISETP.GT.U32.AND P0, PT, R71, -0x1, PT ;  /* 0xffffffff4700780c */ /* 0x000fe20003f04070 */
[----:B------:R-:W-:Y:S01]  /*6670*/  BSSY.RECONVERGENT B2, `(.L_x_125) ;  /* 0x000000f000027945 */ /* 0x000fe20003800200 */
[----:B------:R-:W-:Y:S02]  /*6680*/  IMAD.MOV.U32 R4, RZ, RZ, R9 ;  /* 0x000000ffff047224 */ /* 0x000fe400078e0009 */
[----:B------:R-:W-:-:S13]  /*6690*/  ISETP.GT.U32.AND.EX P0, PT, R70, RZ, PT, P0 ;  /* 0x000000ff4600720c */ /* 0x000fda0003f04100 */
[----:B------:R-:W-:Y:S05]  /*66a0*/  @P0 BRA `(.L_x_126) ;  /* 0x00000000002c0947 */ /* 0x000fea0003800000 */
[----:B------:R-:W-:Y:S02]  /*66b0*/  IADD3 R4, PT, PT, -R11, 0x1600, RZ ;  /* 0x000016000b047810 */ /* 0x000fe40007ffe1ff */
[----:B------:R-:W-:-:S03]  /*66c0*/  ISETP.NE.U32.AND P0, PT, R71, RZ, PT ;  /* 0x000000ff4700720c */ /* 0x000fc60003f05070 */
[--C-:B------:R-:W-:Y:S01]  /*66d0*/  IMAD.IADD R6, R5, 0x1, -R4.reuse ;  /* 0x0000000105067824 */ /* 0x100fe200078e0a04 */
[----:B------:R-:W-:Y:S01]  /*66e0*/  ISETP.NE.AND.EX P0, PT, R70, RZ, PT, P0 ;  /* 0x000000ff4600720c */ /* 0x000fe20003f05300 */
[----:B------:R-:W-:-:S03]  /*66f0*/  IMAD.IADD R4, R73, 0x1, -R4 ;  /* 0x0000000149047824 */ /* 0x000fc600078e0a04 */
[----:B------:R-:W-:-:S04]  /*6700*/  SHF.R.S32.HI R7, RZ, 0x1f, R6 ;  /* 0x0000001fff077819 */ /* 0x000fc80000011406 */
[----:B------:R-:W-:-:S05]  /*6710*/  LOP3.LUT R4, R4, R7, RZ, 0xfc, !PT ;  /* 0x0000000704047212 */ /* 0x000fca00078efcff */
[----:B------:R-:W-:Y:S02]  /*6720*/  @!P0 IMAD.IADD R7, R6, 0x1, R4 ;  /* 0x0000000106078824 */ /* 0x000fe400078e0204 */
[----:B------:R-:W-:Y:S02]  /*6730*/  @P0 IMAD.IADD R4, R4, 0x1, R69 ;  /* 0x0000000104040824 */ /* 0x000fe400078e0245 */
[----:B------:R-:W-:-:S05]  /*6740*/  @!P0 IMAD R6, R16, 0xb, R7 ;  /* 0x0000000b10068824 */ /* 0x000fca00078e0207 */
[----:B------:R-:W-:-:S07]  /*6750*/  @!P0 IADD3 R4, PT, PT, R6, -R69, -R9 ;  /* 0x8000004506048210 */ /* 0x000fce0007ffe809 */
.L_x_126:
[----:B------:R-:W-:Y:S05]  /*6760*/  BSYNC.RECONVERGENT B2 ;  /* 0x0000000000027941 */ /* 0x000fea0003800200 */
.L_x_125:
[----:B------:R-:W-:-:S05]  /*6770*/  LEA R4, R4, UR4, 0x2 ;  /* 0x0000000404047c11 */ /* 0x000fca000f8e10ff */
[----:B------:R0:W-:Y:S02]  /*6780*/  STS [R4], R31 ;  /* 0x0000001f04007388 */ /* 0x0001e40000000800 */
.L_x_124:
[----:B------:R-:W-:Y:S05]  /*6790*/  BSYNC.RECONVERGENT B1 ;  /* 0x0000000000017941 */ /* 0x000fea0003800200 */
.L_x_123:
[----:B------:R-:W-:Y:S01]  /*67a0*/  ISETP.GE.AND P0, PT, R30, R11, PT ;  /* 0x0000000b1e00720c */ /* 0x000fe20003f06270 */
[----:B------:R-:W-:Y:S01]  /*67b0*/  BSSY.RECONVERGENT B1, `(.L_x_127) ;  /* 0x0000017000017945 */ /* 0x000fe20003800200 */
[----:B------:R-:W-:Y:S02]  /*67c0*/  IADD3 R6, PT, PT, -R11, 0x1600, RZ ;  /* 0x000016000b067810 */ /* 0x000fe40007ffe1ff */
[----:B------:R-:W-:-:S03]  /*67d0*/  IADD3 R71, P1, PT, R69, R71, RZ ;  /* 0x0000004745477210 */ /* 0x000fc60007f3e0ff */
[--C-:B0-----:R-:W-:Y:S02]  /*67e0*/  IMAD.IADD R4, R5, 0x1, -R6.reuse ;  /* 0x0000000105047824 */ /* 0x101fe400078e0a06 */
[----:B------:R-:W-:Y:S02]  /*67f0*/  IMAD.IADD R6, R73, 0x1, -R6 ;  /* 0x0000000149067824 */ /* 0x000fe400078e0a06 */
[----:B------:R-:W-:Y:S01]  /*6800*/  IMAD.X R7, R9, 0x1, R70, P1 ;  /* 0x0000000109077824 */ /* 0x000fe200008e0646 */
[----:B------:R-:W-:-:S04]  /*6810*/  SHF.R.S32.HI R31, RZ, 0x1f, R4 ;  /* 0x0000001fff1f7819 */ /* 0x000fc80000011404 */
[----:B------:R-:W-:Y:S01]  /*6820*/  LOP3.LUT R6, R6, R31, RZ, 0xfc, !PT ;  /* 0x0000001f06067212 */ /* 0x000fe200078efcff */
[----:B------:R-:W-:Y:S06]  /*6830*/  @P0 BRA `(.L_x_128) ;  /* 0x0000000000380947 */ /* 0x000fec0003800000 */
[----:B------:R-:W-:Y:S01]  /*6840*/  ISETP.GT.U32.AND P0, PT, R68, -0x1, PT ;  /* 0xffffffff4400780c */ /* 0x000fe20003f04070 */
[----:B------:R-:W-:Y:S03]  /*6850*/  BSSY.RECONVERGENT B2, `(.L_x_129) ;  /* 0x000000a000027945 */ /* 0x000fe60003800200 */
[----:B------:R-:W-:-:S13]  /*6860*/  ISETP.GT.U32.AND.EX P0, PT, R66, RZ, PT, P0 ;  /* 0x000000ff4200720c */ /* 0x000fda0003f04100 */
[----:B------:R-:W-:Y:S05]  /*6870*/  @P0 BRA `(.L_x_130) ;  /* 0x00000000001c0947 */ /* 0x000fea0003800000 */
[----:B------:R-:W-:-:S04]  /*6880*/  ISETP.NE.U32.AND P0, PT, R68, RZ, PT ;  /* 0x000000ff4400720c */ /* 0x000fc80003f05070 */
[----:B------:R-:W-:-:S13]  /*6890*/  ISETP.NE.AND.EX P0, PT, R66, RZ, PT, P0 ;  /* 0x000000ff4200720c */ /* 0x000fda0003f05300 */
[C---:B------:R-:W-:Y:S01]  /*68a0*/  @!P0 IADD3 R31, PT, PT, R6.reuse, R11, R5 ;  /* 0x0000000b061f8210 */ /* 0x040fe20007ffe005 */
[----:B------:R-:W-:-:S04]  /*68b0*/  @P0 IMAD.IADD R7, R6, 0x1, R71 ;  /* 0x0000000106070824 */ /* 0x000fc800078e0247 */
[----:B------:R-:W-:-:S05]  /*68c0*/  @!P0 IMAD R8, R16, 0xb, R31 ;  /* 0x0000000b10088824 */ /* 0x000fca00078e021f */
[----:B------:R-:W-:-:S05]  /*68d0*/  @!P0 IADD3 R8, PT, PT, R8, -R71, -R7 ;  /* 0x8000004708088210 */ /* 0x000fca0007ffe807 */
[----:B------:R-:W-:-:S07]  /*68e0*/  @!P0 VIADD R7, R8, 0xffffea01 ;  /* 0xffffea0108078836 */ /* 0x000fce0000000000 */
.L_x_130:
[----:B------:R-:W-:Y:S05]  /*68f0*/  BSYNC.RECONVERGENT B2 ;  /* 0x0000000000027941 */ /* 0x000fea0003800200 */
.L_x_129:
[----:B------:R-:W-:-:S05]  /*6900*/  LEA R8, R7, UR4, 0x2 ;  /* 0x0000000407087c11 */ /* 0x000fca000f8e10ff */
[----:B------:R0:W-:Y:S02]  /*6910*/  STS [R8], R25 ;  /* 0x0000001908007388 */ /* 0x0001e40000000800 */
.L_x_128:
[----:B------:R-:W-:Y:S05]  /*6920*/  BSYNC.RECONVERGENT B1 ;  /* 0x0000000000017941 */ /* 0x000fea0003800200 */
.L_x_127:
[----:B------:R-:W-:Y:S01]  /*6930*/  ISETP.GE.AND P0, PT, R26, R11, PT ;  /* 0x0000000b1a00720c */ /* 0x000fe20003f06270 */
[----:B------:R-:W-:Y:S01]  /*6940*/  BSSY.RECONVERGENT B1, `(.L_x_131) ;  /* 0x0000013000017945 */ /* 0x000fe20003800200 */
[----:B------:R-:W-:Y:S02]  /*6950*/  IADD3 R65, P1, PT, R69, R65, RZ ;  /* 0x0000004145417210 */ /* 0x000fe40007f3e0ff */
[----:B------:R-:W-:-:S03]  /*6960*/  IADD3 R7, PT, PT, R6, R11, R5 ;  /* 0x0000000b06077210 */ /* 0x000fc60007ffe005 */
[----:B0-----:R-:W-:Y:S02]  /*6970*/  IMAD.X R8, R9, 0x1, R67, P1 ;  /* 0x0000000109087824 */ /* 0x001fe400008e0643 */
[----:B------:R-:W-:-:S04]  /*6980*/  VIADD R7, R7, 0xffffea00 ;  /* 0xffffea0007077836 */ /* 0x000fc80000000000 */
[----:B------:R-:W-:Y:S05]  /*6990*/  @P0 BRA `(.L_x_132) ;  /* 0x0000000000340947 */ /* 0x000fea0003800000 */
[----:B------:R-:W-:Y:S01]  /*69a0*/  ISETP.GT.U32.AND P0, PT, R62, -0x1, PT ;  /* 0xffffffff3e00780c */ /* 0x000fe20003f04070 */
[----:B------:R-:W-:Y:S03]  /*69b0*/  BSSY.RECONVERGENT B2, `(.L_x_133) ;  /* 0x0000009000027945 */ /* 0x000fe60003800200 */
[----:B------:R-:W-:-:S13]  /*69c0*/  ISETP.GT.U32.AND.EX P0, PT, R64, RZ, PT, P0 ;  /* 0x000000ff4000720c */ /* 0x000fda0003f04100 */
[----:B------:R-:W-:Y:S05]  /*69d0*/  @P0 BRA `(.L_x_134) ;  /* 0x0000000000180947 */ /* 0x000fea0003800000 */
[----:B------:R-:W-:-:S04]  /*69e0*/  ISETP.NE.U32.AND P0, PT, R62, RZ, PT ;  /* 0x000000ff3e00720c */ /* 0x000fc80003f05070 */
[----:B------:R-:W-:-:S13]  /*69f0*/  ISETP.NE.AND.EX P0, PT, R64, RZ, PT, P0 ;  /* 0x000000ff4000720c */ /* 0x000fda0003f05300 */
[----:B------:R-:W-:Y:S02]  /*6a00*/  @!P0 IMAD R25, R16, 0xb, R7 ;  /* 0x0000000b10198824 */ /* 0x000fe400078e0207 */
[----:B------:R-:W-:-:S05]  /*6a10*/  @P0 IMAD.IADD R8, R6, 0x1, R65 ;  /* 0x0000000106080824 */ /* 0x000fca00078e0241 */
[----:B------:R-:W-:-:S05]  /*6a20*/  @!P0 IADD3 R25, PT, PT, R25, -R65, -R8 ;  /* 0x8000004119198210 */ /* 0x000fca0007ffe808 */
[----:B------:R-:W-:-:S07]  /*6a30*/  @!P0 VIADD R8, R25, 0x2 ;  /* 0x0000000219088836 */ /* 0x000fce0000000000 */
.L_x_134:
[----:B------:R-:W-:Y:S05]  /*6a40*/  BSYNC.RECONVERGENT B2 ;  /* 0x0000000000027941 */ /* 0x000fea0003800200 */
.L_x_133:
[----:B------:R-:W-:-:S05]  /*6a50*/  LEA R8, R8, UR4, 0x2 ;  /* 0x0000000408087c11 */ /* 0x000fca000f8e10ff */
[----:B------:R0:W-:Y:S02]  /*6a60*/  STS [R8], R13 ;  /* 0x0000000d08007388 */ /* 0x0001e40000000800 */
.L_x_132:
[----:B------:R-:W-:Y:S05]  /*6a70*/  BSYNC.RECONVERGENT B1 ;  /* 0x0000000000017941 */ /* 0x000fea0003800200 */
.L_x_131:
[----:B------:R-:W-:Y:S01]  /*6a80*/  ISETP.GE.AND P0, PT, R2, R11, PT ;  /* 0x0000000b0200720c */ /* 0x000fe20003f06270 */
[----:B------:R-:W-:Y:S01]  /*6a90*/  BSSY.RECONVERGENT B1, `(.L_x_135) ;  /* 0x0000010000017945 */ /* 0x000fe20003800200 */
[----:B0-----:R-:W-:-:S05]  /*6aa0*/  IADD3 R13, P1, PT, R69, R60, RZ ;  /* 0x0000003c450d7210 */ /* 0x001fca0007f3e0ff */
[----:B------:R-:W-:-:S06]  /*6ab0*/  IMAD.X R8, R9, 0x1, R56, P1 ;  /* 0x0000000109087824 */ /* 0x000fcc00008e0638 */
[----:B------:R-:W-:Y:S05]  /*6ac0*/  @P0 BRA `(.L_x_136) ;  /* 0x0000000000300947 */ /* 0x000fea0003800000 */
[----:B------:R-:W-:Y:S01]  /*6ad0*/  ISETP.GT.U32.AND P0, PT, R61, -0x1, PT ;  /* 0xffffffff3d00780c */ /* 0x000fe20003f04070 */
[----:B------:R-:W-:Y:S03]  /*6ae0*/  BSSY.RECONVERGENT B2, `(.L_x_137) ;  /* 0x0000008000027945 */ /* 0x000fe60003800200 */
[----:B------:R-:W-:-:S13]  /*6af0*/  ISETP.GT.U32.AND.EX P0, PT, R63, RZ, PT, P0 ;  /* 0x000000ff3f00720c */ /* 0x000fda0003f04100 */
[----:B------:R-:W-:Y:S05]  /*6b00*/  @P0 BRA `(.L_x_138) ;  /* 0x0000000000140947 */ /* 0x000fea0003800000 */
[----:B------:R-:W-:-:S04]  /*6b10*/  ISETP.NE.U32.AND P0, PT, R61, RZ, PT ;  /* 0x000000ff3d00720c */ /* 0x000fc80003f05070 */
[----:B------:R-:W-:-:S13]  /*6b20*/  ISETP.NE.AND.EX P0, PT, R63, RZ, PT, P0 ;  /* 0x000000ff3f00720c */ /* 0x000fda0003f05300 */
[----:B------:R-:W-:-:S04]  /*6b30*/  @P0 IMAD.IADD R8, R6, 0x1, R13 ;  /* 0x0000000106080824 */ /* 0x000fc800078e020d */
[----:B------:R-:W-:-:S05]  /*6b40*/  @!P0 IMAD.IADD R13, R8, 0x1, R13 ;  /* 0x00000001080d8824 */ /* 0x000fca00078e020d */
[----:B------:R-:W-:-:S07]  /*6b50*/  @!P0 IADD3 R8, PT, PT, -R13, R2, R7 ;  /* 0x000000020d088210 */ /* 0x000fce0007ffe107 */
.L_x_138:
[----:B------:R-:W-:Y:S05]  /*6b60*/  BSYNC.RECONVERGENT B2 ;  /* 0x0000000000027941 */ /* 0x000fea0003800200 */
.L_x_137:
[----:B------:R-:W-:-:S05]  /*6b70*/  LEA R8, R8, UR4, 0x2 ;  /* 0x0000000408087c11 */ /* 0x000fca000f8e10ff */
[----:B------:R0:W-:Y:S02]  /*6b80*/  STS [R8], R15 ;  /* 0x0000000f08007388 */ /* 0x0001e40000000800 */
.L_x_136:
[----:B------:R-:W-:Y:S05]  /*6b90*/  BSYNC.RECONVERGENT B1 ;  /* 0x0000000000017941 */ /* 0x000fea0003800200 */
.L_x_135:
[----:B------:R-:W-:Y:S01]  /*6ba0*/  ISETP.GE.AND P0, PT, R10, R11, PT ;  /* 0x0000000b0a00720c */ /* 0x000fe20003f06270 */
[----:B------:R-:W-:Y:S01]  /*6bb0*/  BSSY.RECONVERGENT B1, `(.L_x_139) ;  /* 0x0000010000017945 */ /* 0x000fe20003800200 */
[----:B------:R-:W-:-:S05]  /*6bc0*/  IADD3 R13, P1, PT, R69, R54, RZ ;  /* 0x00000036450d7210 */ /* 0x000fca0007f3e0ff */
        /* <DEDUP_REMOVED lines=9> */
[----:B0-----:R-:W-:-:S05]  /*6c60*/  @!P0 IMAD.IADD R8, R2, 0x1, R13 ;  /* 0x0000000102088824 */ /* 0x001fca00078e020d */
[----:B------:R-:W-:-:S07]  /*6c70*/  @!P0 IADD3 R2, PT, PT, -R8, R10, R7 ;  /* 0x0000000a08028210 */ /* 0x000fce0007ffe107 */
.L_x_142:
[----:B------:R-:W-:Y:S05]  /*6c80*/  BSYNC.RECONVERGENT B2 ;  /* 0x0000000000027941 */ /* 0x000fea0003800200 */
.L_x_141:
[----:B------:R-:W-:-:S05]  /*6c90*/  LEA R2, R2, UR4, 0x2 ;  /* 0x0000000402027c11 */ /* 0x000fca000f8e10ff */
[----:B------:R1:W-:Y:S02]  /*6ca0*/  STS [R2], R17 ;  /* 0x0000001102007388 */ /* 0x0003e40000000800 */
.L_x_140:
[----:B------:R-:W-:Y:S05]  /*6cb0*/  BSYNC.RECONVERGENT B1 ;  /* 0x0000000000017941 */ /* 0x000fea0003800200 */
.L_x_139:
[----:B------:R-:W-:Y:S01]  /*6cc0*/  ISETP.GE.AND P0, PT, R12, R11, PT ;  /* 0x0000000b0c00720c */ /* 0x000fe20003f06270 */
[----:B------:R-:W-:Y:S01]  /*6cd0*/  BSSY.RECONVERGENT B1, `(.L_x_143) ;  /* 0x0000010000017945 */ /* 0x000fe20003800200 */
[----:B------:R-:W-:-:S05]  /*6ce0*/  IADD3 R13, P1, PT, R69, R52, RZ ;  /* 0x00000034450d7210 */ /* 0x000fca0007f3e0ff */
[----:B-1----:R-:W-:-:S06]  /*6cf0*/  IMAD.X R2, R9, 0x1, R48, P1 ;  /* 0x0000000109027824 */ /* 0x002fcc00008e0630 */
        /* <DEDUP_REMOVED lines=10> */
.L_x_146:
[----:B------:R-:W-:Y:S05]  /*6da0*/  BSYNC.RECONVERGENT B2 ;  /* 0x0000000000027941 */ /* 0x000fea0003800200 */
.L_x_145:
[----:B------:R-:W-:-:S05]  /*6db0*/  LEA R2, R2, UR4, 0x2 ;  /* 0x0000000402027c11 */ /* 0x000fca000f8e10ff */
[----:B------:R1:W-:Y:S02]  /*6dc0*/  STS [R2], R19 ;  /* 0x0000001302007388 */ /* 0x0003e40000000800 */
.L_x_144:
[----:B------:R-:W-:Y:S05]  /*6dd0*/  BSYNC.RECONVERGENT B1 ;  /* 0x0000000000017941 */ /* 0x000fea0003800200 */
.L_x_143:
        /* <DEDUP_REMOVED lines=14> */
.L_x_150:
[----:B------:R-:W-:Y:S05]  /*6ec0*/  BSYNC.RECONVERGENT B2 ;  /* 0x0000000000027941 */ /* 0x000fea0003800200 */
.L_x_149:
[----:B------:R-:W-:-:S05]  /*6ed0*/  LEA R2, R2, UR4, 0x2 ;  /* 0x0000000402027c11 */ /* 0x000fca000f8e10ff */
[----:B------:R1:W-:Y:S02]  /*6ee0*/  STS [R2], R21 ;  /* 0x0000001502007388 */ /* 0x0003e40000000800 */
.L_x_148:
[----:B------:R-:W-:Y:S05]  /*6ef0*/  BSYNC.RECONVERGENT B1 ;  /* 0x0000000000017941 */ /* 0x000fea0003800200 */
.L_x_147:
        /* <DEDUP_REMOVED lines=14> */
.L_x_154:
[----:B------:R-:W-:Y:S05]  /*6fe0*/  BSYNC.RECONVERGENT B2 ;  /* 0x0000000000027941 */ /* 0x000fea0003800200 */
.L_x_153:
[----:B------:R-:W-:-:S05]  /*6ff0*/  LEA R2, R2, UR4, 0x2 ;  /* 0x0000000402027c11 */ /* 0x000fca000f8e10ff */
[----:B------:R1:W-:Y:S02]  /*7000*/  STS [R2], R23 ;  /* 0x0000001702007388 */ /* 0x0003e40000000800 */
.L_x_152:
[----:B------:R-:W-:Y:S05]  /*7010*/  BSYNC.RECONVERGENT B1 ;  /* 0x0000000000017941 */ /* 0x000fea0003800200 */
.L_x_151:
        /* <DEDUP_REMOVED lines=14> */
.L_x_158:
[----:B------:R-:W-:Y:S05]  /*7100*/  BSYNC.RECONVERGENT B2 ;  /* 0x0000000000027941 */ /* 0x000fea0003800200 */
.L_x_157:
[----:B------:R-:W-:-:S05]  /*7110*/  LEA R2, R2, UR4, 0x2 ;  /* 0x0000000402027c11 */ /* 0x000fca000f8e10ff */
[----:B------:R1:W-:Y:S02]  /*7120*/  STS [R2], R27 ;  /* 0x0000001b02007388 */ /* 0x0003e40000000800 */
.L_x_156:
[----:B------:R-:W-:Y:S05]  /*7130*/  BSYNC.RECONVERGENT B1 ;  /* 0x0000000000017941 */ /* 0x000fea0003800200 */
.L_x_155:
        /* <DEDUP_REMOVED lines=14> */
.L_x_162:
[----:B------:R-:W-:Y:S05]  /*7220*/  BSYNC.RECONVERGENT B2 ;  /* 0x0000000000027941 */ /* 0x000fea0003800200 */
.L_x_161:
[----:B------:R-:W-:-:S05]  /*7230*/  LEA R13, R2, UR4, 0x2 ;  /* 0x00000004020d7c11 */ /* 0x000fca000f8e10ff */
[----:B------:R1:W-:Y:S02]  /*7240*/  STS [R13], R28 ;  /* 0x0000001c0d007388 */ /* 0x0003e40000000800 */
.L_x_160:
[----:B------:R-:W-:Y:S05]  /*7250*/  BSYNC.RECONVERGENT B1 ;  /* 0x0000000000017941 */ /* 0x000fea0003800200 */
.L_x_159:
        /* <DEDUP_REMOVED lines=14> */
.L_x_166:
[----:B------:R-:W-:Y:S05]  /*7340*/  BSYNC.RECONVERGENT B2 ;  /* 0x0000000000027941 */ /* 0x000fea0003800200 */
.L_x_165:
[----:B------:R-:W-:-:S05]  /*7350*/  LEA R2, R2, UR4, 0x2 ;  /* 0x0000000402027c11 */ /* 0x000fca000f8e10ff */
[----:B------:R2:W-:Y:S02]  /*7360*/  STS [R2], R29 ;  /* 0x0000001d02007388 */ /* 0x0005e40000000800 */
.L_x_164:
[----:B------:R-:W-:Y:S05]  /*7370*/  BSYNC.RECONVERGENT B1 ;  /* 0x0000000000017941 */ /* 0x000fea0003800200 */
.L_x_163:
[----:B------:R-:W-:Y:S01]  /*7380*/  UISETP.NE.AND UP0, UPT, UR6, URZ, UPT ;  /* 0x000000ff0600728c */ /* 0x000fe2000bf05270 */
[----:B------:R-:W-:Y:S05]  /*7390*/  BAR.SYNC.DEFER_BLOCKING 0x0 ;  /* 0x0000000000007b1d */ /* 0x000fea0000010000 */
[----:B------:R-:W-:Y:S02]  /*73a0*/  PLOP3.LUT P0, PT, PT, PT, UP0, 0x80, 0x8 ;  /* 0x000000000008781c */ /* 0x000fe40003f0f008 */
[----:B0-----:R-:W-:Y:S01]  /*73b0*/  CS2R R8, SRZ ;  /* 0x0000000000087805 */ /* 0x001fe2000001ff00 */
[----:B------:R-:W0:Y:S01]  /*73c0*/  LDCU.64 UR6, c[0x0][0x388] ;  /* 0x00007100ff0677ac */ /* 0x000e220008000a00 */
[----:B------:R-:W3:Y:S09]  /*73d0*/  LDCU.64 UR10, c[0x0][0x390] ;  /* 0x00007200ff0a77ac */ /* 0x000ef20008000a00 */
[----:B------:R-:W4:Y:S08]  /*73e0*/  @!P0 LDC.64 R14, c[0x0][0x3c8] ;  /* 0x0000f200ff0e8b82 */ /* 0x000f300000000a00 */
[----:B------:R-:W5:Y:S08]  /*73f0*/  @!P0 LDC.64 R18, c[0x0][0x3c8] ;  /* 0x0000f200ff128b82 */ /* 0x000f700000000a00 */
[----:B------:R-:W1:Y:S01]  /*7400*/  @!P0 LDC.64 R20, c[0x0][0x3c8] ;  /* 0x0000f200ff148b82 */ /* 0x000e620000000a00 */
[----:B----4-:R-:W4:Y:S04]  /*7410*/  @!P0 LDG.E R14, desc[UR8][R14.64] ;  /* 0x000000080e0e8981 */ /* 0x010f28000c1e1900 */
[----:B-----5:R-:W5:Y:S04]  /*7420*/  @!P0 LDG.E R18, desc[UR8][R18.64+0x4] ;  /* 0x0000040812128981 */ /* 0x020f68000c1e1900 */
[----:B-1----:R-:W3:Y:S01]  /*7430*/  @!P0 LDG.E R20, desc[UR8][R20.64+0x8] ;  /* 0x0000080814148981 */ /* 0x002ee2000c1e1900 */
[----:B------:R-:W-:Y:S01]  /*7440*/  CS2R R12, SRZ ;  /* 0x00000000000c7805 */ /* 0x000fe2000001ff00 */
[C---:B------:R-:W-:Y:S01]  /*7450*/  IMAD.IADD R17, R16.reuse, 0x1, -R6 ;  /* 0x0000000110117824 */ /* 0x040fe200078e0a06 */
[----:B------:R-:W-:Y:S01]  /*7460*/  BSSY.RECONVERGENT B1, `(.L_x_167) ;  /* 0x0000028000017945 */ /* 0x000fe20003800200 */
[----:B------:R-:W-:Y:S01]  /*7470*/  LEA R10, R16, UR4, 0x2 ;  /* 0x00000004100a7c11 */ /* 0x000fe2000f8e10ff */
[--C-:B----4-:R-:W-:Y:S01]  /*7480*/  @!P0 IMAD.MOV.U32 R8, RZ, RZ, R14.reuse ;  /* 0x000000ffff088224 */ /* 0x110fe200078e000e */
[----:B------:R-:W-:-:S04]  /*7490*/  @!P0 SHF.R.S32.HI R23, RZ, 0x1f, R14 ;  /* 0x0000001fff178819 */ /* 0x000fc8000001140e */
[C---:B--2---:R-:W-:Y:S01]  /*74a0*/  IADD3 R2, P1, PT, R16.reuse, R8, RZ ;  /* 0x0000000810027210 */ /* 0x044fe20007f3e0ff */
[----:B------:R-:W-:Y:S01]  /*74b0*/  @!P0 IMAD.MOV.U32 R9, RZ, RZ, R23 ;  /* 0x000000ffff098224 */ /* 0x000fe200078e0017 */
[--C-:B-----5:R-:W-:Y:S01]  /*74c0*/  @!P0 SHF.R.S32.HI R25, RZ, 0x1f, R18.reuse ;  /* 0x0000001fff198819 */ /* 0x120fe20000011412 */
[----:B------:R-:W-:Y:S02]  /*74d0*/  @!P0 IMAD.MOV.U32 R12, RZ, RZ, R18 ;  /* 0x000000ffff0c8224 */ /* 0x000fe400078e0012 */
[----:B------:R-:W-:Y:S01]  /*74e0*/  IMAD.X R15, RZ, RZ, R9, P1 ;  /* 0x000000ffff0f7224 */ /* 0x000fe200008e0609 */
[----:B------:R-:W-:Y:S01]  /*74f0*/  ISETP.GE.AND P1, PT, R16, R11, PT ;  /* 0x0000000b1000720c */ /* 0x000fe20003f26270 */
[----:B------:R-:W-:Y:S01]  /*7500*/  @!P0 IMAD.MOV.U32 R13, RZ, RZ, R25 ;  /* 0x000000ffff0d8224 */ /* 0x000fe200078e0019 */
[----:B------:R-:W-:Y:S02]  /*7510*/  IADD3 R0, P2, PT, R17, R12, RZ ;  /* 0x0000000c11007210 */ /* 0x000fe40007f5e0ff */
[----:B------:R-:W-:-:S02]  /*7520*/  CS2R R8, SRZ ;  /* 0x0000000000087805 */ /* 0x000fc4000001ff00 */
[--C-:B---3--:R-:W-:Y:S01]  /*7530*/  @!P0 IMAD.MOV.U32 R8, RZ, RZ, R20.reuse ;  /* 0x000000ffff088224 */ /* 0x108fe200078e0014 */
[----:B------:R-:W-:Y:S02]  /*7540*/  LEA.HI.X.SX32 R17, R17, R13, 0x1, P2 ;  /* 0x0000000d11117211 */ /* 0x000fe400010f0eff */
[----:B0-----:R-:W-:Y:S02]  /*7550*/  LEA R14, P2, R2, UR6, 0x2 ;  /* 0x00000006020e7c11 */ /* 0x001fe4000f8410ff */
[----:B------:R-:W-:Y:S02]  /*7560*/  LEA R18, P3, R0, UR10, 0x2 ;  /* 0x0000000a00127c11 */ /* 0x000fe4000f8610ff */
[----:B------:R-:W-:Y:S02]  /*7570*/  @!P0 SHF.R.S32.HI R13, RZ, 0x1f, R20 ;  /* 0x0000001fff0d8819 */ /* 0x000fe40000011414 */
[----:B------:R-:W-:Y:S02]  /*7580*/  LEA.HI.X R15, R2, UR7, R15, 0x2, P2 ;  /* 0x00000007020f7c11 */ /* 0x000fe400090f140f */
[----:B------:R-:W-:Y:S01]  /*7590*/  LEA.HI.X R19, R0, UR11, R17, 0x2, P3 ;  /* 0x0000000b00137c11 */ /* 0x000fe200098f1411 */
[----:B------:R-:W-:Y:S01]  /*75a0*/  @!P0 IMAD.MOV.U32 R9, RZ, RZ, R13 ;  /* 0x000000ffff098224 */ /* 0x000fe200078e000d */
[----:B------:R-:W-:Y:S06]  /*75b0*/  @P1 BRA `(.L_x_168) ;  /* 0x0000000000481947 */ /* 0x000fec0003800000 */
[----:B------:R-:W0:Y:S01]  /*75c0*/  LDS R17, [R10] ;  /* 0x000000000a117984 */ /* 0x000e220000000800 */
[----:B------:R-:W-:-:S13]  /*75d0*/  ISETP.GE.AND P1, PT, R16, R6, PT ;  /* 0x000000061000720c */ /* 0x000fda0003f26270 */
[----:B0-----:R0:W-:Y:S01]  /*75e0*/  @!P1 STG.E desc[UR8][R14.64], R17 ;  /* 0x000000110e009986 */ /* 0x0011e2000c101908 */
[----:B------:R-:W-:Y:S05]  /*75f0*/  @!P1 BRA `(.L_x_168) ;  /* 0x0000000000389947 */ /* 0x000fea0003800000 */
[----:B------:R-:W-:-:S13]  /*7600*/  ISETP.GE.AND P1, PT, R16, R7, PT ;  /* 0x000000071000720c */ /* 0x000fda0003f26270 */
[----:B------:R1:W-:Y:S01]  /*7610*/  @!P1 STG.E desc[UR8][R18.64], R17 ;  /* 0x0000001112009986 */ /* 0x0003e2000c101908 */
[----:B------:R-:W-:Y:S05]  /*7620*/  @!P1 BRA `(.L_x_168) ;  /* 0x00000000002c9947 */ /* 0x000fea0003800000 */
[----:B------:R-:W2:Y:S01]  /*7630*/  LDCU.64 UR4, c[0x0][0x398] ;  /* 0x00007300ff0477ac */ /* 0x000ea20008000a00 */
[----:B------:R-:W-:Y:S02]  /*7640*/  SHF.R.S32.HI R0, RZ, 0x1f, R5 ;  /* 0x0000001fff007819 */ /* 0x000fe40000011405 */
[--C-:B------:R-:W-:Y:S02]  /*7650*/  IADD3 R13, P1, P2, R6, R5, R11.reuse ;  /* 0x00000005060d7210 */ /* 0x100fe40007a3e00b */
[----:B------:R-:W-:Y:S02]  /*7660*/  SHF.R.S32.HI R2, RZ, 0x1f, R6 ;  /* 0x0000001fff027819 */ /* 0x000fe40000011406 */
[----:B------:R-:W-:-:S04]  /*7670*/  SHF.R.S32.HI R5, RZ, 0x1f, R11 ;  /* 0x0000001fff057819 */ /* 0x000fc8000001140b */
[----:B------:R-:W-:Y:S02]  /*7680*/  IADD3.X R5, PT, PT, R2, R0, R5, P1, P2 ;  /* 0x0000000002057210 */ /* 0x000fe40000fe4405 */
[----:B------:R-:W-:-:S04]  /*7690*/  IADD3 R0, P1, P2, R8, R16, -R13 ;  /* 0x0000001008007210 */ /* 0x000fc80007a3e80d */
[----:B------:R-:W-:Y:S02]  /*76a0*/  IADD3.X R5, PT, PT, R9, RZ, ~R5, P1, P2 ;  /* 0x000000ff09057210 */ /* 0x000fe40000fe4c05 */
[----:B--2---:R-:W-:-:S04]  /*76b0*/  LEA R12, P1, R0, UR4, 0x2 ;  /* 0x00000004000c7c11 */ /* 0x004fc8000f8210ff */
[----:B------:R-:W-:-:S05]  /*76c0*/  LEA.HI.X R13, R0, UR5, R5, 0x2, P1 ;  /* 0x00000005000d7c11 */ /* 0x000fca00088f1405 */
[----:B------:R2:W-:Y:S04]  /*76d0*/  STG.E desc[UR8][R12.64+0x5800], R17 ;  /* 0x005800110c007986 */ /* 0x0005e8000c101908 */
.L_x_168:
[----:B------:R-:W-:Y:S05]  /*76e0*/  BSYNC.RECONVERGENT B1 ;  /* 0x0000000000017941 */ /* 0x000fea0003800200 */
.L_x_167:
[----:B------:R-:W3:Y:S01]  /*76f0*/  LDCU.64 UR4, c[0x0][0x398] ;  /* 0x00007300ff0477ac */ /* 0x000ee20008000a00 */
[--C-:B------:R-:W-:Y:S01]  /*7700*/  SHF.R.S32.HI R5, RZ, 0x1f, R7.reuse ;  /* 0x0000001fff057819 */ /* 0x100fe20000011407 */
[----:B------:R-:W-:Y:S01]  /*7710*/  VIADD R2, R16, 0x200 ;  /* 0x0000020010027836 */ /* 0x000fe20000000000 */
[----:B------:R-:W-:Y:S01]  /*7720*/  IADD3 R0, P1, P2, R8, R16, -R7 ;  /* 0x0000001008007210 */ /* 0x000fe20007a3e807 */
[----:B------:R-:W-:Y:S03]  /*7730*/  BSSY.RECONVERGENT B1, `(.L_x_169) ;  /* 0x000000e000017945 */ /* 0x000fe60003800200 */
[----:B------:R-:W-:Y:S02]  /*7740*/  IADD3.X R5, PT, PT, R9, RZ, ~R5, P1, P2 ;  /* 0x000000ff09057210 */ /* 0x000fe40000fe4c05 */
[----:B------:R-:W-:Y:S02]  /*7750*/  ISETP.GE.AND P1, PT, R2, R11, PT ;  /* 0x0000000b0200720c */ /* 0x000fe40003f26270 */
[----:B---3--:R-:W-:-:S04]  /*7760*/  LEA R8, P2, R0, UR4, 0x2 ;  /* 0x0000000400087c11 */ /* 0x008fc8000f8410ff */
[----:B------:R-:W-:-:S07]  /*7770*/  LEA.HI.X R9, R0, UR5, R5, 0x2, P2 ;  /* 0x0000000500097c11 */ /* 0x000fce00090f1405 */
[----:B------:R-:W-:Y:S05]  /*7780*/  @P1 BRA `(.L_x_170) ;  /* 0x0000000000201947 */ /* 0x000fea0003800000 */
[----:B------:R3:W4:Y:S01]  /*7790*/  LDS R5, [R10+0x800] ;  /* 0x000800000a057984 */ /* 0x0007220000000800 */
[----:B------:R-:W-:-:S13]  /*77a0*/  ISETP.GE.AND P1, PT, R2, R6, PT ;  /* 0x000000060200720c */ /* 0x000fda0003f26270 */
[----:B---3--:R-:W-:Y:S05]  /*77b0*/  @!P1 BRA `(.L_x_171) ;  /* 0x0000000000109947 */ /* 0x008fea0003800000 */
[----:B------:R-:W-:-:S13]  /*77c0*/  ISETP.GE.AND P1, PT, R2, R7, PT ;  /* 0x000000070200720c */ /* 0x000fda0003f26270 */
[----:B----4-:R3:W-:Y:S04]  /*77d0*/  @P1 STG.E desc[UR8][R8.64+0x800], R5 ;  /* 0x0008000508001986 */ /* 0x0107e8000c101908 */
[----:B------:R3:W-:Y:S01]  /*77e0*/  @!P1 STG.E desc[UR8][R18.64+0x800], R5 ;  /* 0x0008000512009986 */ /* 0x0007e2000c101908 */
[----:B------:R-:W-:Y:S05]  /*77f0*/  BRA `(.L_x_170) ;  /* 0x0000000000047947 */ /* 0x000fea0003800000 */
.L_x_171:
[----:B----4-:R4:W-:Y:S02]  /*7800*/  STG.E desc[UR8][R14.64+0x800], R5 ;  /* 0x000800050e007986 */ /* 0x0109e4000c101908 */
.L_x_170:
[----:B------:R-:W-:Y:S05]  /*7810*/  BSYNC.RECONVERGENT B1 ;  /* 0x0000000000017941 */ /* 0x000fea0003800200 */
.L_x_169:
[----:B------:R-:W-:Y:S01]  /*7820*/  LOP3.LUT R0, R16, 0x400, RZ, 0xfc, !PT ;  /* 0x0000040010007812 */ /* 0x000fe200078efcff */
[----:B------:R-:W-:Y:S03]  /*7830*/  BSSY.RECONVERGENT B1, `(.L_x_172) ;  /* 0x000000b000017945 */ /* 0x000fe60003800200 */
[----:B------:R-:W-:-:S13]  /*7840*/  ISETP.GE.AND P1, PT, R0, R11, PT ;  /* 0x0000000b0000720c */ /* 0x000fda0003f26270 */
[----:B------:R-:W-:Y:S05]  /*7850*/  @P1 BRA `(.L_x_173) ;  /* 0x0000000000201947 */ /* 0x000fea0003800000 */
[----:B---34-:R3:W4:Y:S01]  /*7860*/  LDS R5, [R10+0x1000] ;  /* 0x001000000a057984 */ /* 0x0187220000000800 */
[----:B------:R-:W-:-:S13]  /*7870*/  ISETP.GE.AND P1, PT, R0, R6, PT ;  /* 0x000000060000720c */ /* 0x000fda0003f26270 */
[----:B---3--:R-:W-:Y:S05]  /*7880*/  @!P1 BRA `(.L_x_174) ;  /* 0x0000000000109947 */ /* 0x008fea0003800000 */
[----:B------:R-:W-:-:S13]  /*7890*/  ISETP.GE.AND P1, PT, R0, R7, PT ;  /* 0x000000070000720c */ /* 0x000fda0003f26270 */
[----:B----4-:R3:W-:Y:S04]  /*78a0*/  @P1 STG.E desc[UR8][R8.64+0x1000], R5 ;  /* 0x0010000508001986 */ /* 0x0107e8000c101908 */
[----:B------:R3:W-:Y:S01]  /*78b0*/  @!P1 STG.E desc[UR8][R18.64+0x1000], R5 ;  /* 0x0010000512009986 */ /* 0x0007e2000c101908 */
[----:B------:R-:W-:Y:S05]  /*78c0*/  BRA `(.L_x_173) ;  /* 0x0000000000047947 */ /* 0x000fea0003800000 */
.L_x_174:
[----:B----4-:R3:W-:Y:S02]  /*78d0*/  STG.E desc[UR8][R14.64+0x1000], R5 ;  /* 0x001000050e007986 */ /* 0x0107e4000c101908 */
.L_x_173:
[----:B------:R-:W-:Y:S05]  /*78e0*/  BSYNC.RECONVERGENT B1 ;  /* 0x0000000000017941 */ /* 0x000fea0003800200 */
.L_x_172:
[----:B------:R-:W-:Y:S01]  /*78f0*/  VIADD R0, R16, 0x600 ;  /* 0x0000060010007836 */ /* 0x000fe20000000000 */
[----:B------:R-:W-:Y:S04]  /*7900*/  BSSY.RECONVERGENT B1, `(.L_x_175) ;  /* 0x000000b000017945 */ /* 0x000fe80003800200 */
        /* <DEDUP_REMOVED lines=9> */
.L_x_177:
[----:B----4-:R3:W-:Y:S02]  /*79a0*/  STG.E desc[UR8][R14.64+0x1800], R5 ;  /* 0x001800050e007986 */ /* 0x0107e4000c101908 */
.L_x_176:
[----:B------:R-:W-:Y:S05]  /*79b0*/  BSYNC.RECONVERGENT B1 ;  /* 0x0000000000017941 */ /* 0x000fea0003800200 */
.L_x_175:
        /* <DEDUP_REMOVED lines=11> */
.L_x_180:
[----:B----4-:R3:W-:Y:S02]  /*7a70*/  STG.E desc[UR8][R14.64+0x2000], R5 ;  /* 0x002000050e007986 */ /* 0x0107e4000c101908 */
.L_x_179:
[----:B------:R-:W-:Y:S05]  /*7a80*/  BSYNC.RECONVERGENT B1 ;  /* 0x0000000000017941 */ /* 0x000fea0003800200 */
.L_x_178:
        /* <DEDUP_REMOVED lines=11> */
.L_x_183:
[----:B----4-:R3:W-:Y:S02]  /*7b40*/  STG.E desc[UR8][R14.64+0x2800], R5 ;  /* 0x002800050e007986 */ /* 0x0107e4000c101908 */
.L_x_182:
[----:B------:R-:W-:Y:S05]  /*7b50*/  BSYNC.RECONVERGENT B1 ;  /* 0x0000000000017941 */ /* 0x000fea0003800200 */
.L_x_181:
        /* <DEDUP_REMOVED lines=11> */
.L_x_186:
[----:B----4-:R3:W-:Y:S02]  /*7c10*/  STG.E desc[UR8][R14.64+0x3000], R5 ;  /* 0x003000050e007986 */ /* 0x0107e4000c101908 */
.L_x_185:
[----:B------:R-:W-:Y:S05]  /*7c20*/  BSYNC.RECONVERGENT B1 ;  /* 0x0000000000017941 */ /* 0x000fea0003800200 */
.L_x_184:
        /* <DEDUP_REMOVED lines=11> */
.L_x_189:
[----:B----4-:R3:W-:Y:S02]  /*7ce0*/  STG.E desc[UR8][R14.64+0x3800], R5 ;  /* 0x003800050e007986 */ /* 0x0107e4000c101908 */
.L_x_188:
[----:B------:R-:W-:Y:S05]  /*7cf0*/  BSYNC.RECONVERGENT B1 ;  /* 0x0000000000017941 */ /* 0x000fea0003800200 */
.L_x_187:
        /* <DEDUP_REMOVED lines=11> */
.L_x_192:
[----:B----4-:R3:W-:Y:S02]  /*7db0*/  STG.E desc[UR8][R14.64+0x4000], R5 ;  /* 0x004000050e007986 */ /* 0x0107e4000c101908 */
.L_x_191:
[----:B------:R-:W-:Y:S05]  /*7dc0*/  BSYNC.RECONVERGENT B1 ;  /* 0x0000000000017941 */ /* 0x000fea0003800200 */
.L_x_190:
        /* <DEDUP_REMOVED lines=11> */
.L_x_195:
[----:B----4-:R3:W-:Y:S02]  /*7e80*/  STG.E desc[UR8][R14.64+0x4800], R5 ;  /* 0x004800050e007986 */ /* 0x0107e4000c101908 */
.L_x_194:
[----:B------:R-:W-:Y:S05]  /*7e90*/  BSYNC.RECONVERGENT B1 ;  /* 0x0000000000017941 */ /* 0x000fea0003800200 */
.L_x_193:
[----:B------:R-:W-:-:S04]  /*7ea0*/  LOP3.LUT R0, R16, 0x1400, RZ, 0xfc, !PT ;  /* 0x0000140010007812 */ /* 0x000fc800078efcff */
        /* <DEDUP_REMOVED lines=9> */
.L_x_197:
[----:B----4-:R3:W-:Y:S01]  /*7f40*/  STG.E desc[UR8][R14.64+0x5000], R5 ;  /* 0x005000050e007986 */ /* 0x0107e2000c101908 */
[----:B------:R-:W-:Y:S05]  /*7f50*/  BRA `(.L_x_196) ;  /* 0x0000003c002c7947 */ /* 0x000fea0003800000 */
.L_x_122:
        /* <DEDUP_REMOVED lines=12> */
[CC--:B------:R-:W-:Y:S02]  /*8020*/  ISETP.GE.AND P0, PT, R2.reuse, R7.reuse, PT ;  /* 0x000000070200720c */ /* 0x0c0fe40003f06270 */
        /* <DEDUP_REMOVED lines=10> */
[----:B------:R-:W0:Y:S01]  /*80d0*/  LDCU.64 UR4, c[0x0][0x3b0] ;  /* 0x00007600ff0477ac */ /* 0x000e220008000a00 */
[----:B------:R-:W0:Y:S01]  /*80e0*/  @!P0 LDG.E R67, desc[UR8][R4.64] ;  /* 0x0000000804438981 */ /* 0x000e22000c1e1900 */
[----:B------:R-:W-:-:S02]  /*80f0*/  ISETP.GE.AND P0, PT, R12, R7, PT ;  /* 0x000000070c00720c */ /* 0x000fc40003f06270 */
[----:B------:R-:W-:-:S03]  /*8100*/  ISETP.GE.AND P3, PT, R6, R7, PT ;  /* 0x000000070600720c */ /* 0x000fc60003f66270 */
[----:B------:R-:W2:Y:S04]  /*8110*/  @!P2 LDG.E R66, desc[UR8][R4.64+0x4] ;  /* 0x000004080442a981 */ /* 0x000ea8000c1e1900 */
[----:B------:R-:W3:Y:S01]  /*8120*/  @!P1 LDG.E R65, desc[UR8][R4.64+0x8] ;  /* 0x0000080804419981 */ /* 0x000ee2000c1e1900 */
[----:B------:R-:W-:-:S03]  /*8130*/  ISETP.GE.AND P1, PT, R14, R7, PT ;  /* 0x000000070e00720c */ /* 0x000fc60003f26270 */
[----:B------:R-:W4:Y:S01]  /*8140*/  @!P0 LDG.E R63, desc[UR8][R4.64+0x10] ;  /* 0x00001008043f8981 */ /* 0x000f22000c1e1900 */
[----:B------:R-:W-:-:S03]  /*8150*/  ISETP.GE.AND P0, PT, R18, R7, PT ;  /* 0x000000071200720c */ /* 0x000fc60003f06270 */
[----:B------:R-:W5:Y:S01]  /*8160*/  @!P3 LDG.E R64, desc[UR8][R4.64+0xc] ;  /* 0x00000c080440b981 */ /* 0x000f62000c1e1900 */
[----:B------:R-:W-:-:S05]  /*8170*/  VIADD R22, R2, 0x8 ;  /* 0x0000000802167836 */ /* 0x000fca0000000000 */
[----:B------:R-:W4:Y:S01]  /*8180*/  @!P1 LDG.E R62, desc[UR8][R4.64+0x14] ;  /* 0x00001408043e9981 */ /* 0x000f22000c1e1900 */
[-C--:B------:R-:W-:Y:S01]  /*8190*/  ISETP.GE.AND P1, PT, R20, R7.reuse, PT ;  /* 0x000000071400720c */ /* 0x080fe20003f26270 */
[----:B------:R-:W-:Y:S02]  /*81a0*/  VIADD R24, R2, 0x9 ;  /* 0x0000000902187836 */ /* 0x000fe40000000000 */
[----:B------:R-:W4:Y:S01]  /*81b0*/  @!P0 LDG.E R61, desc[UR8][R4.64+0x18] ;  /* 0x00001808043d8981 */ /* 0x000f22000c1e1900 */
[----:B------:R-:W-:Y:S01]  /*81c0*/  ISETP.GE.AND P0, PT, R22, R7, PT ;  /* 0x000000071600720c */ /* 0x000fe20003f06270 */
[----:B------:R-:W-:-:S08]  /*81d0*/  VIADD R28, R2, 0xa ;  /* 0x0000000a021c7836 */ /* 0x000fd00000000000 */
[----:B------:R-:W4:Y:S01]  /*81e0*/  @!P1 LDG.E R60, desc[UR8][R4.64+0x1c] ;  /* 0x00001c08043c9981 */ /* 0x000f22000c1e1900 */
[----:B------:R-:W-:-:S03]  /*81f0*/  ISETP.GE.AND P1, PT, R24, R7, PT ;  /* 0x000000071800720c */ /* 0x000fc60003f26270 */
[----:B------:R-:W4:Y:S01]  /*8200*/  @!P0 LDG.E R59, desc[UR8][R4.64+0x20] ;  /* 0x00002008043b8981 */ /* 0x000f22000c1e1900 */
[----:B------:R-:W-:-:S09]  /*8210*/  ISETP.GE.AND P0, PT, R28, R7, PT ;  /* 0x000000071c00720c */ /* 0x000fd20003f06270 */
[----:B------:R-:W4:Y:S04]  /*8220*/  @!P1 LDG.E R58, desc[UR8][R4.64+0x24] ;  /* 0x00002408043a9981 */ /* 0x000f28000c1e1900 */
[----:B------:R-:W4:Y:S01]  /*8230*/  @!P0 LDG.E R57, desc[UR8][R4.64+0x28] ;  /* 0x0000280804398981 */ /* 0x000f22000c1e1900 */
[----:B------:R-:W-:-:S05]  /*8240*/  IMAD R3, R0, -0x1600, R3 ;  /* 0xffffea0000037824 */ /* 0x000fca00078e0203 */
[-C--:B------:R-:W-:Y:S02]  /*8250*/  ISETP.GE.AND P2, PT, R2, R3.reuse, PT ;  /* 0x000000030200720c */ /* 0x080fe40003f46270 */
[-C--:B------:R-:W-:Y:S01]  /*8260*/  ISETP.GE.AND P3, PT, R8, R3.reuse, PT ;  /* 0x000000030800720c */ /* 0x080fe20003f66270 */
[----:B------:R-:W-:Y:S01]  /*8270*/  BAR.SYNC.DEFER_BLOCKING 0x0 ;  /* 0x0000000000007b1d */ /* 0x000fe20000010000 */
[-C--:B------:R-:W-:Y:S02]  /*8280*/  ISETP.GE.AND P5, PT, R10, R3.reuse, PT ;  /* 0x000000030a00720c */ /* 0x080fe40003fa6270 */
[----:B------:R-:W-:-:S03]  /*8290*/  ISETP.GE.AND P0, PT, R6, R3, PT ;  /* 0x000000030600720c */ /* 0x000fc60003f06270 */
[----:B------:R-:W1:Y:S01]  /*82a0*/  S2R R68, SR_LANEID ;  /* 0x0000000000447919 */ /* 0x000e620000000000 */
[----:B0-----:R-:W-:Y:S02]  /*82b0*/  ISETP.GE.AND P6, PT, R67, UR5, PT ;  /* 0x0000000543007c0c */ /* 0x001fe4000bfc6270 */
[C---:B--2---:R-:W-:Y:S02]  /*82c0*/  ISETP.GE.AND P4, PT, R66.reuse, UR5, PT ;  /* 0x0000000542007c0c */ /* 0x044fe4000bf86270 */
[----:B------:R-:W-:Y:S02]  /*82d0*/  SEL R56, RZ, 0x1, P6 ;  /* 0x00000001ff387807 */ /* 0x000fe40003000000 */
[----:B------:R-:W-:Y:S02]  /*82e0*/  ISETP.GT.AND P6, PT, R66, UR4, PT ;  /* 0x0000000442007c0c */ /* 0x000fe4000bfc4270 */
[----:B------:R-:W-:Y:S02]  /*82f0*/  SEL R53, RZ, 0x1, P4 ;  /* 0x00000001ff357807 */ /* 0x000fe40002000000 */
[----:B---3--:R-:W-:-:S02]  /*8300*/  ISETP.GE.AND P4, PT, R65, UR5, PT ;  /* 0x0000000541007c0c */ /* 0x008fc4000bf86270 */
[----:B------:R-:W-:Y:S02]  /*8310*/  SEL R53, R53, RZ, !P6 ;  /* 0x000000ff35357207 */ /* 0x000fe40007000000 */
[----:B------:R-:W-:Y:S02]  /*8320*/  SEL R54, RZ, 0x1, !P6 ;  /* 0x00000001ff367807 */ /* 0x000fe40007000000 */
[C---:B-----5:R-:W-:Y:S02]  /*8330*/  ISETP.GE.AND P6, PT, R64.reuse, UR5, PT ;  /* 0x0000000540007c0c */ /* 0x060fe4000bfc6270 */
[----:B------:R-:W-:Y:S02]  /*8340*/  SEL R49, RZ, 0x1, P4 ;  /* 0x00000001ff317807 */ /* 0x000fe40002000000 */
[----:B------:R-:W-:Y:S02]  /*8350*/  ISETP.GT.AND P4, PT, R64, UR4, PT ;  /* 0x0000000440007c0c */ /* 0x000fe4000bf84270 */
[----:B------:R-:W-:-:S02]  /*8360*/  SEL R50, RZ, 0x1, P6 ;  /* 0x00000001ff327807 */ /* 0x000fc40003000000 */
[C---:B----4-:R-:W-:Y:S02]  /*8370*/  ISETP.GE.AND P6, PT, R63.reuse, UR5, PT ;  /* 0x000000053f007c0c */ /* 0x050fe4000bfc6270 */
[----:B------:R-:W-:Y:S02]  /*8380*/  SEL R50, R50, RZ, !P4 ;  /* 0x000000ff32327207 */ /* 0x000fe40006000000 */
[----:B------:R-:W-:Y:S02]  /*8390*/  SEL R52, RZ, 0x1, !P4 ;  /* 0x00000001ff347807 */ /* 0x000fe40006000000 */
[----:B------:R-:W-:Y:S02]  /*83a0*/  ISETP.GT.AND P4, PT, R63, UR4, PT ;  /* 0x000000043f007c0c */ /* 0x000fe4000bf84270 */
[----:B------:R-:W-:Y:S02]  /*83b0*/  SEL R45, RZ, 0x1, P6 ;  /* 0x00000001ff2d7807 */ /* 0x000fe40003000000 */
[----:B------:R-:W-:-:S02]  /*83c0*/  ISETP.GE.AND P6, PT, R62, UR5, PT ;  /* 0x000000053e007c0c */ /* 0x000fc4000bfc6270 */
[----:B------:R-:W-:Y:S02]  /*83d0*/  SEL R45, R45, RZ, !P4 ;  /* 0x000000ff2d2d7207 */ /* 0x000fe40006000000 */
[----:B------:R-:W-:Y:S02]  /*83e0*/  SEL R47, RZ, 0x1, !P4 ;  /* 0x00000001ff2f7807 */ /* 0x000fe40006000000 */
[----:B------:R-:W-:Y:S02]  /*83f0*/  ISETP.GT.AND P4, PT, R62, UR4, PT ;  /* 0x000000043e007c0c */ /* 0x000fe4000bf84270 */
[----:B------:R-:W-:Y:S02]  /*8400*/  SEL R46, RZ, 0x1, P6 ;  /* 0x00000001ff2e7807 */ /* 0x000fe40003000000 */
[----:B------:R-:W-:Y:S02]  /*8410*/  ISETP.GE.AND P6, PT, R61, UR5, PT ;  /* 0x000000053d007c0c */ /* 0x000fe4000bfc6270 */
[----:B------:R-:W-:-:S02]  /*8420*/  ISETP.GT.AND P1, PT, R67, UR4, PT ;  /* 0x0000000443007c0c */ /* 0x000fc4000bf24270 */
[----:B------:R-:W-:Y:S02]  /*8430*/  SEL R46, R46, RZ, !P4 ;  /* 0x000000ff2e2e7207 */ /* 0x000fe40006000000 */
[----:B------:R-:W-:Y:S02]  /*8440*/  SEL R48, RZ, 0x1, !P4 ;  /* 0x00000001ff307807 */ /* 0x000fe40006000000 */
[----:B------:R-:W-:Y:S02]  /*8450*/  ISETP.GT.AND P4, PT, R61, UR4, PT ;  /* 0x000000043d007c0c */ /* 0x000fe4000bf84270 */
[----:B------:R-:W-:Y:S02]  /*8460*/  SEL R38, RZ, 0x1, P6 ;  /* 0x00000001ff267807 */ /* 0x000fe40003000000 */
[----:B------:R-:W-:Y:S02]  /*8470*/  ISETP.GE.AND P6, PT, R60, UR5, PT ;  /* 0x000000053c007c0c */ /* 0x000fe4000bfc6270 */
[----:B------:R-:W-:-:S02]  /*8480*/  SEL R55, RZ, 0x1, !P1 ;  /* 0x00000001ff377807 */ /* 0x000fc40004800000 */
[----:B------:R-:W-:Y:S02]  /*8490*/  SEL R56, R56, RZ, !P1 ;  /* 0x000000ff38387207 */ /* 0x000fe40004800000 */
[----:B------:R-:W-:Y:S02]  /*84a0*/  ISETP.GT.AND P1, PT, R65, UR4, PT ;  /* 0x0000000441007c0c */ /* 0x000fe4000bf24270 */
[----:B------:R-:W-:Y:S02]  /*84b0*/  SEL R38, R38, RZ, !P4 ;  /* 0x000000ff26267207 */ /* 0x000fe40006000000 */
[----:B------:R-:W-:Y:S02]  /*84c0*/  SEL R41, RZ, 0x1, !P4 ;  /* 0x00000001ff297807 */ /* 0x000fe40006000000 */
[----:B------:R-:W-:Y:S02]  /*84d0*/  ISETP.GT.AND P4, PT, R60, UR4, PT ;  /* 0x000000043c007c0c */ /* 0x000fe4000bf84270 */
[----:B------:R-:W-:-:S02]  /*84e0*/  SEL R32, RZ, 0x1, P6 ;  /* 0x00000001ff207807 */ /* 0x000fc40003000000 */
[----:B------:R-:W-:Y:S02]  /*84f0*/  ISETP.GE.AND P6, PT, R59, UR5, PT ;  /* 0x000000053b007c0c */ /* 0x000fe4000bfc6270 */
[----:B------:R-:W-:Y:S02]  /*8500*/  SEL R51, RZ, 0x1, !P1 ;  /* 0x00000001ff337807 */ /* 0x000fe40004800000 */
[----:B------:R-:W-:Y:S02]  /*8510*/  SEL R49, R49, RZ, !P1 ;  /* 0x000000ff31317207 */ /* 0x000fe40004800000 */
[----:B------:R-:W-:Y:S02]  /*8520*/  ISETP.GE.AND P1, PT, R12, R3, PT ;  /* 0x000000030c00720c */ /* 0x000fe40003f26270 */
[----:B------:R-:W-:Y:S02]  /*8530*/  SEL R32, R32, RZ, !P4 ;  /* 0x000000ff20207207 */ /* 0x000fe40006000000 */
[----:B------:R-:W-:-:S02]  /*8540*/  SEL R34, RZ, 0x1, !P4 ;  /* 0x00000001ff227807 */ /* 0x000fc40006000000 */
[----:B------:R-:W-:Y:S02]  /*8550*/  SEL R55, R55, 0x1, !P2 ;  /* 0x0000000137377807 */ /* 0x000fe40005000000 */
[----:B------:R-:W-:Y:S02]  /*8560*/  SEL R56, R56, 0x1, !P2 ;  /* 0x0000000138387807 */ /* 0x000fe40005000000 */
[----:B------:R-:W-:Y:S02]  /*8570*/  ISETP.GT.AND P4, PT, R59, UR4, PT ;  /* 0x000000043b007c0c */ /* 0x000fe4000bf84270 */
[----:B------:R-:W-:Y:S02]  /*8580*/  SEL R29, RZ, 0x1, P6 ;  /* 0x00000001ff1d7807 */ /* 0x000fe40003000000 */
[----:B------:R-:W-:Y:S02]  /*8590*/  ISETP.GE.AND P2, PT, R14, R3, PT ;  /* 0x000000030e00720c */ /* 0x000fe40003f46270 */
[----:B------:R-:W-:-:S02]  /*85a0*/  ISETP.GE.AND P6, PT, R58, UR5, PT ;  /* 0x000000053a007c0c */ /* 0x000fc4000bfc6270 */
[----:B------:R-:W-:Y:S02]  /*85b0*/  SEL R53, R53, 0x1, !P3 ;  /* 0x0000000135357807 */ /* 0x000fe40005800000 */
[----:B------:R-:W-:Y:S02]  /*85c0*/  SEL R47, R47, 0x1, !P1 ;  /* 0x000000012f2f7807 */ /* 0x000fe40004800000 */
[----:B------:R-:W-:Y:S02]  /*85d0*/  SEL R45, R45, 0x1, !P1 ;  /* 0x000000012d2d7807 */ /* 0x000fe40004800000 */
[----:B------:R-:W-:Y:S02]  /*85e0*/  ISETP.GE.AND P1, PT, R24, R3, PT ;  /* 0x000000031800720c */ /* 0x000fe40003f26270 */
[----:B------:R-:W-:Y:S02]  /*85f0*/  SEL R29, R29, RZ, !P4 ;  /* 0x000000ff1d1d7207 */ /* 0x000fe40006000000 */
[----:B------:R-:W-:-:S02]  /*8600*/  SEL R24, RZ, 0x1, !P4 ;  /* 0x00000001ff187807 */ /* 0x000fc40006000000 */
[----:B------:R-:W-:Y:S02]  /*8610*/  ISETP.GT.AND P4, PT, R58, UR4, PT ;  /* 0x000000043a007c0c */ /* 0x000fe4000bf84270 */
[----:B------:R-:W-:Y:S02]  /*8620*/  SEL R26, RZ, 0x1, P6 ;  /* 0x00000001ff1a7807 */ /* 0x000fe40003000000 */
[----:B------:R-:W-:Y:S02]  /*8630*/  SEL R48, R48, 0x1, !P2 ;  /* 0x0000000130307807 */ /* 0x000fe40005000000 */
[----:B------:R-:W-:Y:S02]  /*8640*/  SEL R46, R46, 0x1, !P2 ;  /* 0x000000012e2e7807 */ /* 0x000fe40005000000 */
[----:B------:R-:W-:Y:S02]  /*8650*/  SEL R54, R54, 0x1, !P3 ;  /* 0x0000000136367807 */ /* 0x000fe40005800000 */
[----:B------:R-:W-:-:S02]  /*8660*/  SEL R49, R49, 0x1, !P5 ;  /* 0x0000000131317807 */ /* 0x000fc40006800000 */
[----:B------:R-:W-:Y:S02]  /*8670*/  IADD3 R44, P2, PT, R53, R56, RZ ;  /* 0x00000038352c7210 */ /* 0x000fe40007f5e0ff */
[----:B------:R-:W-:Y:S02]  /*8680*/  SEL R51, R51, 0x1, !P5 ;  /* 0x0000000133337807 */ /* 0x000fe40006800000 */
[----:B------:R-:W-:Y:S02]  /*8690*/  ISETP.GE.AND P5, PT, R20, R3, PT ;  /* 0x000000031400720c */ /* 0x000fe40003fa6270 */
[----:B------:R-:W-:Y:S02]  /*86a0*/  ISETP.GE.AND P6, PT, R57, UR5, PT ;  /* 0x0000000539007c0c */ /* 0x000fe4000bfc6270 */
[----:B------:R-:W-:Y:S02]  /*86b0*/  SEL R26, R26, RZ, !P4 ;  /* 0x000000ff1a1a7207 */ /* 0x000fe40006000000 */
[----:B------:R-:W-:Y:S01]  /*86c0*/  SEL R20, RZ, 0x1, !P4 ;  /* 0x00000001ff147807 */ /* 0x000fe20006000000 */
[----:B------:R-:W-:Y:S01]  /*86d0*/  IMAD.X R42, R54, 0x1, R55, P2 ;  /* 0x00000001362a7824 */ /* 0x000fe200010e0637 */
[----:B------:R-:W-:-:S02]  /*86e0*/  SEL R50, R50, 0x1, !P0 ;  /* 0x0000000132327807 */ /* 0x000fc40004000000 */
[----:B------:R-:W-:Y:S02]  /*86f0*/  IADD3 R43, P4, PT, R44, R49, RZ ;  /* 0x000000312c2b7210 */ /* 0x000fe40007f9e0ff */
[----:B------:R-:W-:Y:S02]  /*8700*/  SEL R52, R52, 0x1, !P0 ;  /* 0x0000000134347807 */ /* 0x000fe40004000000 */
[-C--:B------:R-:W-:Y:S02]  /*8710*/  ISETP.GE.AND P0, PT, R22, R3.reuse, PT ;  /* 0x000000031600720c */ /* 0x080fe40003f06270 */
[----:B------:R-:W-:Y:S01]  /*8720*/  SEL R22, RZ, 0x1, P6 ;  /* 0x00000001ff167807 */ /* 0x000fe20003000000 */
[----:B------:R-:W-:Y:S01]  /*8730*/  IMAD.X R39, R42, 0x1, R51, P4 ;  /* 0x000000012a277824 */ /* 0x000fe200020e0633 */
[----:B------:R-:W-:Y:S02]  /*8740*/  IADD3 R40, P6, PT, R43, R50, RZ ;  /* 0x000000322b287210 */ /* 0x000fe40007fde0ff */
[----:B------:R-:W-:-:S02]  /*8750*/  ISETP.GE.AND P3, PT, R18, R3, PT ;  /* 0x000000031200720c */ /* 0x000fc40003f66270 */
[----:B------:R-:W-:Y:S01]  /*8760*/  IADD3 R37, P4, PT, R40, R45, RZ ;  /* 0x0000002d28257210 */ /* 0x000fe20007f9e0ff */
[----:B------:R-:W-:Y:S01]  /*8770*/  IMAD.X R36, R39, 0x1, R52, P6 ;  /* 0x0000000127247824 */ /* 0x000fe200030e0634 */
[----:B------:R-:W-:Y:S02]  /*8780*/  SEL R38, R38, 0x1, !P3 ;  /* 0x0000000126267807 */ /* 0x000fe40005800000 */
[----:B------:R-:W-:Y:S01]  /*8790*/  IADD3 R35, P6, PT, R37, R46, RZ ;  /* 0x0000002e25237210 */ /* 0x000fe20007fde0ff */
[----:B------:R-:W-:Y:S01]  /*87a0*/  IMAD.X R33, R36, 0x1, R47, P4 ;  /* 0x0000000124217824 */ /* 0x000fe200020e062f */
[----:B------:R-:W-:Y:S02]  /*87b0*/  SEL R41, R41, 0x1, !P3 ;  /* 0x0000000129297807 */ /* 0x000fe40005800000 */
[----:B------:R-:W-:Y:S01]  /*87c0*/  SEL R32, R32, 0x1, !P5 ;  /* 0x0000000120207807 */ /* 0x000fe20006800000 */
[----:B------:R-:W-:Y:S01]  /*87d0*/  IMAD.X R30, R33, 0x1, R48, P6 ;  /* 0x00000001211e7824 */ /* 0x000fe200030e0630 */
[----:B------:R-:W-:-:S02]  /*87e0*/  IADD3 R31, P4, PT, R35, R38, RZ ;  /* 0x00000026231f7210 */ /* 0x000fc40007f9e0ff */
[----:B------:R-:W-:Y:S02]  /*87f0*/  ISETP.GE.AND P2, PT, R28, R3, PT ;  /* 0x000000031c00720c */ /* 0x000fe40003f46270 */
[----:B------:R-:W-:Y:S02]  /*8800*/  ISETP.GT.AND P3, PT, R57, UR4, PT ;  /* 0x0000000439007c0c */ /* 0x000fe4000bf64270 */
[----:B------:R-:W-:Y:S01]  /*8810*/  SEL R34, R34, 0x1, !P5 ;  /* 0x0000000122227807 */ /* 0x000fe20006800000 */
[----:B------:R-:W-:Y:S01]  /*8820*/  IMAD.X R27, R30, 0x1, R41, P4 ;  /* 0x000000011e1b7824 */ /* 0x000fe200020e0629 */
[----:B------:R-:W-:Y:S02]  /*8830*/  SEL R29, R29, 0x1, !P0 ;  /* 0x000000011d1d7807 */ /* 0x000fe40004000000 */
[----:B------:R-:W-:Y:S02]  /*8840*/  IADD3 R28, P5, PT, R31, R32, RZ ;  /* 0x000000201f1c7210 */ /* 0x000fe40007fbe0ff */
[----:B------:R-:W-:-:S02]  /*8850*/  SEL R18, RZ, 0x1, !P3 ;  /* 0x00000001ff127807 */ /* 0x000fc40005800000 */
[----:B------:R-:W-:Y:S01]  /*8860*/  SEL R22, R22, RZ, !P3 ;  /* 0x000000ff16167207 */ /* 0x000fe20005800000 */
[----:B------:R-:W-:Y:S01]  /*8870*/  IMAD.X R23, R27, 0x1, R34, P5 ;  /* 0x000000011b177824 */ /* 0x000fe200028e0622 */
[----:B------:R-:W-:Y:S02]  /*8880*/  SEL R26, R26, 0x1, !P1 ;  /* 0x000000011a1a7807 */ /* 0x000fe40004800000 */
[----:B------:R-:W-:Y:S02]  /*8890*/  IADD3 R25, P3, PT, R28, R29, RZ ;  /* 0x0000001d1c197210 */ /* 0x000fe40007f7e0ff */
[----:B------:R-:W-:Y:S02]  /*88a0*/  SEL R24, R24, 0x1, !P0 ;  /* 0x0000000118187807 */ /* 0x000fe40004000000 */
[----:B------:R-:W-:Y:S02]  /*88b0*/  SEL R22, R22, 0x1, !P2 ;  /* 0x0000000116167807 */ /* 0x000fe40005000000 */
[----:B------:R-:W-:Y:S01]  /*88c0*/  IADD3 R21, P0, PT, R25, R26, RZ ;  /* 0x0000001a19157210 */ /* 0x000fe20007f1e0ff */
[----:B------:R-:W-:Y:S01]  /*88d0*/  IMAD.X R19, R23, 0x1, R24, P3 ;  /* 0x0000000117137824 */ /* 0x000fe200018e0618 */
[----:B------:R-:W-:-:S02]  /*88e0*/  SEL R20, R20, 0x1, !P1 ;  /* 0x0000000114147807 */ /* 0x000fc40004800000 */
[----:B------:R-:W-:Y:S02]  /*88f0*/  IADD3 R5, P1, PT, R21, R22, RZ ;  /* 0x0000001615057210 */ /* 0x000fe40007f3e0ff */
[----:B------:R-:W-:Y:S01]  /*8900*/  SEL R18, R18, 0x1, !P2 ;  /* 0x0000000112127807 */ /* 0x000fe20005000000 */
[----:B------:R-:W-:Y:S02]  /*8910*/  IMAD.X R17, R19, 0x1, R20, P0 ;  /* 0x0000000113117824 */ /* 0x000fe400000e0614 */
[----:B------:R-:W0:Y:S02]  /*8920*/  SHFL.UP PT, R2, R5, 0x1, RZ ;  /* 0x0420000005027989 */ /* 0x000e2400000e00ff */
[----:B------:R-:W-:-:S05]  /*8930*/  IMAD.X R4, R17, 0x1, R18, P1 ;  /* 0x0000000111047824 */ /* 0x000fca00008e0612 */
[----:B------:R-:W2:Y:S01]  /*8940*/  SHFL.UP PT, R3, R4, 0x1, RZ ;  /* 0x0420000004037989 */ /* 0x000ea200000e00ff */
[----:B-1----:R-:W-:-:S04]  /*8950*/  ISETP.GE.AND P1, PT, R68, 0x1, PT ;  /* 0x000000014400780c */ /* 0x002fc80003f26270 */
[----:B0-----:R-:W-:-:S04]  /*8960*/  SEL R2, R2, RZ, P1 ;  /* 0x000000ff02027207 */ /* 0x001fc80000800000 */
        /* <DEDUP_REMOVED lines=39> */
[----:B------:R-:W0:Y:S04]  /*8be0*/  LDS.128 R12, [UR4] ;  /* 0x00000004ff0c7984 */ /* 0x000e280008000c00 */
[----:B------:R-:W1:Y:S04]  /*8bf0*/  LDS.128 R8, [UR4+0x10] ;  /* 0x00001004ff087984 */ /* 0x000e680008000c00 */
[----:B------:R-:W2:Y:S01]  /*8c00*/  LDS.128 R4, [UR4+0x20] ;  /* 0x00002004ff047984 */ /* 0x000ea20008000c00 */
[----:B------:R-:W-:-:S04]  /*8c10*/  SHF.R.U32.HI R69, RZ, 0x5, R16 ;  /* 0x00000005ff457819 */ /* 0x000fc80000011610 */
[----:B------:R-:W-:Y:S02]  /*8c20*/  ISETP.NE.AND P1, PT, R69, 0x2, PT ;  /* 0x000000024500780c */ /* 0x000fe40003f25270 */
[----:B0-----:R-:W-:-:S05]  /*8c30*/  IADD3 R73, P0, PT, R12, R14, RZ ;  /* 0x0000000e0c497210 */ /* 0x001fca0007f1e0ff */
[----:B------:R-:W-:Y:S01]  /*8c40*/  IMAD.X R15, R13, 0x1, R15, P0 ;  /* 0x000000010d0f7824 */ /* 0x000fe200000e060f */
[----:B-1----:R-:W-:Y:S02]  /*8c50*/  IADD3 R71, P0, PT, R8, R73, RZ ;  /* 0x0000004908477210 */ /* 0x002fe40007f1e0ff */
[----:B------:R-:W-:Y:S02]  /*8c60*/  SEL R70, R73, R12, !P1 ;  /* 0x0000000c49467207 */ /* 0x000fe40004800000 */
[----:B------:R-:W-:Y:S01]  /*8c70*/  SEL R72, R15, R13, !P1 ;  /* 0x0000000d0f487207 */ /* 0x000fe20004800000 */
[----:B------:R-:W-:Y:S02]  /*8c80*/  IMAD.X R73, R9, 0x1, R15, P0 ;  /* 0x0000000109497824 */ /* 0x000fe400000e060f */
[----:B------:R-:W0:Y:S01]  /*8c90*/  LDS.128 R12, [UR4+0x30] ;  /* 0x00003004ff0c7984 */ /* 0x000e220008000c00 */
[----:B------:R-:W-:Y:S02]  /*8ca0*/  ISETP.NE.AND P1, PT, R69, 0x3, PT ;  /* 0x000000034500780c */ /* 0x000fe40003f25270 */
[----:B------:R-:W-:-:S02]  /*8cb0*/  IADD3 R9, P0, PT, R10, R71, RZ ;  /* 0x000000470a097210 */ /* 0x000fc40007f1e0ff */
[----:B------:R-:W-:Y:S02]  /*8cc0*/  SEL R70, R71, R70, !P1 ;  /* 0x0000004647467207 */ /* 0x000fe40004800000 */
[----:B------:R-:W-:Y:S02]  /*8cd0*/  SEL R72, R73, R72, !P1 ;  /* 0x0000004849487207 */ /* 0x000fe40004800000 */
[----:B------:R-:W-:Y:S01]  /*8ce0*/  ISETP.NE.AND P1, PT, R69, 0x4, PT ;  /* 0x000000044500780c */ /* 0x000fe20003f25270 */
[----:B------:R-:W-:Y:S01]  /*8cf0*/  IMAD.X R71, R11, 0x1, R73, P0 ;  /* 0x000000010b477824 */ /* 0x000fe200000e0649 */
[----:B--2---:R-:W-:Y:S02]  /*8d00*/  IADD3 R73, P0, PT, R4, R9, RZ ;  /* 0x0000000904497210 */ /* 0x004fe40007f1e0ff */
[----:B------:R-:W-:Y:S02]  /*8d10*/  SEL R70, R9, R70, !P1 ;  /* 0x0000004609467207 */ /* 0x000fe40004800000 */
[----:B------:R-:W1:Y:S01]  /*8d20*/  LDS.128 R8, [UR4+0x40] ;  /* 0x00004004ff087984 */ /* 0x000e620008000c00 */
[----:B------:R-:W-:Y:S01]  /*8d30*/  IMAD.X R5, R5, 0x1, R71, P0 ;  /* 0x0000000105057824 */ /* 0x000fe200000e0647 */
[----:B------:R-:W-:-:S02]  /*8d40*/  SEL R72, R71, R72, !P1 ;  /* 0x0000004847487207 */ /* 0x000fc40004800000 */
[----:B------:R-:W-:Y:S02]  /*8d50*/  ISETP.NE.AND P1, PT, R69, 0x5, PT ;  /* 0x000000054500780c */ /* 0x000fe40003f25270 */
[----:B------:R-:W-:Y:S02]  /*8d60*/  IADD3 R71, P0, PT, R6, R73, RZ ;  /* 0x0000004906477210 */ /* 0x000fe40007f1e0ff */
[----:B------:R-:W-:Y:S02]  /*8d70*/  SEL R70, R73, R70, !P1 ;  /* 0x0000004649467207 */ /* 0x000fe40004800000 */
[----:B------:R-:W-:Y:S01]  /*8d80*/  SEL R72, R5, R72, !P1 ;  /* 0x0000004805487207 */ /* 0x000fe20004800000 */
[----:B------:R-:W-:Y:S01]  /*8d90*/  IMAD.X R7, R7, 0x1, R5, P0 ;  /* 0x0000000107077824 */ /* 0x000fe200000e0605 */
[C---:B------:R-:W-:Y:S02]  /*8da0*/  ISETP.NE.AND P1, PT, R69.reuse, 0x6, PT ;  /* 0x000000064500780c */ /* 0x040fe40003f25270 */
[----:B------:R-:W-:-:S02]  /*8db0*/  ISETP.NE.AND P2, PT, R69, 0x7, PT ;  /* 0x000000074500780c */ /* 0x000fc40003f45270 */
[----:B------:R-:W-:Y:S02]  /*8dc0*/  SEL R70, R71, R70, !P1 ;  /* 0x0000004647467207 */ /* 0x000fe40004800000 */
[----:B------:R-:W-:Y:S02]  /*8dd0*/  SEL R72, R7, R72, !P1 ;  /* 0x0000004807487207 */ /* 0x000fe40004800000 */
[----:B0-----:R-:W-:Y:S02]  /*8de0*/  IADD3 R5, P0, PT, R12, R71, RZ ;  /* 0x000000470c057210 */ /* 0x001fe40007f1e0ff */
[----:B------:R-:W-:Y:S02]  /*8df0*/  ISETP.NE.AND P1, PT, R69, 0x8, PT ;  /* 0x000000084500780c */ /* 0x000fe40003f25270 */
[----:B------:R-:W-:Y:S01]  /*8e00*/  SEL R70, R5, R70, !P2 ;  /* 0x0000004605467207 */ /* 0x000fe20005000000 */
[----:B------:R-:W-:Y:S01]  /*8e10*/  IMAD.X R13, R13, 0x1, R7, P0 ;  /* 0x000000010d0d7824 */ /* 0x000fe200000e0607 */
[----:B------:R-:W-:-:S02]  /*8e20*/  IADD3 R71, P0, PT, R14, R5, RZ ;  /* 0x000000050e477210 */ /* 0x000fc40007f1e0ff */
[----:B------:R-:W0:Y:S02]  /*8e30*/  LDS.128 R4, [UR4+0x50] ;  /* 0x00005004ff047984 */ /* 0x000e240008000c00 */
[----:B------:R-:W-:Y:S01]  /*8e40*/  SEL R70, R71, R70, !P1 ;  /* 0x0000004647467207 */ /* 0x000fe20004800000 */
[----:B------:R-:W-:Y:S01]  /*8e50*/  IMAD.X R15, R15, 0x1, R13, P0 ;  /* 0x000000010f0f7824 */ /* 0x000fe200000e060d */
[----:B------:R-:W-:Y:S02]  /*8e60*/  SEL R72, R13, R72, !P2 ;  /* 0x000000480d487207 */ /* 0x000fe40005000000 */
[----:B-1----:R-:W-:Y:S02]  /*8e70*/  IADD3 R71, P0, PT, R8, R71, RZ ;  /* 0x0000004708477210 */ /* 0x002fe40007f1e0ff */
[----:B------:R-:W-:Y:S02]  /*8e80*/  SEL R72, R15, R72, !P1 ;  /* 0x000000480f487207 */ /* 0x000fe40004800000 */
[----:B------:R-:W-:Y:S01]  /*8e90*/  ISETP.NE.AND P2, PT, R69, 0x9, PT ;  /* 0x000000094500780c */ /* 0x000fe20003f45270 */
[----:B------:R-:W-:-:S02]  /*8ea0*/  IMAD.X R9, R9, 0x1, R15, P0 ;  /* 0x0000000109097824 */ /* 0x000fc400000e060f */
[----:B------:R-:W1:Y:S01]  /*8eb0*/  LDS.128 R12, [UR4+0x60] ;  /* 0x00006004ff0c7984 */ /* 0x000e620008000c00 */
[----:B------:R-:W-:Y:S02]  /*8ec0*/  SEL R70, R71, R70, !P2 ;  /* 0x0000004647467207 */ /* 0x000fe40005000000 */
[----:B------:R-:W-:Y:S02]  /*8ed0*/  IADD3 R71, P0, PT, R10, R71, RZ ;  /* 0x000000470a477210 */ /* 0x000fe40007f1e0ff */
[----:B------:R-:W-:-:S03]  /*8ee0*/  SEL R72, R9, R72, !P2 ;  /* 0x0000004809487207 */ /* 0x000fc60005000000 */
[----:B------:R-:W-:Y:S02]  /*8ef0*/  IMAD.X R75, R11, 0x1, R9, P0 ;  /* 0x000000010b4b7824 */ /* 0x000fe400000e0609 */
[----:B------:R-:W2:Y:S01]  /*8f00*/  LDS.128 R8, [UR4+0x70] ;  /* 0x00007004ff087984 */ /* 0x000ea20008000c00 */
[----:B------:R-:W-:-:S04]  /*8f10*/  ISETP.NE.AND P1, PT, R69, 0xa, PT ;  /* 0x0000000a4500780c */ /* 0x000fc80003f25270 */
[----:B------:R-:W-:Y:S02]  /*8f20*/  SEL R70, R71, R70, !P1 ;  /* 0x0000004647467207 */ /* 0x000fe40004800000 */
[----:B------:R-:W-:Y:S02]  /*8f30*/  SEL R72, R75, R72, !P1 ;  /* 0x000000484b487207 */ /* 0x000fe40004800000 */
[C---:B------:R-:W-:Y:S02]  /*8f40*/  ISETP.NE.AND P1, PT, R69.reuse, 0xb, PT ;  /* 0x0000000b4500780c */ /* 0x040fe40003f25270 */
[----:B0-----:R-:W-:Y:S02]  /*8f50*/  IADD3 R71, P0, PT, R4, R71, RZ ;  /* 0x0000004704477210 */ /* 0x001fe40007f1e0ff */
[----:B------:R-:W-:Y:S02]  /*8f60*/  ISETP.NE.AND P4, PT, R69, 0xc, PT ;  /* 0x0000000c4500780c */ /* 0x000fe40003f85270 */
[----:B------:R-:W-:Y:S01]  /*8f70*/  SEL R4, R71, R70, !P1 ;  /* 0x0000004647047207 */ /* 0x000fe20004800000 */
[----:B------:R-:W-:Y:S01]  /*8f80*/  IMAD.X R73, R5, 0x1, R75, P0 ;  /* 0x0000000105497824 */ /* 0x000fe200000e064b */
[----:B------:R-:W-:-:S04]  /*8f90*/  IADD3 R5, P0, PT, R6, R71, RZ ;  /* 0x0000004706057210 */ /* 0x000fc80007f1e0ff */
[----:B------:R-:W-:Y:S01]  /*8fa0*/  SEL R4, R5, R4, !P4 ;  /* 0x0000000405047207 */ /* 0x000fe20006000000 */
[----:B------:R-:W-:Y:S01]  /*8fb0*/  IMAD.X R7, R7, 0x1, R73, P0 ;  /* 0x0000000107077824 */ /* 0x000fe200000e0649 */
[----:B------:R-:W-:Y:S02]  /*8fc0*/  ISETP.NE.AND P0, PT, R69, 0xd, PT ;  /* 0x0000000d4500780c */ /* 0x000fe40003f05270 */
[----:B-1----:R-:W-:Y:S02]  /*8fd0*/  IADD3 R5, P3, PT, R12, R5, RZ ;  /* 0x000000050c057210 */ /* 0x002fe40007f7e0ff */
[----:B------:R-:W-:Y:S02]  /*8fe0*/  SEL R6, R73, R72, !P1 ;  /* 0x0000004849067207 */ /* 0x000fe40004800000 */
[----:B------:R-:W-:Y:S01]  /*8ff0*/  SEL R4, R5, R4, !P0 ;  /* 0x0000000405047207 */ /* 0x000fe20004000000 */
[----:B------:R-:W-:Y:S01]  /*9000*/  IMAD.X R13, R13, 0x1, R7, P3 ;  /* 0x000000010d0d7824 */ /* 0x000fe200018e0607 */
[----:B------:R-:W-:-:S02]  /*9010*/  ISETP.NE.AND P1, PT, R69, 0xe, PT ;  /* 0x0000000e4500780c */ /* 0x000fc40003f25270 */
[----:B------:R-:W-:Y:S02]  /*9020*/  SEL R6, R7, R6, !P4 ;  /* 0x0000000607067207 */ /* 0x000fe40006000000 */
[----:B------:R-:W-:Y:S02]  /*9030*/  IADD3 R5, P6, PT, R14, R5, RZ ;  /* 0x000000050e057210 */ /* 0x000fe40007fde0ff */
[----:B------:R-:W-:Y:S02]  /*9040*/  IADD3 R12, P4, P5, R2, -R22, -R21 ;  /* 0x80000016020c7210 */ /* 0x000fe40007d9e815 */
[----:B------:R-:W-:Y:S02]  /*9050*/  SEL R6, R13, R6, !P0 ;  /* 0x000000060d067207 */ /* 0x000fe40004000000 */
[----:B------:R-:W-:Y:S01]  /*9060*/  SEL R2, R5, R4, !P1 ;  /* 0x0000000405027207 */ /* 0x000fe20004800000 */
[----:B------:R-:W-:Y:S01]  /*9070*/  IMAD.X R15, R15, 0x1, R13, P6 ;  /* 0x000000010f0f7824 */ /* 0x000fe200030e060d */
[----:B--2---:R-:W-:-:S02]  /*9080*/  IADD3 R5, P0, PT, R8, R5, RZ ;  /* 0x0000000508057210 */ /* 0x004fc40007f1e0ff */
[----:B------:R-:W-:Y:S02]  /*9090*/  ISETP.NE.AND P2, PT, R69, 0xf, PT ;  /* 0x0000000f4500780c */ /* 0x000fe40003f45270 */
[----:B------:R-:W-:Y:S01]  /*90a0*/  SEL R4, R15, R6, !P1 ;  /* 0x000000060f047207 */ /* 0x000fe20004800000 */
[----:B------:R-:W-:Y:S01]  /*90b0*/  IMAD.X R9, R9, 0x1, R15, P0 ;  /* 0x0000000109097824 */ /* 0x000fe200000e060f */
[----:B------:R-:W-:Y:S02]  /*90c0*/  ISETP.NE.AND P3, PT, R68, RZ, PT ;  /* 0x000000ff4400720c */ /* 0x000fe40003f65270 */
[----:B------:R-:W-:Y:S02]  /*90d0*/  IADD3.X R7, PT, PT, R3, ~R18, ~R17, P4, P5 ;  /* 0x8000001203077210 */ /* 0x000fe400027eac11 */
[----:B------:R-:W-:Y:S02]  /*90e0*/  SEL R2, R5, R2, !P2 ;  /* 0x0000000205027207 */ /* 0x000fe40005000000 */
[----:B------:R-:W-:-:S02]  /*90f0*/  SEL R3, R9, R4, !P2 ;  /* 0x0000000409037207 */ /* 0x000fc40005000000 */
[----:B------:R-:W-:Y:S02]  /*9100*/  ISETP.GT.U32.AND P2, PT, R16, 0x1f, PT ;  /* 0x0000001f1000780c */ /* 0x000fe40003f44070 */
[----:B------:R-:W-:Y:S02]  /*9110*/  SEL R69, R12, RZ, P3 ;  /* 0x000000ff0c457207 */ /* 0x000fe40001800000 */
[----:B------:R-:W-:Y:S02]  /*9120*/  SEL R72, R7, RZ, P3 ;  /* 0x000000ff07487207 */ /* 0x000fe40001800000 */
[----:B------:R-:W-:Y:S02]  /*9130*/  IADD3 R69, P1, PT, R69, R2, RZ ;  /* 0x0000000245457210 */ /* 0x000fe40007f3e0ff */
[----:B------:R-:W-:Y:S02]  /*9140*/  IADD3 R70, P0, PT, R10, R5, RZ ;  /* 0x000000050a467210 */ /* 0x000fe40007f1e0ff */
[----:B------:R-:W-:Y:S01]  /*9150*/  ISETP.GE.U32.AND P4, PT, R16, 0x20, PT ;  /* 0x000000201000780c */ /* 0x000fe20003f86070 */
[----:B------:R-:W-:-:S02]  /*9160*/  IMAD.X R72, R72, 0x1, R3, P1 ;  /* 0x0000000148487824 */ /* 0x000fc400008e0603 */
[----:B------:R-:W-:Y:S01]  /*9170*/  IMAD.X R71, R11, 0x1, R9, P0 ;  /* 0x000000010b477824 */ /* 0x000fe200000e0609 */
[----:B------:R-:W-:Y:S02]  /*9180*/  SEL R15, R12, R69, !P4 ;  /* 0x000000450c0f7207 */ /* 0x000fe40006000000 */
        /* <DEDUP_REMOVED lines=19> */
[----:B------:R-:W-:Y:S01]  /*92c0*/  IMAD.MOV.U32 R72, RZ, RZ, R0 ;  /* 0x000000ffff487224 */ /* 0x000fe200078e0000 */
[----:B--2---:R-:W-:-:S04]  /*92d0*/  ISETP.NE.U32.AND P0, PT, R4, 0x63, PT ;  /* 0x000000630400780c */ /* 0x004fc80003f05070 */
[----:B------:R-:W-:Y:S01]  /*92e0*/  ISETP.NE.AND.EX P0, PT, R5, RZ, PT, P0 ;  /* 0x000000ff0500720c */ /* 0x000fe20003f05300 */
[----:B-1----:R-:W-:-:S12]  /*92f0*/  BRA.DIV UR5, `(.L_x_199) ;  /* 0x0000003a05787947 */ /* 0x002fd8000b800000 */
[----:B------:R-:W-:-:S13]  /*9300*/  VOTE.ANY P0, !P0 ;  /* 0x0000000000ff7806 */ /* 0x000fda0004000100 */
.L_x_335:
[----:B------:R-:W-:Y:S05]  /*9310*/  @!P0 BRA `(.L_x_200) ;  /* 0x0000000000788947 */ /* 0x000fea0003800000 */
[----:B------:R-:W-:-:S07]  /*9320*/  IMAD.MOV.U32 R8, RZ, RZ, 0x24 ;  /* 0x00000024ff087424 */ /* 0x000fce00078e00ff */
.L_x_202:
        /* <DEDUP_REMOVED lines=28> */
.L_x_338:
[----:B------:R-:W-:Y:S05]  /*94f0*/  @P0 BRA `(.L_x_202) ;  /* 0xfffffffc008c0947 */ /* 0x000fea000383ffff */
.L_x_200:
[----:B------:R-:W-:Y:S01]  /*9500*/  UMOV UR5, 0xffffffff ;  /* 0xffffffff00057882 */ /* 0x000fe20000000000 */
[----:B------:R-:W-:-:S04]  /*9510*/  ISETP.NE.U32.AND P0, PT, R4, 0x65, PT ;  /* 0x000000650400780c */ /* 0x000fc80003f05070 */
[----:B------:R-:W-:Y:S01]  /*9520*/  ISETP.NE.AND.EX P0, PT, R5, RZ, PT, P0 ;  /* 0x000000ff0500720c */ /* 0x000fe20003f05300 */
[----:B------:R-:W-:-:S12]  /*9530*/  BRA.DIV UR5, `(.L_x_203) ;  /* 0x0000003a05287947 */ /* 0x000fd8000b800000 */
[----:B------:R-:W0:Y:S01]  /*9540*/  S2R R73, SR_GEMASK ;  /* 0x0000000000497919 */ /* 0x000e220000003c00 */
[----:B------:R-:W-:Y:S01]  /*9550*/  VOTE.ANY R10, PT, !P0 ;  /* 0x00000000000a7806 */ /* 0x000fe200040e0100 */
[----:B------:R-:W1:Y:S02]  /*9560*/  LDCU.64 UR6, c[0x0][0x3a8] ;  /* 0x00007500ff0677ac */ /* 0x000e640008000a00 */
[----:B-1----:R-:W-:-:S04]  /*9570*/  UIADD3 UR6, UP0, UPT, UR6, 0x200, URZ ;  /* 0x0000020006067890 */ /* 0x002fc8000ff1e0ff */
[----:B------:R-:W-:Y:S01]  /*9580*/  UIADD3.X UR7, UPT, UPT, URZ, UR7, URZ, UP0, !UPT ;  /* 0x00000007ff077290 */ /* 0x000fe200087fe4ff */
[----:B0-----:R-:W-:-:S05]  /*9590*/  LOP3.LUT R10, R10, 0x80000000, R73, 0xec, !PT ;  /* 0x800000000a0a7812 */ /* 0x001fca00078eec49 */
[----:B------:R-:W-:-:S05]  /*95a0*/  VIADD R9, R10, 0xffffffff ;  /* 0xffffffff0a097836 */ /* 0x000fca0000000000 */
[----:B------:R-:W-:Y:S01]  /*95b0*/  LOP3.LUT R9, R10, R9, RZ, 0xc, !PT ;  /* 0x000000090a097212 */ /* 0x000fe200078e0cff */
[----:B------:R-:W-:-:S03]  /*95c0*/  VIADD R10, R68, 0x2 ;  /* 0x00000002440a7836 */ /* 0x000fc60000000000 */
[----:B------:R-:W0:Y:S02]  /*95d0*/  POPC R11, R9 ;  /* 0x00000009000b7309 */ /* 0x000e240000000000 */
[----:B0-----:R-:W0:Y:S01]  /*95e0*/  SHFL.DOWN PT, R8, R6, 0x1, R11 ;  /* 0x0820000006087989 */ /* 0x001e2200000e000b */
[----:B------:R-:W-:-:S03]  /*95f0*/  ISETP.GE.AND P0, PT, R68, R11, PT ;  /* 0x0000000b4400720c */ /* 0x000fc60003f06270 */
[----:B------:R-:W1:Y:S01]  /*9600*/  SHFL.DOWN PT, R69, R7, 0x1, R11 ;  /* 0x0820000007457989 */ /* 0x000e6200000e000b */
[----:B0-----:R-:W-:Y:S02]  /*9610*/  SEL R13, R8, RZ, !P0 ;  /* 0x000000ff080d7207 */ /* 0x001fe40004000000 */
[----:B-1----:R-:W-:Y:S02]  /*9620*/  SEL R69, R69, RZ, !P0 ;  /* 0x000000ff45457207 */ /* 0x002fe40004000000 */
[----:B------:R-:W-:-:S05]  /*9630*/  IADD3 R74, P0, PT, R6, R13, RZ ;  /* 0x0000000d064a7210 */ /* 0x000fca0007f1e0ff */
[----:B------:R-:W-:Y:S01]  /*9640*/  IMAD.X R78, R7, 0x1, R69, P0 ;  /* 0x00000001074e7824 */ /* 0x000fe200000e0645 */
[----:B------:R-:W-:Y:S01]  /*9650*/  ISETP.GT.AND P0, PT, R10, R11, PT ;  /* 0x0000000b0a00720c */ /* 0x000fe20003f04270 */
[----:B------:R-:W0:Y:S04]  /*9660*/  SHFL.DOWN PT, R69, R74, 0x2, R11 ;  /* 0x084000004a457989 */ /* 0x000e2800000e000b */
[----:B------:R-:W1:Y:S01]  /*9670*/  SHFL.DOWN PT, R8, R78, 0x2, R11 ;  /* 0x084000004e087989 */ /* 0x000e6200000e000b */
[----:B0-----:R-:W-:-:S04]  /*9680*/  SEL R69, R69, RZ, !P0 ;  /* 0x000000ff45457207 */ /* 0x001fc80004000000 */
[----:B------:R-:W-:Y:S02]  /*9690*/  IADD3 R76, P1, PT, R69, R74, RZ ;  /* 0x0000004a454c7210 */ /* 0x000fe40007f3e0ff */
[----:B-1----:R-:W-:Y:S01]  /*96a0*/  SEL R7, R8, RZ, !P0 ;  /* 0x000000ff08077207 */ /* 0x002fe20004000000 */
[----:B------:R-:W-:Y:S02]  /*96b0*/  VIADD R8, R68, 0x4 ;  /* 0x0000000444087836 */ /* 0x000fe40000000000 */
[----:B------:R-:W0:Y:S02]  /*96c0*/  SHFL.DOWN PT, R69, R76, 0x4, R11 ;  /* 0x088000004c457989 */ /* 0x000e2400000e000b */
[----:B------:R-:W-:Y:S01]  /*96d0*/  IMAD.X R7, R7, 0x1, R78, P1 ;  /* 0x0000000107077824 */ /* 0x000fe200008e064e */
[----:B------:R-:W-:Y:S01]  /*96e0*/  ISETP.GT.AND P0, PT, R8, R11, PT ;  /* 0x0000000b0800720c */ /* 0x000fe20003f04270 */
[----:B------:R-:W-:-:S03]  /*96f0*/  VIADD R8, R68, 0x8 ;  /* 0x0000000844087836 */ /* 0x000fc60000000000 */
        /* <DEDUP_REMOVED lines=9> */
[----:B------:R-:W-:Y:S01]  /*9790*/  IADD3 R7, P1, PT, R6, R9, RZ ;  /* 0x0000000906077210 */ /* 0x000fe20007f3e0ff */
[----:B------:R-:W-:Y:S01]  /*97a0*/  IMAD.U32 R9, RZ, RZ, UR7 ;  /* 0x00000007ff097e24 */ /* 0x000fe2000f8e00ff */
[----:B-1----:R-:W-:-:S03]  /*97b0*/  SEL R8, R69, RZ, !P0 ;  /* 0x000000ff45087207 */ /* 0x002fc60004000000 */
[----:B------:R-:W0:Y:S01]  /*97c0*/  SHFL.DOWN PT, R6, R7, 0x10, R11 ;  /* 0x0a00000007067989 */ /* 0x000e2200000e000b */
[----:B------:R-:W-:Y:S01]  /*97d0*/  ISETP.NE.U32.AND P0, PT, R4, 0x65, PT ;  /* 0x000000650400780c */ /* 0x000fe20003f05070 */
[----:B------:R-:W-:Y:S02]  /*97e0*/  VIADD R4, R68, 0x10 ;  /* 0x0000001044047836 */ /* 0x000fe40000000000 */
[----:B------:R-:W-:Y:S01]  /*97f0*/  IMAD.X R8, R8, 0x1, R74, P1 ;  /* 0x0000000108087824 */ /* 0x000fe200008e064a */
[----:B------:R-:W-:Y:S02]  /*9800*/  ISETP.NE.AND.EX P0, PT, R5, RZ, PT, P0 ;  /* 0x000000ff0500720c */ /* 0x000fe40003f05300 */
[----:B------:R-:W-:Y:S02]  /*9810*/  ISETP.GT.AND P1, PT, R4, R11, PT ;  /* 0x0000000b0400720c */ /* 0x000fe40003f24270 */
[----:B------:R-:W1:Y:S01]  /*9820*/  SHFL.DOWN PT, R69, R8, 0x10, R11 ;  /* 0x0a00000008457989 */ /* 0x000e6200000e000b */
[----:B------:R-:W-:-:S05]  /*9830*/  LOP3.LUT R5, RZ, R16, RZ, 0x33, !PT ;  /* 0x00000010ff057212 */ /* 0x000fca00078e33ff */
[----:B------:R-:W-:-:S03]  /*9840*/  IMAD.IADD R77, R5, 0x1, R0 ;  /* 0x00000001054d7824 */ /* 0x000fc600078e0200 */
[----:B------:R-:W-:Y:S02]  /*9850*/  VOTE.ALL P0, P0 ;  /* 0x0000000000ff7806 */ /* 0x000fe40000000000 */
[----:B0-----:R-:W-:-:S04]  /*9860*/  SEL R6, R6, RZ, !P1 ;  /* 0x000000ff06067207 */ /* 0x001fc80004800000 */
[----:B------:R-:W-:Y:S02]  /*9870*/  IADD3 R74, P2, PT, R6, R7, RZ ;  /* 0x00000007064a7210 */ /* 0x000fe40007f5e0ff */
[----:B-1----:R-:W-:-:S05]  /*9880*/  SEL R69, R69, RZ, !P1 ;  /* 0x000000ff45457207 */ /* 0x002fca0004800000 */
[----:B------:R-:W-:Y:S02]  /*9890*/  IMAD.X R75, R69, 0x1, R8, P2 ;  /* 0x00000001454b7824 */ /* 0x000fe400010e0608 */
[----:B------:R-:W-:-:S07]  /*98a0*/  IMAD.U32 R8, RZ, RZ, UR6 ;  /* 0x00000006ff087e24 */ /* 0x000fce000f8e00ff */
.L_x_352:
[----:B------:R-:W-:Y:S05]  /*98b0*/  @!P0 BRA `(.L_x_204) ;  /* 0x0000000400788947 */ /* 0x000fea0003800000 */
[----:B------:R-:W-:-:S07]  /*98c0*/  IMAD.MOV.U32 R0, RZ, RZ, 0x24 ;  /* 0x00000024ff007424 */ /* 0x000fce00078e00ff */
.L_x_210:
        /* <DEDUP_REMOVED lines=9> */
.L_x_355:
[----:B------:R-:W-:Y:S05]  /*9960*/  @!P0 BRA `(.L_x_206) ;  /* 0x0000000000788947 */ /* 0x000fea0003800000 */
[----:B------:R-:W-:-:S07]  /*9970*/  IMAD.MOV.U32 R11, RZ, RZ, R0 ;  /* 0x000000ffff0b7224 */ /* 0x000fce00078e0000 */
.L_x_208:
        /* <DEDUP_REMOVED lines=28> */
.L_x_358:
[----:B------:R-:W-:Y:S05]  /*9b40*/  @P0 BRA `(.L_x_208) ;  /* 0xfffffffc008c0947 */ /* 0x000fea000383ffff */
.L_x_206:
        /* <DEDUP_REMOVED lines=8> */
[----:B------:R-:W-:Y:S01]  /*9bd0*/  LOP3.LUT R11, R10, R11, RZ, 0xc, !PT ;  /* 0x0000000b0a0b7212 */ /* 0x000fe200078e0cff */
[----:B------:R-:W-:-:S05]  /*9be0*/  VIADD R10, R68, 0x2 ;  /* 0x00000002440a7836 */ /* 0x000fca0000000000 */
[----:B------:R-:W0:Y:S02]  /*9bf0*/  POPC R11, R11 ;  /* 0x0000000b000b7309 */ /* 0x000e240000000000 */
[----:B0-----:R-:W0:Y:S01]  /*9c00*/  SHFL.DOWN PT, R16, R6, 0x1, R11 ;  /* 0x0820000006107989 */ /* 0x001e2200000e000b */
[----:B------:R-:W-:-:S03]  /*9c10*/  ISETP.GE.AND P0, PT, R68, R11, PT ;  /* 0x0000000b4400720c */ /* 0x000fc60003f06270 */
[----:B------:R-:W1:Y:S01]  /*9c20*/  SHFL.DOWN PT, R69, R7, 0x1, R11 ;  /* 0x0820000007457989 */ /* 0x000e6200000e000b */
[----:B0-----:R-:W-:Y:S02]  /*9c30*/  SEL R13, R16, RZ, !P0 ;  /* 0x000000ff100d7207 */ /* 0x001fe40004000000 */
[----:B-1----:R-:W-:Y:S02]  /*9c40*/  SEL R69, R69, RZ, !P0 ;  /* 0x000000ff45457207 */ /* 0x002fe40004000000 */
[----:B------:R-:W-:Y:S01]  /*9c50*/  IADD3 R76, P0, PT, R6, R13, RZ ;  /* 0x0000000d064c7210 */ /* 0x000fe20007f1e0ff */
[----:B------:R-:W-:-:S04]  /*9c60*/  VIADD R6, R68, 0x4 ;  /* 0x0000000444067836 */ /* 0x000fc80000000000 */
[----:B------:R-:W-:Y:S01]  /*9c70*/  IMAD.X R78, R7, 0x1, R69, P0 ;  /* 0x00000001074e7824 */ /* 0x000fe200000e0645 */
[----:B------:R-:W-:Y:S01]  /*9c80*/  ISETP.GT.AND P0, PT, R10, R11, PT ;  /* 0x0000000b0a00720c */ /* 0x000fe20003f04270 */
[----:B------:R-:W0:Y:S01]  /*9c90*/  SHFL.DOWN PT, R69, R76, 0x2, R11 ;  /* 0x084000004c457989 */ /* 0x000e2200000e000b */
[----:B------:R-:W-:-:S03]  /*9ca0*/  VIADD R10, R68, 0x8 ;  /* 0x00000008440a7836 */ /* 0x000fc60000000000 */
        /* <DEDUP_REMOVED lines=10> */
[----:B-1----:R-:W-:Y:S02]  /*9d50*/  SEL R6, R6, RZ, !P0 ;  /* 0x000000ff06067207 */ /* 0x002fe40004000000 */
[----:B------:R-:W-:-:S03]  /*9d60*/  ISETP.GT.AND P0, PT, R10, R11, PT ;  /* 0x0000000b0a00720c */ /* 0x000fc60003f04270 */
[----:B------:R-:W-:Y:S02]  /*9d70*/  IMAD.X R78, R6, 0x1, R16, P1 ;  /* 0x00000001064e7824 */ /* 0x000fe400008e0610 */
[----:B------:R-:W0:Y:S04]  /*9d80*/  SHFL.DOWN PT, R6, R76, 0x8, R11 ;  /* 0x090000004c067989 */ /* 0x000e2800000e000b */
[----:B------:R-:W1:Y:S01]  /*9d90*/  SHFL.DOWN PT, R69, R78, 0x8, R11 ;  /* 0x090000004e457989 */ /* 0x000e6200000e000b */
[----:B0-----:R-:W-:-:S04]  /*9da0*/  SEL R6, R6, RZ, !P0 ;  /* 0x000000ff06067207 */ /* 0x001fc80004000000 */
[----:B------:R-:W-:Y:S02]  /*9db0*/  IADD3 R7, P1, PT, R6, R76, RZ ;  /* 0x0000004c06077210 */ /* 0x000fe40007f3e0ff */
[----:B-1----:R-:W-:Y:S02]  /*9dc0*/  SEL R16, R69, RZ, !P0 ;  /* 0x000000ff45107207 */ /* 0x002fe40004000000 */
[----:B------:R-:W-:Y:S01]  /*9dd0*/  ISETP.NE.U32.AND P0, PT, R4, 0x65, PT ;  /* 0x000000650400780c */ /* 0x000fe20003f05070 */
[----:B------:R-:W0:Y:S01]  /*9de0*/  SHFL.DOWN PT, R6, R7, 0x10, R11 ;  /* 0x0a00000007067989 */ /* 0x000e2200000e000b */
[----:B------:R-:W-:Y:S02]  /*9df0*/  VIADD R4, R68, 0x10 ;  /* 0x0000001044047836 */ /* 0x000fe40000000000 */
[----:B------:R-:W-:Y:S01]  /*9e00*/  IMAD.X R16, R16, 0x1, R78, P1 ;  /* 0x0000000110107824 */ /* 0x000fe200008e064e */
[----:B------:R-:W-:Y:S02]  /*9e10*/  ISETP.NE.AND.EX P0, PT, R5, RZ, PT, P0 ;  /* 0x000000ff0500720c */ /* 0x000fe40003f05300 */
[----:B------:R-:W-:-:S02]  /*9e20*/  ISETP.GT.AND P1, PT, R4, R11, PT ;  /* 0x0000000b0400720c */ /* 0x000fc40003f24270 */
[----:B------:R-:W1:Y:S09]  /*9e30*/  SHFL.DOWN PT, R69, R16, 0x10, R11 ;  /* 0x0a00000010457989 */ /* 0x000e7200000e000b */
[----:B------:R-:W-:Y:S02]  /*9e40*/  VOTE.ALL P0, P0 ;  /* 0x0000000000ff7806 */ /* 0x000fe40000000000 */
[----:B0-----:R-:W-:-:S04]  /*9e50*/  SEL R5, R6, RZ, !P1 ;  /* 0x000000ff06057207 */ /* 0x001fc80004800000 */
[----:B------:R-:W-:Y:S02]  /*9e60*/  IADD3 R74, P2, P3, R5, R7, R74 ;  /* 0x00000007054a7210 */ /* 0x000fe40007b5e04a */
[----:B-1----:R-:W-:-:S04]  /*9e70*/  SEL R4, R69, RZ, !P1 ;  /* 0x000000ff45047207 */ /* 0x002fc80004800000 */
[----:B------:R-:W-:-:S07]  /*9e80*/  IADD3.X R75, PT, PT, R4, R16, R75, P2, P3 ;  /* 0x00000010044b7210 */ /* 0x000fce00017e644b */
.L_x_372:
[----:B------:R-:W-:Y:S05]  /*9e90*/  @P0 BRA `(.L_x_210) ;  /* 0xfffffff8008c0947 */ /* 0x000fea000383ffff */
.L_x_204:
[----:B------:R-:W0:Y:S01]  /*9ea0*/  S2R R16, SR_TID.X ;  /* 0x0000000000107919 */ /* 0x000e220000002100 */
[----:B------:R-:W-:Y:S01]  /*9eb0*/  ISETP.NE.AND P1, PT, R68, RZ, PT ;  /* 0x000000ff4400720c */ /* 0x000fe20003f25270 */
[----:B------:R-:W-:-:S12]  /*9ec0*/  BSSY.RECONVERGENT B1, `(.L_x_211) ;  /* 0x0000010000017945 */ /* 0x000fd80003800200 */
[----:B------:R-:W1:Y:S01]  /*9ed0*/  @!P1 S2R R5, SR_CgaCtaId ;  /* 0x0000000000059919 */ /* 0x000e620000008800 */
[----:B------:R-:W-:Y:S02]  /*9ee0*/  @!P1 MOV R0, 0x400 ;  /* 0x0000040000009802 */ /* 0x000fe40000000f00 */
[----:B0-----:R-:W-:Y:S02]  /*9ef0*/  ISETP.NE.AND P0, PT, R16, RZ, PT ;  /* 0x000000ff1000720c */ /* 0x001fe40003f05270 */
[----:B-1----:R-:W-:-:S11]  /*9f00*/  @!P1 LEA R9, R5, R0, 0x18 ;  /* 0x0000000005099211 */ /* 0x002fd600078ec0ff */
[----:B------:R-:W-:Y:S05]  /*9f10*/  @P0 BRA `(.L_x_212) ;  /* 0x0000000000280947 */ /* 0x000fea0003800000 */
        /* <DEDUP_REMOVED lines=10> */
.L_x_212:
[----:B------:R-:W-:Y:S05]  /*9fc0*/  BSYNC.RECONVERGENT B1 ;  /* 0x0000000000017941 */ /* 0x000fea0003800200 */
.L_x_211:
[----:B------:R0:W-:Y:S01]  /*9fd0*/  @!P1 STS.64 [R9+0x90], R74 ;  /* 0x0000904a09009388 */ /* 0x0001e20000000a00 */
[----:B------:R-:W-:Y:S02]  /*9fe0*/  IMAD.MOV.U32 R69, RZ, RZ, R15 ;  /* 0x000000ffff457224 */ /* 0x000fe400078e000f */
[----:B------:R-:W-:Y:S02]  /*9ff0*/  IMAD.MOV.U32 R72, RZ, RZ, R14 ;  /* 0x000000ffff487224 */ /* 0x000fe400078e000e */
[----:B------:R-:W-:Y:S02]  /*a000*/  @!P1 IMAD.MOV.U32 R69, RZ, RZ, R74 ;  /* 0x000000ffff459224 */ /* 0x000fe400078e004a */
[----:B------:R-:W-:-:S07]  /*a010*/  @!P1 IMAD.MOV.U32 R72, RZ, RZ, R75 ;  /* 0x000000ffff489224 */ /* 0x000fce00078e004b */
.L_x_198:
[----:B------:R-:W2:Y:S01]  /*a020*/  S2R R0, SR_CTAID.X ;  /* 0x0000000000007919 */ /* 0x000ea20000002500 */
[----:B------:R-:W3:Y:S01]  /*a030*/  LDCU UR5, c[0x0][0x3b8] ;  /* 0x00007700ff0577ac */ /* 0x000ee20008000800 */
[----:B-1----:R-:W-:Y:S02]  /*a040*/  IMAD R2, R16, 0xb, RZ ;  /* 0x0000000b10027824 */ /* 0x002fe400078e02ff */
[----:B---3--:R-:W-:Y:S01]  /*a050*/  IMAD.U32 R3, RZ, RZ, UR5 ;  /* 0x00000005ff037e24 */ /* 0x008fe2000f8e00ff */
[----:B------:R-:W-:Y:S05]  /*a060*/  WARPSYNC.ALL ;  /* 0x0000000000007948 */ /* 0x000fea0003800000 */
[----:B--2---:R-:W-:-:S05]  /*a070*/  IMAD R11, R0, -0x1600, R3 ;  /* 0xffffea00000b7824 */ /* 0x004fca00078e0203 */
[----:B------:R-:W-:Y:S01]  /*a080*/  ISETP.GE.AND P1, PT, R2, R11, PT ;  /* 0x0000000b0200720c */ /* 0x000fe20003f26270 */
[----:B------:R-:W1:Y:S08]  /*a090*/  S2UR UR5, SR_CgaCtaId ;  /* 0x00000000000579c3 */ /* 0x000e700000008800 */
[----:B------:R-:W-:Y:S01]  /*a0a0*/  BAR.SYNC.DEFER_BLOCKING 0x0 ;  /* 0x0000000000007b1d */ /* 0x000fe20000010000 */
[----:B------:R-:W-:-:S02]  /*a0b0*/  ISETP.NE.AND P0, PT, R16, RZ, PT ;  /* 0x000000ff1000720c */ /* 0x000fc40003f05270 */
[----:B------:R-:W-:-:S03]  /*a0c0*/  IADD3 R15, PT, PT, -R11, 0x1600, RZ ;  /* 0x000016000b0f7810 */ /* 0x000fc60007ffe1ff */
[----:B------:R-:W-:Y:S01]  /*a0d0*/  UMOV UR4, 0x400 ;  /* 0x0000040000047882 */ /* 0x000fe20000000000 */
[----:B------:R-:W-:Y:S01]  /*a0e0*/  BSSY.RECONVERGENT B1, `(.L_x_213) ;  /* 0x0000022000017945 */ /* 0x000fe20003800200 */
[----:B-1----:R-:W-:-:S09]  /*a0f0*/  ULEA UR4, UR5, UR4, 0x18 ;  /* 0x0000000405047291 */ /* 0x002fd2000f8ec0ff */
[----:B------:R-:W1:Y:S04]  /*a100*/  LDS.64 R12, [UR4+0x90] ;  /* 0x00009004ff0c7984 */ /* 0x000e680008000a00 */
[----:B------:R-:W2:Y:S04]  /*a110*/  LDS.128 R4, [UR4+0xb0] ;  /* 0x0000b004ff047984 */ /* 0x000ea80008000c00 */
[----:B0-----:R-:W0:Y:S01]  /*a120*/  LDS.64 R8, [UR4+0xa8] ;  /* 0x0000a804ff087984 */ /* 0x001e220008000a00 */
[----:B-1----:R-:W-:Y:S02]  /*a130*/  SEL R10, R12, RZ, P0 ;  /* 0x000000ff0c0a7207 */ /* 0x002fe40000000000 */
[----:B------:R-:W-:Y:S01]  /*a140*/  SEL R13, R13, RZ, P0 ;  /* 0x000000ff0d0d7207 */ /* 0x000fe20000000000 */
[--C-:B--2---:R-:W-:Y:S01]  /*a150*/  IMAD.IADD R12, R6, 0x1, -R15.reuse ;  /* 0x00000001060c7824 */ /* 0x104fe200078e0a0f */
[----:B------:R-:W-:Y:S08]  /*a160*/  BAR.SYNC.DEFER_BLOCKING 0x0 ;  /* 0x0000000000007b1d */ /* 0x000ff00000010000 */
[----:B------:R-:W-:Y:S01]  /*a170*/  BAR.SYNC.DEFER_BLOCKING 0x0 ;  /* 0x0000000000007b1d */ /* 0x000fe20000010000 */
[----:B------:R-:W-:Y:S01]  /*a180*/  IADD3 R10, P0, PT, R69, R10, RZ ;  /* 0x0000000a450a7210 */ /* 0x000fe20007f1e0ff */
[--C-:B------:R-:W-:Y:S01]  /*a190*/  IMAD.IADD R7, R7, 0x1, -R15.reuse ;  /* 0x0000000107077824 */ /* 0x100fe200078e0a0f */
[----:B------:R-:W-:Y:S01]  /*a1a0*/  SHF.R.S32.HI R14, RZ, 0x1f, R12 ;  /* 0x0000001fff0e7819 */ /* 0x000fe2000001140c */
[----:B------:R-:W-:-:S02]  /*a1b0*/  IMAD.IADD R5, R5, 0x1, -R15 ;  /* 0x0000000105057824 */ /* 0x000fc400078e0a0f */
[----:B------:R-:W-:Y:S01]  /*a1c0*/  IMAD.X R12, R72, 0x1, R13, P0 ;  /* 0x00000001480c7824 */ /* 0x000fe200000e060d */
[----:B------:R-:W-:Y:S01]  /*a1d0*/  LOP3.LUT R7, R14, R7, RZ, 0xfc, !PT ;  /* 0x000000070e077212 */ /* 0x000fe200078efcff */
[----:B------:R-:W-:Y:S01]  /*a1e0*/  IMAD.IADD R4, R4, 0x1, -R15 ;  /* 0x0000000104047824 */ /* 0x000fe200078e0a0f */
[----:B0-----:R-:W-:Y:S06]  /*a1f0*/  @P1 BRA `(.L_x_214) ;  /* 0x0000000000401947 */ /* 0x001fec0003800000 */
[----:B------:R-:W-:Y:S01]  /*a200*/  ISETP.GE.U32.AND P0, PT, R56, RZ, PT ;  /* 0x000000ff3800720c */ /* 0x000fe20003f06070 */
[----:B------:R-:W-:Y:S03]  /*a210*/  BSSY.RECONVERGENT B2, `(.L_x_215) ;  /* 0x000000c000027945 */ /* 0x000fe60003800200 */
[----:B------:R-:W-:-:S13]  /*a220*/  ISETP.GE.U32.AND.EX P0, PT, R55, 0x1, PT, P0 ;  /* 0x000000013700780c */ /* 0x000fda0003f06100 */
[----:B------:R-:W-:Y:S01]  /*a230*/  @P0 IMAD.IADD R13, R12, 0x1, -R9 ;  /* 0x000000010c0d0824 */ /* 0x000fe200078e0a09 */
[----:B------:R-:W-:Y:S06]  /*a240*/  @P0 BRA `(.L_x_216) ;  /* 0x0000000000200947 */ /* 0x000fec0003800000 */
[----:B------:R-:W-:-:S04]  /*a250*/  ISETP.NE.U32.AND P0, PT, R56, RZ, PT ;  /* 0x000000ff3800720c */ /* 0x000fc80003f05070 */
[----:B------:R-:W-:-:S13]  /*a260*/  ISETP.NE.AND.EX P0, PT, R55, RZ, PT, P0 ;  /* 0x000000ff3700720c */ /* 0x000fda0003f05300 */
[----:B------:R-:W-:-:S04]  /*a270*/  @!P0 IADD3 R13, PT, PT, R7, R11, R6 ;  /* 0x0000000b070d8210 */ /* 0x000fc80007ffe006 */
[----:B------:R-:W-:-:S05]  /*a280*/  @!P0 IADD3 R13, PT, PT, R13, R9, R8 ;  /* 0x000000090d0d8210 */ /* 0x000fca0007ffe008 */
[----:B------:R-:W-:Y:S01]  /*a290*/  @!P0 IMAD R15, R16, 0xb, R13 ;  /* 0x0000000b100f8824 */ /* 0x000fe200078e020d */
[----:B------:R-:W-:-:S04]  /*a2a0*/  @P0 IADD3 R13, PT, PT, R10, R7, -R8 ;  /* 0x000000070a0d0210 */ /* 0x000fc80007ffe808 */
[----:B------:R-:W-:-:S05]  /*a2b0*/  @!P0 IADD3 R15, PT, PT, R15, -R10, -R12 ;  /* 0x8000000a0f0f8210 */ /* 0x000fca0007ffe80c */
[----:B------:R-:W-:-:S07]  /*a2c0*/  @!P0 VIADD R13, R15, 0xffffea00 ;  /* 0xffffea000f0d8836 */ /* 0x000fce0000000000 */
.L_x_216:
[----:B------:R-:W-:Y:S05]  /*a2d0*/  BSYNC.RECONVERGENT B2 ;  /* 0x0000000000027941 */ /* 0x000fea0003800200 */
.L_x_215:
[----:B------:R-:W-:-:S05]  /*a2e0*/  LEA R14, R13, UR4, 0x2 ;  /* 0x000000040d0e7c11 */ /* 0x000fca000f8e10ff */
[----:B------:R0:W-:Y:S02]  /*a2f0*/  STS [R14], R67 ;  /* 0x000000430e007388 */ /* 0x0001e40000000800 */
.L_x_214:
[----:B------:R-:W-:Y:S05]  /*a300*/  BSYNC.RECONVERGENT B1 ;  /* 0x0000000000017941 */ /* 0x000fea0003800200 */
.L_x_213:
[----:B------:R-:W-:Y:S01]  /*a310*/  VIADD R68, R2, 0x1 ;  /* 0x0000000102447836 */ /* 0x000fe20000000000 */
[----:B0-----:R-:W-:Y:S01]  /*a320*/  IADD3 R14, P0, PT, R10, R56, RZ ;  /* 0x000000380a0e7210 */ /* 0x001fe20007f1e0ff */
[----:B------:R-:W-:Y:S03]  /*a330*/  BSSY.RECONVERGENT B1, `(.L_x_217) ;  /* 0x0000014000017945 */ /* 0x000fe60003800200 */
[----:B------:R-:W-:Y:S01]  /*a340*/  ISETP.GE.AND P1, PT, R68, R11, PT ;  /* 0x0000000b4400720c */ /* 0x000fe20003f26270 */
[----:B------:R-:W-:-:S12]  /*a350*/  IMAD.X R55, R12, 0x1, R55, P0 ;  /* 0x000000010c377824 */ /* 0x000fd800000e0637 */
[----:B------:R-:W-:Y:S05]  /*a360*/  @P1 BRA `(.L_x_218) ;  /* 0x0000000000401947 */ /* 0x000fea0003800000 */
        /* <DEDUP_REMOVED lines=13> */
.L_x_220:
[----:B------:R-:W-:Y:S05]  /*a440*/  BSYNC.RECONVERGENT B2 ;  /* 0x0000000000027941 */ /* 0x000fea0003800200 */
.L_x_219:
[----:B------:R-:W-:-:S05]  /*a450*/  LEA R13, R13, UR4, 0x2 ;  /* 0x000000040d0d7c11 */ /* 0x000fca000f8e10ff */
[----:B------:R0:W-:Y:S02]  /*a460*/  STS [R13], R66 ;  /* 0x000000420d007388 */ /* 0x0001e40000000800 */
.L_x_218:
[----:B------:R-:W-:Y:S05]  /*a470*/  BSYNC.RECONVERGENT B1 ;  /* 0x0000000000017941 */ /* 0x000fea0003800200 */
.L_x_217:
[----:B------:R-:W-:Y:S01]  /*a480*/  VIADD R14, R2, 0x2 ;  /* 0x00000002020e7836 */ /* 0x000fe20000000000 */
[----:B------:R-:W-:Y:S01]  /*a490*/  IADD3 R44, P0, PT, R10, R44, RZ ;  /* 0x0000002c0a2c7210 */ /* 0x000fe20007f1e0ff */
[----:B------:R-:W-:Y:S01]  /*a4a0*/  BSSY.RECONVERGENT B1, `(.L_x_221) ;  /* 0x0000015000017945 */ /* 0x000fe20003800200 */
[-C--:B0-----:R-:W-:Y:S02]  /*a4b0*/  IADD3 R13, PT, PT, R7, R11.reuse, R6 ;  /* 0x0000000b070d7210 */ /* 0x081fe40007ffe006 */
[----:B------:R-:W-:Y:S01]  /*a4c0*/  ISETP.GE.AND P1, PT, R14, R11, PT ;  /* 0x0000000b0e00720c */ /* 0x000fe20003f26270 */
[----:B------:R-:W-:Y:S02]  /*a4d0*/  IMAD.X R53, R12, 0x1, R42, P0 ;  /* 0x000000010c357824 */ /* 0x000fe400000e062a */
[----:B------:R-:W-:-:S10]  /*a4e0*/  VIADD R13, R13, 0xffffea00 ;  /* 0xffffea000d0d7836 */ /* 0x000fd40000000000 */
        /* <DEDUP_REMOVED lines=8> */
[--C-:B------:R-:W-:Y:S02]  /*a570*/  @!P0 IADD3 R15, PT, PT, R13, R9, R8.reuse ;  /* 0x000000090d0f8210 */ /* 0x100fe40007ffe008 */
[----:B------:R-:W-:-:S03]  /*a580*/  @P0 IADD3 R14, PT, PT, R44, R7, -R8 ;  /* 0x000000072c0e0210 */ /* 0x000fc60007ffe808 */
[----:B------:R-:W-:-:S05]  /*a590*/  @!P0 IMAD R15, R16, 0xb, R15 ;  /* 0x0000000b100f8824 */ /* 0x000fca00078e020f */
[----:B------:R-:W-:-:S05]  /*a5a0*/  @!P0 IADD3 R15, PT, PT, R15, -R44, -R53 ;  /* 0x8000002c0f0f8210 */ /* 0x000fca0007ffe835 */
[----:B------:R-:W-:-:S07]  /*a5b0*/  @!P0 VIADD R14, R15, 0x2 ;  /* 0x000000020f0e8836 */ /* 0x000fce0000000000 */
.L_x_224:
[----:B------:R-:W-:Y:S05]  /*a5c0*/  BSYNC.RECONVERGENT B2 ;  /* 0x0000000000027941 */ /* 0x000fea0003800200 */
.L_x_223:
[----:B------:R-:W-:-:S05]  /*a5d0*/  LEA R14, R14, UR4, 0x2 ;  /* 0x000000040e0e7c11 */ /* 0x000fca000f8e10ff */
[----:B------:R0:W-:Y:S02]  /*a5e0*/  STS [R14], R65 ;  /* 0x000000410e007388 */ /* 0x0001e40000000800 */
.L_x_222:
[----:B------:R-:W-:Y:S05]  /*a5f0*/  BSYNC.RECONVERGENT B1 ;  /* 0x0000000000017941 */ /* 0x000fea0003800200 */
.L_x_221:
[----:B0-----:R-:W-:Y:S01]  /*a600*/  VIADD R14, R2, 0x3 ;  /* 0x00000003020e7836 */ /* 0x001fe20000000000 */
[----:B------:R-:W-:Y:S01]  /*a610*/  IADD3 R44, P0, PT, R10, R43, RZ ;  /* 0x0000002b0a2c7210 */ /* 0x000fe20007f1e0ff */
[----:B------:R-:W-:Y:S01]  /*a620*/  BSSY.RECONVERGENT B1, `(.L_x_225) ;  /* 0x0000014000017945 */ /* 0x000fe20003800200 */
[----:B------:R-:W-:Y:S02]  /*a630*/  IMAD.IADD R42, R9, 0x1, R8 ;  /* 0x00000001092a7824 */ /* 0x000fe400078e0208 */
        /* <DEDUP_REMOVED lines=10> */
[----:B------:R-:W-:Y:S01]  /*a6e0*/  @!P0 IMAD.IADD R15, R13, 0x1, R42 ;  /* 0x000000010d0f8824 */ /* 0x000fe200078e022a */
[----:B------:R-:W-:-:S03]  /*a6f0*/  @P0 IADD3 R14, PT, PT, R44, R7, -R8 ;  /* 0x000000072c0e0210 */ /* 0x000fc60007ffe808 */
[----:B------:R-:W-:-:S05]  /*a700*/  @!P0 IMAD R15, R16, 0xb, R15 ;  /* 0x0000000b100f8824 */ /* 0x000fca00078e020f */
[----:B------:R-:W-:-:S05]  /*a710*/  @!P0 IADD3 R15, PT, PT, R15, -R44, -R39 ;  /* 0x8000002c0f0f8210 */ /* 0x000fca0007ffe827 */
[----:B------:R-:W-:-:S07]  /*a720*/  @!P0 VIADD R14, R15, 0x3 ;  /* 0x000000030f0e8836 */ /* 0x000fce0000000000 */
.L_x_228:
[----:B------:R-:W-:Y:S05]  /*a730*/  BSYNC.RECONVERGENT B2 ;  /* 0x0000000000027941 */ /* 0x000fea0003800200 */
.L_x_227:
[----:B------:R-:W-:-:S05]  /*a740*/  LEA R15, R14, UR4, 0x2 ;  /* 0x000000040e0f7c11 */ /* 0x000fca000f8e10ff */
[----:B------:R0:W-:Y:S02]  /*a750*/  STS [R15], R64 ;  /* 0x000000400f007388 */ /* 0x0001e40000000800 */
.L_x_226:
[----:B------:R-:W-:Y:S05]  /*a760*/  BSYNC.RECONVERGENT B1 ;  /* 0x0000000000017941 */ /* 0x000fea0003800200 */
.L_x_225:
[----:B------:R-:W-:Y:S01]  /*a770*/  VIADD R44, R2, 0x4 ;  /* 0x00000004022c7836 */ /* 0x000fe20000000000 */
[----:B------:R-:W-:Y:S01]  /*a780*/  IADD3 R40, P0, PT, R10, R40, RZ ;  /* 0x000000280a287210 */ /* 0x000fe20007f1e0ff */
        /* <DEDUP_REMOVED lines=11> */
[----:B0-----:R-:W-:Y:S02]  /*a840*/  @!P0 IADD3 R15, PT, PT, R44, R42, R13 ;  /* 0x0000002a2c0f8210 */ /* 0x001fe40007ffe00d */
[----:B------:R-:W-:Y:S02]  /*a850*/  @P0 IADD3 R14, PT, PT, R40, R7, -R8 ;  /* 0x00000007280e0210 */ /* 0x000fe40007ffe808 */
[----:B------:R-:W-:-:S07]  /*a860*/  @!P0 IADD3 R14, PT, PT, R15, -R40, -R39 ;  /* 0x800000280f0e8210 */ /* 0x000fce0007ffe827 */
.L_x_232:
[----:B------:R-:W-:Y:S05]  /*a870*/  BSYNC.RECONVERGENT B2 ;  /* 0x0000000000027941 */ /* 0x000fea0003800200 */
.L_x_231:
[----:B------:R-:W-:-:S05]  /*a880*/  LEA R14, R14, UR4, 0x2 ;  /* 0x000000040e0e7c11 */ /* 0x000fca000f8e10ff */
[----:B------:R1:W-:Y:S02]  /*a890*/  STS [R14], R63 ;  /* 0x0000003f0e007388 */ /* 0x0003e40000000800 */
.L_x_230:
[----:B------:R-:W-:Y:S05]  /*a8a0*/  BSYNC.RECONVERGENT B1 ;  /* 0x0000000000017941 */ /* 0x000fea0003800200 */
.L_x_229:
[----:B------:R-:W-:Y:S01]  /*a8b0*/  VIADD R40, R2, 0x5 ;  /* 0x0000000502287836 */ /* 0x000fe20000000000 */
[----:B------:R-:W-:Y:S01]  /*a8c0*/  IADD3 R37, P0, PT, R10, R37, RZ ;  /* 0x000000250a257210 */ /* 0x000fe20007f1e0ff */
[----:B------:R-:W-:Y:S01]  /*a8d0*/  BSSY.RECONVERGENT B1, `(.L_x_233) ;  /* 0x0000013000017945 */ /* 0x000fe20003800200 */
[----:B-1----:R-:W-:Y:S02]  /*a8e0*/  IMAD.IADD R14, R7, 0x1, -R8 ;  /* 0x00000001070e7824 */ /* 0x002fe400078e0a08 */
[----:B------:R-:W-:Y:S01]  /*a8f0*/  ISETP.GE.AND P1, PT, R40, R11, PT ;  /* 0x0000000b2800720c */ /* 0x000fe20003f26270 */
[----:B------:R-:W-:Y:S02]  /*a900*/  IMAD.IADD R36, R13, 0x1, R42 ;  /* 0x000000010d247824 */ /* 0x000fe400078e022a */
[----:B------:R-:W-:-:S10]  /*a910*/  IMAD.X R33, R12, 0x1, R33, P0 ;  /* 0x000000010c217824 */ /* 0x000fd400000e0621 */
[----:B------:R-:W-:Y:S05]  /*a920*/  @P1 BRA `(.L_x_234) ;  /* 0x0000000000341947 */ /* 0x000fea0003800000 */
[----:B------:R-:W-:Y:S01]  /*a930*/  ISETP.GE.U32.AND P0, PT, R46, RZ, PT ;  /* 0x000000ff2e00720c */ /* 0x000fe20003f06070 */
[----:B------:R-:W-:Y:S03]  /*a940*/  BSSY.RECONVERGENT B2, `(.L_x_235) ;  /* 0x0000009000027945 */ /* 0x000fe60003800200 */
[----:B------:R-:W-:-:S13]  /*a950*/  ISETP.GE.U32.AND.EX P0, PT, R48, 0x1, PT, P0 ;  /* 0x000000013000780c */ /* 0x000fda0003f06100 */
[----:B0-----:R-:W-:Y:S01]  /*a960*/  @P0 IMAD.IADD R15, R33, 0x1, -R9 ;  /* 0x00000001210f0824 */ /* 0x001fe200078e0a09 */
[----:B------:R-:W-:Y:S06]  /*a970*/  @P0 BRA `(.L_x_236) ;  /* 0x0000000000140947 */ /* 0x000fec0003800000 */
[----:B------:R-:W-:-:S04]  /*a980*/  ISETP.NE.U32.AND P0, PT, R46, RZ, PT ;  /* 0x000000ff2e00720c */ /* 0x000fc80003f05070 */
[----:B------:R-:W-:-:S13]  /*a990*/  ISETP.NE.AND.EX P0, PT, R48, RZ, PT, P0 ;  /* 0x000000ff3000720c */ /* 0x000fda0003f05300 */
[----:B------:R-:W-:Y:S02]  /*a9a0*/  @!P0 IMAD.IADD R33, R37, 0x1, R33 ;  /* 0x0000000125218824 */ /* 0x000fe400078e0221 */
[----:B------:R-:W-:-:S03]  /*a9b0*/  @P0 IMAD.IADD R15, R14, 0x1, R37 ;  /* 0x000000010e0f0824 */ /* 0x000fc600078e0225 */
[----:B------:R-:W-:-:S07]  /*a9c0*/  @!P0 IADD3 R15, PT, PT, -R33, R36, R40 ;  /* 0x00000024210f8210 */ /* 0x000fce0007ffe128 */
.L_x_236:
[----:B------:R-:W-:Y:S05]  /*a9d0*/  BSYNC.RECONVERGENT B2 ;  /* 0x0000000000027941 */ /* 0x000fea0003800200 */
.L_x_235:
[----:B------:R-:W-:-:S05]  /*a9e0*/  LEA R15, R15, UR4, 0x2 ;  /* 0x000000040f0f7c11 */ /* 0x000fca000f8e10ff */
[----:B------:R1:W-:Y:S02]  /*a9f0*/  STS [R15], R62 ;  /* 0x0000003e0f007388 */ /* 0x0003e40000000800 */
.L_x_234:
[----:B------:R-:W-:Y:S05]  /*aa00*/  BSYNC.RECONVERGENT B1 ;  /* 0x0000000000017941 */ /* 0x000fea0003800200 */
.L_x_233:
        /* <DEDUP_REMOVED lines=9> */
[----:B01----:R-:W-:Y:S01]  /*aaa0*/  @P0 IMAD.IADD R15, R30, 0x1, -R9 ;  /* 0x000000011e0f0824 */ /* 0x003fe200078e0a09 */
[----:B------:R-:W-:Y:S06]  /*aab0*/  @P0 BRA `(.L_x_240) ;  /* 0x0000000000140947 */ /* 0x000fec0003800000 */
[----:B------:R-:W-:-:S04]  /*aac0*/  ISETP.NE.U32.AND P0, PT, R38, RZ, PT ;  /* 0x000000ff2600720c */ /* 0x000fc80003f05070 */
[----:B------:R-:W-:-:S13]  /*aad0*/  ISETP.NE.AND.EX P0, PT, R41, RZ, PT, P0 ;  /* 0x000000ff2900720c */ /* 0x000fda0003f05300 */
[----:B------:R-:W-:Y:S02]  /*aae0*/  @!P0 IMAD.IADD R30, R35, 0x1, R30 ;  /* 0x00000001231e8824 */ /* 0x000fe400078e021e */
[----:B------:R-:W-:-:S03]  /*aaf0*/  @P0 IMAD.IADD R15, R14, 0x1, R35 ;  /* 0x000000010e0f0824 */ /* 0x000fc600078e0223 */
[----:B------:R-:W-:-:S07]  /*ab00*/  @!P0 IADD3 R15, PT, PT, -R30, R36, R33 ;  /* 0x000000241e0f8210 */ /* 0x000fce0007ffe121 */
.L_x_240:
[----:B------:R-:W-:Y:S05]  /*ab10*/  BSYNC.RECONVERGENT B2 ;  /* 0x0000000000027941 */ /* 0x000fea0003800200 */
.L_x_239:
[----:B------:R-:W-:-:S05]  /*ab20*/  LEA R30, R15, UR4, 0x2 ;  /* 0x000000040f1e7c11 */ /* 0x000fca000f8e10ff */
[----:B------:R2:W-:Y:S02]  /*ab30*/  STS [R30], R61 ;  /* 0x0000003d1e007388 */ /* 0x0005e40000000800 */
.L_x_238:
[----:B------:R-:W-:Y:S05]  /*ab40*/  BSYNC.RECONVERGENT B1 ;  /* 0x0000000000017941 */ /* 0x000fea0003800200 */
.L_x_237:
[----:B--2---:R-:W-:Y:S01]  /*ab50*/  VIADD R30, R2, 0x7 ;  /* 0x00000007021e7836 */ /* 0x004fe20000000000 */
        /* <DEDUP_REMOVED lines=15> */
.L_x_244:
[----:B------:R-:W-:Y:S05]  /*ac50*/  BSYNC.RECONVERGENT B2 ;  /* 0x0000000000027941 */ /* 0x000fea0003800200 */
.L_x_243:
[----:B------:R-:W-:-:S05]  /*ac60*/  LEA R15, R15, UR4, 0x2 ;  /* 0x000000040f0f7c11 */ /* 0x000fca000f8e10ff */
[----:B------:R2:W-:Y:S02]  /*ac70*/  STS [R15], R60 ;  /* 0x0000003c0f007388 */ /* 0x0005e40000000800 */
.L_x_242:
[----:B------:R-:W-:Y:S05]  /*ac80*/  BSYNC.RECONVERGENT B1 ;  /* 0x0000000000017941 */ /* 0x000fea0003800200 */
.L_x_241:
        /* <DEDUP_REMOVED lines=9> */
[----:B012---:R-:W-:Y:S01]  /*ad20*/  @P0 IMAD.IADD R15, R23, 0x1, -R9 ;  /* 0x00000001170f0824 */ /* 0x007fe200078e0a09 */
[----:B------:R-:W-:Y:S06]  /*ad30*/  @P0 BRA `(.L_x_248) ;  /* 0x0000000000140947 */ /* 0x000fec0003800000 */
[----:B------:R-:W-:-:S04]  /*ad40*/  ISETP.NE.U32.AND P0, PT, R29, RZ, PT ;  /* 0x000000ff1d00720c */ /* 0x000fc80003f05070 */
[----:B------:R-:W-:-:S13]  /*ad50*/  ISETP.NE.AND.EX P0, PT, R24, RZ, PT, P0 ;  /* 0x000000ff1800720c */ /* 0x000fda0003f05300 */
[----:B------:R-:W-:Y:S02]  /*ad60*/  @!P0 IMAD.IADD R23, R27, 0x1, R23 ;  /* 0x000000011b178824 */ /* 0x000fe400078e0217 */
[----:B------:R-:W-:-:S03]  /*ad70*/  @P0 IMAD.IADD R15, R14, 0x1, R27 ;  /* 0x000000010e0f0824 */ /* 0x000fc600078e021b */
[----:B------:R-:W-:-:S07]  /*ad80*/  @!P0 IADD3 R15, PT, PT, -R23, R36, R30 ;  /* 0x00000024170f8210 */ /* 0x000fce0007ffe11e */
.L_x_248:
[----:B------:R-:W-:Y:S05]  /*ad90*/  BSYNC.RECONVERGENT B2 ;  /* 0x0000000000027941 */ /* 0x000fea0003800200 */
.L_x_247:
[----:B------:R-:W-:-:S05]  /*ada0*/  LEA R24, R15, UR4, 0x2 ;  /* 0x000000040f187c11 */ /* 0x000fca000f8e10ff */
[----:B------:R3:W-:Y:S02]  /*adb0*/  STS [R24], R59 ;  /* 0x0000003b18007388 */ /* 0x0007e40000000800 */
.L_x_246:
[----:B------:R-:W-:Y:S05]  /*adc0*/  BSYNC.RECONVERGENT B1 ;  /* 0x0000000000017941 */ /* 0x000fea0003800200 */
.L_x_245:
[----:B---3--:R-:W-:Y:S01]  /*add0*/  VIADD R24, R2, 0x9 ;  /* 0x0000000902187836 */ /* 0x008fe20000000000 */
        /* <DEDUP_REMOVED lines=15> */
.L_x_252:
[----:B------:R-:W-:Y:S05]  /*aed0*/  BSYNC.RECONVERGENT B2 ;  /* 0x0000000000027941 */ /* 0x000fea0003800200 */
.L_x_251:
[----:B------:R-:W-:-:S05]  /*aee0*/  LEA R15, R15, UR4, 0x2 ;  /* 0x000000040f0f7c11 */ /* 0x000fca000f8e10ff */
[----:B------:R3:W-:Y:S02]  /*aef0*/  STS [R15], R58 ;  /* 0x0000003a0f007388 */ /* 0x0007e40000000800 */
.L_x_250:
[----:B------:R-:W-:Y:S05]  /*af00*/  BSYNC.RECONVERGENT B1 ;  /* 0x0000000000017941 */ /* 0x000fea0003800200 */
.L_x_249:
[----:B0123--:R-:W-:Y:S01]  /*af10*/  VIADD R15, R2, 0xa ;  /* 0x0000000a020f7836 */ /* 0x00ffe20000000000 */
        /* <DEDUP_REMOVED lines=12> */
[----:B------:R-:W-:Y:S02]  /*afe0*/  @!P0 IMAD.IADD R10, R21, 0x1, R10 ;  /* 0x00000001150a8824 */ /* 0x000fe400078e020a */
[----:B------:R-:W-:-:S03]  /*aff0*/  @P0 IMAD.IADD R2, R14, 0x1, R21 ;  /* 0x000000010e020824 */ /* 0x000fc600078e0215 */
[----:B------:R-:W-:-:S07]  /*b000*/  @!P0 IADD3 R2, PT, PT, -R10, R36, R15 ;  /* 0x000000240a028210 */ /* 0x000fce0007ffe10f */
.L_x_256:
[----:B------:R-:W-:Y:S05]  /*b010*/  BSYNC.RECONVERGENT B2 ;  /* 0x0000000000027941 */ /* 0x000fea0003800200 */
.L_x_255:
[----:B------:R-:W-:-:S05]  /*b020*/  LEA R2, R2, UR4, 0x2 ;  /* 0x0000000402027c11 */ /* 0x000fca000f8e10ff */
[----:B------:R0:W-:Y:S02]  /*b030*/  STS [R2], R57 ;  /* 0x0000003902007388 */ /* 0x0001e40000000800 */
.L_x_254:
[----:B------:R-:W-:Y:S05]  /*b040*/  BSYNC.RECONVERGENT B1 ;  /* 0x0000000000017941 */ /* 0x000fea0003800200 */
.L_x_253:
[----:B0-----:R-:W0:Y:S01]  /*b050*/  LDC.U8 R2, c[0x0][0x3c0] ;  /* 0x0000f000ff027b82 */ /* 0x001e220000000000 */
[----:B------:R-:W-:Y:S01]  /*b060*/  IMAD.MOV.U32 R23, RZ, RZ, RZ ;  /* 0x000000ffff177224 */ /* 0x000fe200078e00ff */
[----:B------:R-:W1:Y:S01]  /*b070*/  LDCU.64 UR6, c[0x0][0x388] ;  /* 0x00007100ff0677ac */ /* 0x000e620008000a00 */
[----:B------:R-:W-:Y:S01]  /*b080*/  IMAD.MOV.U32 R17, RZ, RZ, RZ ;  /* 0x000000ffff117224 */ /* 0x000fe200078e00ff */
[----:B------:R-:W2:Y:S04]  /*b090*/  LDCU.64 UR10, c[0x0][0x390] ;  /* 0x00007200ff0a77ac */ /* 0x000ea80008000a00 */
[----:B------:R-:W-:Y:S01]  /*b0a0*/  BAR.SYNC.DEFER_BLOCKING 0x0 ;  /* 0x0000000000007b1d */ /* 0x000fe20000010000 */
[----:B0-----:R-:W-:-:S13]  /*b0b0*/  ISETP.NE.AND P0, PT, R2, RZ, PT ;  /* 0x000000ff0200720c */ /* 0x001fda0003f05270 */
[----:B------:R-:W0:Y:S08]  /*b0c0*/  @!P0 LDC.64 R18, c[0x0][0x3c8] ;  /* 0x0000f200ff128b82 */ /* 0x000e300000000a00 */
[----:B------:R-:W3:Y:S08]  /*b0d0*/  @!P0 LDC.64 R14, c[0x0][0x3c8] ;  /* 0x0000f200ff0e8b82 */ /* 0x000ef00000000a00 */
[----:B------:R-:W4:Y:S01]  /*b0e0*/  @!P0 LDC.64 R20, c[0x0][0x3c8] ;  /* 0x0000f200ff148b82 */ /* 0x000f220000000a00 */
[----:B------:R-:W-:Y:S01]  /*b0f0*/  IMAD.MOV.U32 R2, RZ, RZ, RZ ;  /* 0x000000ffff027224 */ /* 0x000fe200078e00ff */
[----:B0-----:R-:W5:Y:S04]  /*b100*/  @!P0 LDG.E R23, desc[UR8][R18.64+0x4] ;  /* 0x0000040812178981 */ /* 0x001f68000c1e1900 */
[----:B---3--:R-:W3:Y:S04]  /*b110*/  @!P0 LDG.E R17, desc[UR8][R14.64] ;  /* 0x000000080e118981 */ /* 0x008ee8000c1e1900 */
[----:B----4-:R-:W4:Y:S01]  /*b120*/  @!P0 LDG.E R2, desc[UR8][R20.64+0x8] ;  /* 0x0000080814028981 */ /* 0x010f22000c1e1900 */
[----:B------:R-:W-:Y:S01]  /*b130*/  ISETP.GE.AND P3, PT, R16, R11, PT ;  /* 0x0000000b1000720c */ /* 0x000fe20003f66270 */
[----:B------:R-:W-:Y:S01]  /*b140*/  BSSY.RECONVERGENT B1, `(.L_x_257) ;  /* 0x0000024000017945 */ /* 0x000fe20003800200 */
[----:B-----5:R-:W-:-:S02]  /*b150*/  IMAD.IADD R23, R8, 0x1, R23 ;  /* 0x0000000108177824 */ /* 0x020fc400078e0217 */
[----:B------:R-:W-:Y:S02]  /*b160*/  IMAD.IADD R8, R16, 0x1, -R7 ;  /* 0x0000000110087824 */ /* 0x000fe400078e0a07 */
[----:B---3--:R-:W-:Y:S01]  /*b170*/  IMAD.IADD R25, R9, 0x1, R17 ;  /* 0x0000000109197824 */ /* 0x008fe200078e0211 */
[----:B------:R-:W-:Y:S02]  /*b180*/  SHF.R.S32.HI R17, RZ, 0x1f, R23 ;  /* 0x0000001fff117819 */ /* 0x000fe40000011417 */
[----:B------:R-:W-:Y:S02]  /*b190*/  IADD3 R10, P2, PT, R23, R8, RZ ;  /* 0x00000008170a7210 */ /* 0x000fe40007f5e0ff */
[C---:B------:R-:W-:Y:S01]  /*b1a0*/  IADD3 R12, P1, PT, R25.reuse, R16, RZ ;  /* 0x00000010190c7210 */ /* 0x040fe20007f3e0ff */
[----:B------:R-:W-:Y:S01]  /*b1b0*/  IMAD R9, R0, 0x1600, -R42 ;  /* 0x0000160000097824 */ /* 0x000fe200078e0a2a */
[----:B------:R-:W-:Y:S02]  /*b1c0*/  LEA.HI.X.SX32 R17, R8, R17, 0x1, P2 ;  /* 0x0000001108117211 */ /* 0x000fe400010f0eff */
[----:B------:R-:W-:-:S02]  /*b1d0*/  LEA.HI.X.SX32 R15, R25, RZ, 0x1, P1 ;  /* 0x000000ff190f7211 */ /* 0x000fc400008f0eff */
[----:B-1----:R-:W-:Y:S02]  /*b1e0*/  LEA R14, P1, R12, UR6, 0x2 ;  /* 0x000000060c0e7c11 */ /* 0x002fe4000f8210ff */
[----:B--2---:R-:W-:Y:S01]  /*b1f0*/  LEA R18, P2, R10, UR10, 0x2 ;  /* 0x0000000a0a127c11 */ /* 0x004fe2000f8410ff */
[----:B----4-:R-:W-:Y:S01]  /*b200*/  IMAD.IADD R2, R9, 0x1, R2 ;  /* 0x0000000109027824 */ /* 0x010fe200078e0202 */
[----:B------:R-:W-:Y:S02]  /*b210*/  LEA.HI.X R15, R12, UR7, R15, 0x2, P1 ;  /* 0x000000070c0f7c11 */ /* 0x000fe400088f140f */
[----:B------:R-:W-:Y:S02]  /*b220*/  LEA.HI.X R19, R10, UR11, R17, 0x2, P2 ;  /* 0x0000000b0a137c11 */ /* 0x000fe400090f1411 */
[----:B------:R-:W-:Y:S02]  /*b230*/  LEA R12, R16, UR4, 0x2 ;  /* 0x00000004100c7c11 */ /* 0x000fe4000f8e10ff */
[----:B------:R-:W-:Y:S01]  /*b240*/  SHF.R.S32.HI R10, RZ, 0x1f, R2 ;  /* 0x0000001fff0a7819 */ /* 0x000fe20000011402 */
        /* <DEDUP_REMOVED lines=10> */
[----:B------:R-:W-:Y:S02]  /*b2f0*/  IADD3 R21, P1, P2, R7, R6, R11 ;  /* 0x0000000607157210 */ /* 0x000fe40007a3e00b */
        /* <DEDUP_REMOVED lines=8> */
.L_x_258:
[----:B------:R-:W-:Y:S05]  /*b380*/  BSYNC.RECONVERGENT B1 ;  /* 0x0000000000017941 */ /* 0x000fea0003800200 */
.L_x_257:
[----:B------:R-:W3:Y:S01]  /*b390*/  LDCU.64 UR4, c[0x0][0x398] ;  /* 0x00007300ff0477ac */ /* 0x000ee20008000a00 */
[--C-:B------:R-:W-:Y:S01]  /*b3a0*/  IADD3 R2, P1, P2, R2, R16, -R13.reuse ;  /* 0x0000001002027210 */ /* 0x100fe20007a3e80d */
[----:B------:R-:W-:Y:S01]  /*b3b0*/  VIADD R6, R16, 0x200 ;  /* 0x0000020010067836 */ /* 0x000fe20000000000 */
[----:B------:R-:W-:Y:S01]  /*b3c0*/  SHF.R.S32.HI R0, RZ, 0x1f, R13 ;  /* 0x0000001fff007819 */ /* 0x000fe2000001140d */
[----:B------:R-:W-:Y:S03]  /*b3d0*/  BSSY.RECONVERGENT B1, `(.L_x_259) ;  /* 0x000000e000017945 */ /* 0x000fe60003800200 */
[----:B--2---:R-:W-:Y:S02]  /*b3e0*/  IADD3.X R9, PT, PT, R10, RZ, ~R0, P1, P2 ;  /* 0x000000ff0a097210 */ /* 0x004fe40000fe4c00 */
[----:B------:R-:W-:Y:S02]  /*b3f0*/  ISETP.GE.AND P2, PT, R6, R11, PT ;  /* 0x0000000b0600720c */ /* 0x000fe40003f46270 */
[----:B---3--:R-:W-:-:S04]  /*b400*/  LEA R8, P1, R2, UR4, 0x2 ;  /* 0x0000000402087c11 */ /* 0x008fc8000f8210ff */
[----:B------:R-:W-:-:S07]  /*b410*/  LEA.HI.X R9, R2, UR5, R9, 0x2, P1 ;  /* 0x0000000502097c11 */ /* 0x000fce00088f1409 */
[----:B------:R-:W-:Y:S05]  /*b420*/  @P2 BRA `(.L_x_260) ;  /* 0x0000000000202947 */ /* 0x000fea0003800000 */
[----:B01----:R0:W1:Y:S01]  /*b430*/  LDS R17, [R12+0x800] ;  /* 0x000800000c117984 */ /* 0x0030620000000800 */
[----:B------:R-:W-:-:S13]  /*b440*/  ISETP.GE.AND P1, PT, R6, R7, PT ;  /* 0x000000070600720c */ /* 0x000fda0003f26270 */
[----:B0-----:R-:W-:Y:S05]  /*b450*/  @!P1 BRA `(.L_x_261) ;  /* 0x0000000000109947 */ /* 0x001fea0003800000 */
[----:B------:R-:W-:-:S13]  /*b460*/  ISETP.GE.AND P1, PT, R6, R13, PT ;  /* 0x0000000d0600720c */ /* 0x000fda0003f26270 */
[----:B-1----:R3:W-:Y:S04]  /*b470*/  @P1 STG.E desc[UR8][R8.64+0x800], R17 ;  /* 0x0008001108001986 */ /* 0x0027e8000c101908 */
[----:B------:R3:W-:Y:S01]  /*b480*/  @!P1 STG.E desc[UR8][R18.64+0x800], R17 ;  /* 0x0008001112009986 */ /* 0x0007e2000c101908 */
[----:B------:R-:W-:Y:S05]  /*b490*/  BRA `(.L_x_260) ;  /* 0x0000000000047947 */ /* 0x000fea0003800000 */
.L_x_261:
[----:B-1----:R2:W-:Y:S02]  /*b4a0*/  STG.E desc[UR8][R14.64+0x800], R17 ;  /* 0x000800110e007986 */ /* 0x0025e4000c101908 */
.L_x_260:
[----:B------:R-:W-:Y:S05]  /*b4b0*/  BSYNC.RECONVERGENT B1 ;  /* 0x0000000000017941 */ /* 0x000fea0003800200 */
.L_x_259:
[----:B------:R-:W-:Y:S01]  /*b4c0*/  LOP3.LUT R0, R16, 0x400, RZ, 0xfc, !PT ;  /* 0x0000040010007812 */ /* 0x000fe200078efcff */
[----:B------:R-:W-:Y:S03]  /*b4d0*/  BSSY.RECONVERGENT B1, `(.L_x_262) ;  /* 0x000000b000017945 */ /* 0x000fe60003800200 */
[----:B------:R-:W-:-:S13]  /*b4e0*/  ISETP.GE.AND P1, PT, R0, R11, PT ;  /* 0x0000000b0000720c */ /* 0x000fda0003f26270 */
[----:B------:R-:W-:Y:S05]  /*b4f0*/  @P1 BRA `(.L_x_263) ;  /* 0x0000000000201947 */ /* 0x000fea0003800000 */
[----:B0123--:R0:W1:Y:S01]  /*b500*/  LDS R17, [R12+0x1000] ;  /* 0x001000000c117984 */ /* 0x00f0620000000800 */
[----:B------:R-:W-:-:S13]  /*b510*/  ISETP.GE.AND P1, PT, R0, R7, PT ;  /* 0x000000070000720c */ /* 0x000fda0003f26270 */
[----:B0-----:R-:W-:Y:S05]  /*b520*/  @!P1 BRA `(.L_x_264) ;  /* 0x0000000000109947 */ /* 0x001fea0003800000 */
[----:B------:R-:W-:-:S13]  /*b530*/  ISETP.GE.AND P1, PT, R0, R13, PT ;  /* 0x0000000d0000720c */ /* 0x000fda0003f26270 */
[----:B-1----:R4:W-:Y:S04]  /*b540*/  @P1 STG.E desc[UR8][R8.64+0x1000], R17 ;  /* 0x0010001108001986 */ /* 0x0029e8000c101908 */
[----:B------:R4:W-:Y:S01]  /*b550*/  @!P1 STG.E desc[UR8][R18.64+0x1000], R17 ;  /* 0x0010001112009986 */ /* 0x0009e2000c101908 */
[----:B------:R-:W-:Y:S05]  /*b560*/  BRA `(.L_x_263) ;  /* 0x0000000000047947 */ /* 0x000fea0003800000 */
.L_x_264:
[----:B-1----:R0:W-:Y:S02]  /*b570*/  STG.E desc[UR8][R14.64+0x1000], R17 ;  /* 0x001000110e007986 */ /* 0x0021e4000c101908 */
.L_x_263:
[----:B------:R-:W-:Y:S05]  /*b580*/  BSYNC.RECONVERGENT B1 ;  /* 0x0000000000017941 */ /* 0x000fea0003800200 */
.L_x_262:
[----:B------:R-:W-:Y:S01]  /*b590*/  VIADD R0, R16, 0x600 ;  /* 0x0000060010007836 */ /* 0x000fe20000000000 */
[----:B------:R-:W-:Y:S04]  /*b5a0*/  BSSY.RECONVERGENT B1, `(.L_x_265) ;  /* 0x000000b000017945 */ /* 0x000fe80003800200 */
[----:B------:R-:W-:-:S13]  /*b5b0*/  ISETP.GE.AND P1, PT, R0, R11, PT ;  /* 0x0000000b0000720c */ /* 0x000fda0003f26270 */
[----:B------:R-:W-:Y:S05]  /*b5c0*/  @P1 BRA `(.L_x_266) ;  /* 0x0000000000201947 */ /* 0x000fea0003800000 */
[----:B01234-:R0:W1:Y:S01]  /*b5d0*/  LDS R17, [R12+0x1800] ;  /* 0x001800000c117984 */ /* 0x01f0620000000800 */
[----:B------:R-:W-:-:S13]  /*b5e0*/  ISETP.GE.AND P1, PT, R0, R7, PT ;  /* 0x000000070000720c */ /* 0x000fda0003f26270 */
[----:B0-----:R-:W-:Y:S05]  /*b5f0*/  @!P1 BRA `(.L_x_267) ;  /* 0x0000000000109947 */ /* 0x001fea0003800000 */
[----:B------:R-:W-:-:S13]  /*b600*/  ISETP.GE.AND P1, PT, R0, R13, PT ;  /* 0x0000000d0000720c */ /* 0x000fda0003f26270 */
[----:B-1----:R0:W-:Y:S04]  /*b610*/  @P1 STG.E desc[UR8][R8.64+0x1800], R17 ;  /* 0x0018001108001986 */ /* 0x0021e8000c101908 */
[----:B------:R0:W-:Y:S01]  /*b620*/  @!P1 STG.E desc[UR8][R18.64+0x1800], R17 ;  /* 0x0018001112009986 */ /* 0x0001e2000c101908 */
[----:B------:R-:W-:Y:S05]  /*b630*/  BRA `(.L_x_266) ;  /* 0x0000000000047947 */ /* 0x000fea0003800000 */
.L_x_267:
[----:B-1----:R0:W-:Y:S02]  /*b640*/  STG.E desc[UR8][R14.64+0x1800], R17 ;  /* 0x001800110e007986 */ /* 0x0021e4000c101908 */
.L_x_266:
[----:B------:R-:W-:Y:S05]  /*b650*/  BSYNC.RECONVERGENT B1 ;  /* 0x0000000000017941 */ /* 0x000fea0003800200 */
.L_x_265:
[----:B------:R-:W-:Y:S01]  /*b660*/  LOP3.LUT R0, R16, 0x800, RZ, 0xfc, !PT ;  /* 0x0000080010007812 */ /* 0x000fe200078efcff */
[----:B------:R-:W-:Y:S03]  /*b670*/  BSSY.RECONVERGENT B1, `(.L_x_268) ;  /* 0x000000b000017945 */ /* 0x000fe60003800200 */
        /* <DEDUP_REMOVED lines=9> */
.L_x_270:
[----:B-1----:R0:W-:Y:S02]  /*b710*/  STG.E desc[UR8][R14.64+0x2000], R17 ;  /* 0x002000110e007986 */ /* 0x0021e4000c101908 */
.L_x_269:
[----:B------:R-:W-:Y:S05]  /*b720*/  BSYNC.RECONVERGENT B1 ;  /* 0x0000000000017941 */ /* 0x000fea0003800200 */
.L_x_268:
        /* <DEDUP_REMOVED lines=11> */
.L_x_273:
[----:B-1----:R0:W-:Y:S02]  /*b7e0*/  STG.E desc[UR8][R14.64+0x2800], R17 ;  /* 0x002800110e007986 */ /* 0x0021e4000c101908 */
.L_x_272:
[----:B------:R-:W-:Y:S05]  /*b7f0*/  BSYNC.RECONVERGENT B1 ;  /* 0x0000000000017941 */ /* 0x000fea0003800200 */
.L_x_271:
        /* <DEDUP_REMOVED lines=11> */
.L_x_276:
[----:B-1----:R0:W-:Y:S02]  /*b8b0*/  STG.E desc[UR8][R14.64+0x3000], R17 ;  /* 0x003000110e007986 */ /* 0x0021e4000c101908 */
.L_x_275:
[----:B------:R-:W-:Y:S05]  /*b8c0*/  BSYNC.RECONVERGENT B1 ;  /* 0x0000000000017941 */ /* 0x000fea0003800200 */
.L_x_274:
        /* <DEDUP_REMOVED lines=11> */
.L_x_279:
[----:B-1----:R0:W-:Y:S02]  /*b980*/  STG.E desc[UR8][R14.64+0x3800], R17 ;  /* 0x003800110e007986 */ /* 0x0021e4000c101908 */
.L_x_278:
[----:B------:R-:W-:Y:S05]  /*b990*/  BSYNC.RECONVERGENT B1 ;  /* 0x0000000000017941 */ /* 0x000fea0003800200 */
.L_x_277:
        /* <DEDUP_REMOVED lines=11> */
.L_x_282:
[----:B-1----:R0:W-:Y:S02]  /*ba50*/  STG.E desc[UR8][R14.64+0x4000], R17 ;  /* 0x004000110e007986 */ /* 0x0021e4000c101908 */
.L_x_281:
[----:B------:R-:W-:Y:S05]  /*ba60*/  BSYNC.RECONVERGENT B1 ;  /* 0x0000000000017941 */ /* 0x000fea0003800200 */
.L_x_280:
        /* <DEDUP_REMOVED lines=11> */
.L_x_285:
[----:B-1----:R0:W-:Y:S02]  /*bb20*/  STG.E desc[UR8][R14.64+0x4800], R17 ;  /* 0x004800110e007986 */ /* 0x0021e4000c101908 */
.L_x_284:
[----:B------:R-:W-:Y:S05]  /*bb30*/  BSYNC.RECONVERGENT B1 ;  /* 0x0000000000017941 */ /* 0x000fea0003800200 */
.L_x_283:
[----:B------:R-:W-:Y:S02]  /*bb40*/  LOP3.LUT R0, R16, 0x1400, RZ, 0xfc, !PT ;  /* 0x0000140010007812 */ /* 0x000fe400078efcff */
[----:B------:R-:W-:Y:S02]  /*bb50*/  SHF.R.S32.HI R6, RZ, 0x1f, R4 ;  /* 0x0000001fff067819 */ /* 0x000fe40000011404 */
[----:B------:R-:W-:Y:S02]  /*bb60*/  ISETP.GE.AND P1, PT, R0, R11, PT ;  /* 0x0000000b0000720c */ /* 0x000fe40003f26270 */
[----:B------:R-:W-:-:S11]  /*bb70*/  LOP3.LUT R6, R5, R6, RZ, 0xfc, !PT ;  /* 0x0000000605067212 */ /* 0x000fd600078efcff */
[----:B------:R-:W-:Y:S05]  /*bb80*/  @P1 BRA `(.L_x_196) ;  /* 0x0000000000201947 */ /* 0x000fea0003800000 */
[----:B------:R0:W0:Y:S01]  /*bb90*/  LDS R5, [R12+0x5000] ;  /* 0x005000000c057984 */ /* 0x0000220000000800 */
[----:B------:R-:W-:-:S13]  /*bba0*/  ISETP.GE.AND P1, PT, R0, R7, PT ;  /* 0x000000070000720c */ /* 0x000fda0003f26270 */
[----:B------:R-:W-:Y:S05]  /*bbb0*/  @!P1 BRA `(.L_x_286) ;  /* 0x0000000000109947 */ /* 0x000fea0003800000 */
[----:B------:R-:W-:-:S13]  /*bbc0*/  ISETP.GE.AND P1, PT, R0, R13, PT ;  /* 0x0000000d0000720c */ /* 0x000fda0003f26270 */
[----:B0-----:R0:W-:Y:S04]  /*bbd0*/  @P1 STG.E desc[UR8][R8.64+0x5000], R5 ;  /* 0x0050000508001986 */ /* 0x0011e8000c101908 */
[----:B------:R0:W-:Y:S01]  /*bbe0*/  @!P1 STG.E desc[UR8][R18.64+0x5000], R5 ;  /* 0x0050000512009986 */ /* 0x0001e2000c101908 */
[----:B------:R-:W-:Y:S05]  /*bbf0*/  BRA `(.L_x_196) ;  /* 0x0000000000047947 */ /* 0x000fea0003800000 */
.L_x_286:
[----:B0-----:R0:W-:Y:S02]  /*bc00*/  STG.E desc[UR8][R14.64+0x5000], R5 ;  /* 0x005000050e007986 */ /* 0x0011e4000c101908 */
.L_x_196:
[----:B------:R-:W-:Y:S05]  /*bc10*/  BSYNC.RECONVERGENT B0 ;  /* 0x0000000000007941 */ /* 0x000fea0003800200 */
.L_x_121:
[----:B------:R-:W-:-:S13]  /*bc20*/  ISETP.NE.AND P1, PT, R16, RZ, PT ;  /* 0x000000ff1000720c */ /* 0x000fda0003f25270 */
[----:B------:R-:W-:Y:S05]  /*bc30*/  @P1 EXIT ;  /* 0x000000000000194d */ /* 0x000fea0003800000 */
[----:B------:R-:W5:Y:S02]  /*bc40*/  LDCU.U8 UR4, c[0x0][0x3c1] ;  /* 0x00007820ff0477ac */ /* 0x000f640008000000 */
[----:B-----5:R-:W-:-:S09]  /*bc50*/  UISETP.NE.AND UP0, UPT, UR4, URZ, UPT ;  /* 0x000000ff0400728c */ /* 0x020fd2000bf05270 */
[----:B------:R-:W-:Y:S05]  /*bc60*/  BRA.U !UP0, `(.L_x_287) ;  /* 0x0000000108387547 */ /* 0x000fea000b800000 */
[----:B------:R-:W1:Y:S01]  /*bc70*/  LDC.64 R2, c[0x0][0x3a0] ;  /* 0x0000e800ff027b82 */ /* 0x000e620000000a00 */
[----:B0--34-:R-:W-:Y:S01]  /*bc80*/  IMAD.MOV.U32 R9, RZ, RZ, RZ ;  /* 0x000000ffff097224 */ /* 0x019fe200078e00ff */
[----:B------:R-:W-:Y:S06]  /*bc90*/  @P0 BRA `(.L_x_288) ;  /* 0x0000000000080947 */ /* 0x000fec0003800000 */
[----:B------:R-:W0:Y:S02]  /*bca0*/  LDC.64 R8, c[0x0][0x3c8] ;  /* 0x0000f200ff087b82 */ /* 0x000e240000000a00 */
[----:B0-----:R0:W5:Y:S02]  /*bcb0*/  LDG.E R9, desc[UR8][R8.64] ;  /* 0x0000000808097981 */ /* 0x001164000c1e1900 */
.L_x_288:
[----:B-----5:R-:W-:Y:S02]  /*bcc0*/  IMAD.IADD R9, R9, 0x1, R6 ;  /* 0x0000000109097824 */ /* 0x020fe400078e0206 */
[----:B------:R-:W-:-:S03]  /*bcd0*/  IMAD.MOV.U32 R7, RZ, RZ, RZ ;  /* 0x000000ffff077224 */ /* 0x000fc600078e00ff */
[----:B-1----:R1:W-:Y:S01]  /*bce0*/  STG.E desc[UR8][R2.64], R9 ;  /* 0x0000000902007986 */ /* 0x0023e2000c101908 */
[----:B------:R-:W-:Y:S05]  /*bcf0*/  @P0 BRA `(.L_x_289) ;  /* 0x0000000000080947 */ /* 0x000fea0003800000 */
[----:B------:R-:W3:Y:S02]  /*bd00*/  LDC.64 R6, c[0x0][0x3c8] ;  /* 0x0000f200ff067b82 */ /* 0x000ee40000000a00 */
[----:B---3--:R3:W5:Y:S02]  /*bd10*/  LDG.E R7, desc[UR8][R6.64+0x4] ;  /* 0x0000040806077981 */ /* 0x008764000c1e1900 */
.L_x_289:
[----:B-----5:R-:W-:-:S05]  /*bd20*/  IMAD.IADD R7, R7, 0x1, R4 ;  /* 0x0000000107077824 */ /* 0x020fca00078e0204 */
[----:B------:R-:W-:Y:S01]  /*bd30*/  STG.E desc[UR8][R2.64+0x4], R7 ;  /* 0x0000040702007986 */ /* 0x000fe2000c101908 */
[----:B------:R-:W-:Y:S05]  /*bd40*/  EXIT ;  /* 0x000000000000794d */ /* 0x000fea0003800000 */
.L_x_287:
[----:B0--34-:R-:W0:Y:S01]  /*bd50*/  LDC.64 R8, c[0x0][0x3d0] ;  /* 0x0000f400ff087b82 */ /* 0x019e220000000a00 */
[----:B------:R-:W-:Y:S01]  /*bd60*/  IMAD.MOV.U32 R11, RZ, RZ, RZ ;  /* 0x000000ffff0b7224 */ /* 0x000fe200078e00ff */
[----:B------:R-:W-:Y:S06]  /*bd70*/  @P0 BRA `(.L_x_290) ;  /* 0x0000000000080947 */ /* 0x000fec0003800000 */
[----:B------:R-:W3:Y:S02]  /*bd80*/  LDC.64 R10, c[0x0][0x3c8] ;  /* 0x0000f200ff0a7b82 */ /* 0x000ee40000000a00 */
[----:B---3--:R3:W5:Y:S02]  /*bd90*/  LDG.E R11, desc[UR8][R10.64] ;  /* 0x000000080a0b7981 */ /* 0x008764000c1e1900 */
.L_x_290:
[----:B-----5:R-:W-:Y:S02]  /*bda0*/  IMAD.IADD R11, R11, 0x1, R6 ;  /* 0x000000010b0b7824 */ /* 0x020fe400078e0206 */
[----:B------:R-:W-:-:S03]  /*bdb0*/  IMAD.MOV.U32 R5, RZ, RZ, RZ ;  /* 0x000000ffff057224 */ /* 0x000fc600078e00ff */
[----:B0-----:R0:W-:Y:S01]  /*bdc0*/  STG.E desc[UR8][R8.64], R11 ;  /* 0x0000000b08007986 */ /* 0x0011e2000c101908 */
[----:B------:R-:W-:Y:S05]  /*bdd0*/  @P0 BRA `(.L_x_291) ;  /* 0x0000000000080947 */ /* 0x000fea0003800000 */
[----:B0--3--:R-:W0:Y:S02]  /*bde0*/  LDC.64 R10, c[0x0][0x3c8] ;  /* 0x0000f200ff0a7b82 */ /* 0x009e240000000a00 */
[----:B0-----:R4:W5:Y:S02]  /*bdf0*/  LDG.E R5, desc[UR8][R10.64+0x4] ;  /* 0x000004080a057981 */ /* 0x001964000c1e1900 */
.L_x_291:
[----:B-----5:R-:W-:Y:S01]  /*be00*/  IMAD.IADD R5, R5, 0x1, R4 ;  /* 0x0000000105057824 */ /* 0x020fe200078e0204 */
[----:B------:R-:W-:Y:S01]  /*be10*/  IADD3 R7, PT, PT, -R4, R3, -R6 ;  /* 0x0000000304077210 */ /* 0x000fe20007ffe906 */
[----:B------:R-:W-:-:S03]  /*be20*/  IMAD.MOV.U32 R2, RZ, RZ, RZ ;  /* 0x000000ffff027224 */ /* 0x000fc600078e00ff */
[----:B------:R0:W-:Y:S01]  /*be30*/  STG.E desc[UR8][R8.64+0x4], R5 ;  /* 0x0000040508007986 */ /* 0x0001e2000c101908 */
[----:B------:R-:W-:Y:S05]  /*be40*/  @P0 BRA `(.L_x_292) ;  /* 0x0000000000080947 */ /* 0x000fea0003800000 */
[----:B------:R-:W1:Y:S02]  /*be50*/  LDC.64 R2, c[0x0][0x3c8] ;  /* 0x0000f200ff027b82 */ /* 0x000e640000000a00 */
[----:B-1----:R1:W5:Y:S02]  /*be60*/  LDG.E R2, desc[UR8][R2.64+0x8] ;  /* 0x0000080802027981 */ /* 0x002364000c1e1900 */
.L_x_292:
[----:B-----5:R-:W-:-:S05]  /*be70*/  IMAD.IADD R7, R7, 0x1, R2 ;  /* 0x0000000107077824 */ /* 0x020fca00078e0202 */
[----:B------:R-:W-:Y:S01]  /*be80*/  STG.E desc[UR8][R8.64+0x8], R7 ;  /* 0x0000080708007986 */ /* 0x000fe2000c101908 */
[----:B------:R-:W-:Y:S05]  /*be90*/  EXIT ;  /* 0x000000000000794d */ /* 0x000fea0003800000 */
.L_x_55:
[----:B------:R-:W-:Y:S01]  /*bea0*/  BSSY B0, `(.L_x_293) ;  /* 0x0000006000007945 */ /* 0x000fe20003800000 */
[----:B------:R-:W-:Y:S01]  /*beb0*/  PLOP3.LUT P0, PT, P0, PT, PT, 0x8, 0x80 ;  /* 0x000000000080781c */ /* 0x000fe2000070e170 */
[----:B------:R-:W-:-:S12]  /*bec0*/  IMAD.MOV.U32 R10, RZ, RZ, -0x1 ;  /* 0xffffffffff0a7424 */ /* 0x000fd800078e00ff */
[----:B------:R-:W-:Y:S05]  /*bed0*/  WARPSYNC.COLLECTIVE R10, `(.L_x_294) ;  /* 0x000000000a087348 */ /* 0x000fea0003c00000 */
[----:B------:R-:W-:Y:S01]  /*bee0*/  VOTE.ANY P0, P0 ;  /* 0x0000000000ff7806 */ /* 0x000fe20000000100 */
[----:B------:R-:W-:-:S12]  /*bef0*/  ENDCOLLECTIVE ;  /* 0x000000000000791b */ /* 0x000fd80003800000 */
.L_x_294:
[----:B------:R-:W-:Y:S05]  /*bf00*/  BSYNC B0 ;  /* 0x0000000000007941 */ /* 0x000fea0003800000 */
.L_x_293:
[----:B------:R-:W-:Y:S05]  /*bf10*/  BRA `(.L_x_295) ;  /* 0xffffff7000a07947 */ /* 0x000fea000383ffff */
.L_x_57:
[----:B------:R-:W-:Y:S01]  /*bf20*/  BSSY B0, `(.L_x_296) ;  /* 0x0000006000007945 */ /* 0x000fe20003800000 */
[----:B------:R-:W-:Y:S01]  /*bf30*/  PLOP3.LUT P0, PT, P0, PT, PT, 0x8, 0x80 ;  /* 0x000000000080781c */ /* 0x000fe2000070e170 */
[----:B------:R-:W-:-:S12]  /*bf40*/  IMAD.MOV.U32 R10, RZ, RZ, -0x1 ;  /* 0xffffffffff0a7424 */ /* 0x000fd800078e00ff */
[----:B------:R-:W-:Y:S05]  /*bf50*/  WARPSYNC.COLLECTIVE R10, `(.L_x_297) ;  /* 0x000000000a087348 */ /* 0x000fea0003c00000 */
[----:B------:R-:W-:Y:S01]  /*bf60*/  VOTE.ANY P0, P0 ;  /* 0x0000000000ff7806 */ /* 0x000fe20000000100 */
[----:B------:R-:W-:-:S12]  /*bf70*/  ENDCOLLECTIVE ;  /* 0x000000000000791b */ /* 0x000fd80003800000 */
.L_x_297:
[----:B------:R-:W-:Y:S05]  /*bf80*/  BSYNC B0 ;  /* 0x0000000000007941 */ /* 0x000fea0003800000 */
.L_x_296:
[----:B------:R-:W-:Y:S05]  /*bf90*/  BRA `(.L_x_298) ;  /* 0xffffff7000f87947 */ /* 0x000fea000383ffff */
.L_x_59:
[----:B------:R-:W0:Y:S01]  /*bfa0*/  S2R R8, SR_GEMASK ;  /* 0x0000000000087919 */ /* 0x000e220000003c00 */
[----:B------:R-:W-:Y:S01]  /*bfb0*/  BSSY B0, `(.L_x_299) ;  /* 0x0000006000007945 */ /* 0x000fe20003800000 */
[----:B------:R-:W-:Y:S01]  /*bfc0*/  PLOP3.LUT P0, PT, P0, PT, PT, 0x8, 0x80 ;  /* 0x000000000080781c */ /* 0x000fe2000070e170 */
[----:B------:R-:W-:-:S12]  /*bfd0*/  IMAD.MOV.U32 R10, RZ, RZ, -0x1 ;  /* 0xffffffffff0a7424 */ /* 0x000fd800078e00ff */
[----:B0-----:R-:W-:Y:S05]  /*bfe0*/  WARPSYNC.COLLECTIVE R10, `(.L_x_300) ;  /* 0x000000000a087348 */ /* 0x001fea0003c00000 */
[----:B------:R-:W-:Y:S01]  /*bff0*/  VOTE.ANY R10, PT, P0 ;  /* 0x00000000000a7806 */ /* 0x000fe200000e0100 */
[----:B0-----:R-:W-:Y:S06]  /*c000*/  ENDCOLLECTIVE ;  /* 0x000000000000791b */ /* 0x001fec0003800000 */
.L_x_300:
[----:B------:R-:W-:Y:S05]  /*c010*/  BSYNC B0 ;  /* 0x0000000000007941 */ /* 0x000fea0003800000 */
.L_x_299:
[----:B------:R-:W-:Y:S01]  /*c020*/  LOP3.LUT R10, R10, 0x80000000, R8, 0xec, !PT ;  /* 0x800000000a0a7812 */ /* 0x000fe200078eec08 */
[----:B------:R-:W-:Y:S02]  /*c030*/  IMAD.MOV.U32 R13, RZ, RZ, R6 ;  /* 0x000000ffff0d7224 */ /* 0x000fe400078e0006 */
[----:B------:R-:W-:Y:S02]  /*c040*/  IMAD.MOV.U32 R12, RZ, RZ, 0x1 ;  /* 0x00000001ff0c7424 */ /* 0x000fe400078e00ff */
[----:B------:R-:W-:Y:S02]  /*c050*/  VIADD R9, R10, 0xffffffff ;  /* 0xffffffff0a097836 */ /* 0x000fe40000000000 */
[----:B------:R-:W-:-:S03]  /*c060*/  IMAD.IADD R0, R25, 0x1, R0 ;  /* 0x0000000119007824 */ /* 0x000fc600078e0200 */
[----:B------:R-:W-:Y:S01]  /*c070*/  LOP3.LUT R21, R10, R9, RZ, 0xc, !PT ;  /* 0x000000090a157212 */ /* 0x000fe200078e0cff */
[----:B------:R-:W-:-:S03]  /*c080*/  IMAD.MOV.U32 R10, RZ, RZ, -0x1 ;  /* 0xffffffffff0a7424 */ /* 0x000fc600078e00ff */
[----:B------:R0:W1:Y:S04]  /*c090*/  POPC R11, R21 ;  /* 0x00000015000b7309 */ /* 0x0000680000000000 */
[----:B01----:R-:W-:Y:S05]  /*c0a0*/  WARPSYNC.COLLECTIVE R10, `(.L_x_301) ;  /* 0x000000000a087348 */ /* 0x003fea0003c00000 */
[----:B-1----:R1:W2:Y:S02]  /*c0b0*/  SHFL.DOWN P0, R69, R13, R12, R11 ;  /* 0x0800000c0d457389 */ /* 0x0022a4000000000b */
[----:B012---:R-:W-:Y:S05]  /*c0c0*/  ENDCOLLECTIVE ;  /* 0x000000000000791b */ /* 0x007fea0003800000 */
.L_x_301:
[----:B------:R-:W-:Y:S02]  /*c0d0*/  IMAD.MOV.U32 R13, RZ, RZ, R7 ;  /* 0x000000ffff0d7224 */ /* 0x000fe400078e0007 */
[----:B------:R-:W-:-:S07]  /*c0e0*/  IMAD.MOV.U32 R9, RZ, RZ, R69 ;  /* 0x000000ffff097224 */ /* 0x000fce00078e0045 */
[----:B------:R-:W-:Y:S05]  /*c0f0*/  WARPSYNC.COLLECTIVE R10, `(.L_x_302) ;  /* 0x000000000a087348 */ /* 0x000fea0003c00000 */
[----:B------:R0:W1:Y:S02]  /*c100*/  SHFL.DOWN P0, R69, R13, R12, R11 ;  /* 0x0800000c0d457389 */ /* 0x000064000000000b */
[----:B01----:R-:W-:Y:S05]  /*c110*/  ENDCOLLECTIVE ;  /* 0x000000000000791b */ /* 0x003fea0003800000 */
.L_x_302:
[----:B------:R-:W-:Y:S01]  /*c120*/  IMAD.MOV.U32 R12, RZ, RZ, 0x2 ;  /* 0x00000002ff0c7424 */ /* 0x000fe200078e00ff */
[----:B------:R-:W-:-:S04]  /*c130*/  ISETP.GE.AND P0, PT, R48, R11, PT ;  /* 0x0000000b3000720c */ /* 0x000fc80003f06270 */
[----:B------:R-:W-:Y:S02]  /*c140*/  SEL R9, R9, RZ, !P0 ;  /* 0x000000ff09097207 */ /* 0x000fe40004000000 */
[----:B------:R-:W-:Y:S02]  /*c150*/  SEL R23, R69, RZ, !P0 ;  /* 0x000000ff45177207 */ /* 0x000fe40004000000 */
[----:B------:R-:W-:Y:S01]  /*c160*/  IADD3 R22, P1, PT, R6, R9, RZ ;  /* 0x0000000906167210 */ /* 0x000fe20007f3e0ff */
[----:B------:R-:W-:-:S04]  /*c170*/  VIADD R9, R48, 0x2 ;  /* 0x0000000230097836 */ /* 0x000fc80000000000 */
[----:B------:R-:W-:Y:S02]  /*c180*/  IMAD.MOV.U32 R13, RZ, RZ, R22 ;  /* 0x000000ffff0d7224 */ /* 0x000fe400078e0016 */
[----:B------:R-:W-:-:S07]  /*c190*/  IMAD.X R23, R7, 0x1, R23, P1 ;  /* 0x0000000107177824 */ /* 0x000fce00008e0617 */
[----:B------:R-:W-:Y:S05]  /*c1a0*/  WARPSYNC.COLLECTIVE R10, `(.L_x_303) ;  /* 0x000000000a087348 */ /* 0x000fea0003c00000 */
[----:B------:R0:W1:Y:S02]  /*c1b0*/  SHFL.DOWN P0, R69, R13, R12, R11 ;  /* 0x0800000c0d457389 */ /* 0x000064000000000b */
[----:B01----:R-:W-:Y:S05]  /*c1c0*/  ENDCOLLECTIVE ;  /* 0x000000000000791b */ /* 0x003fea0003800000 */
.L_x_303:
[----:B------:R-:W-:Y:S02]  /*c1d0*/  IMAD.MOV.U32 R13, RZ, RZ, R23 ;  /* 0x000000ffff0d7224 */ /* 0x000fe400078e0017 */
[----:B------:R-:W-:-:S07]  /*c1e0*/  IMAD.MOV.U32 R21, RZ, RZ, R69 ;  /* 0x000000ffff157224 */ /* 0x000fce00078e0045 */
[----:B------:R-:W-:Y:S05]  /*c1f0*/  WARPSYNC.COLLECTIVE R10, `(.L_x_304) ;  /* 0x000000000a087348 */ /* 0x000fea0003c00000 */
[----:B------:R0:W1:Y:S02]  /*c200*/  SHFL.DOWN P0, R69, R13, R12, R11 ;  /* 0x0800000c0d457389 */ /* 0x000064000000000b */
[----:B01----:R-:W-:Y:S05]  /*c210*/  ENDCOLLECTIVE ;  /* 0x000000000000791b */ /* 0x003fea0003800000 */
.L_x_304:
[----:B------:R-:W-:Y:S01]  /*c220*/  IMAD.MOV.U32 R12, RZ, RZ, 0x4 ;  /* 0x00000004ff0c7424 */ /* 0x000fe200078e00ff */
[----:B------:R-:W-:-:S04]  /*c230*/  ISETP.GT.AND P0, PT, R9, R11, PT ;  /* 0x0000000b0900720c */ /* 0x000fc80003f04270 */
[----:B------:R-:W-:Y:S01]  /*c240*/  SEL R7, R21, RZ, !P0 ;  /* 0x000000ff15077207 */ /* 0x000fe20004000000 */
[C---:B------:R-:W-:Y:S01]  /*c250*/  VIADD R21, R48.reuse, 0x4 ;  /* 0x0000000430157836 */ /* 0x040fe20000000000 */
        /* <DEDUP_REMOVED lines=8> */
.L_x_305:
[----:B------:R-:W-:Y:S02]  /*c2e0*/  IMAD.MOV.U32 R13, RZ, RZ, R26 ;  /* 0x000000ffff0d7224 */ /* 0x000fe400078e001a */
[----:B------:R-:W-:-:S07]  /*c2f0*/  IMAD.MOV.U32 R6, RZ, RZ, R69 ;  /* 0x000000ffff067224 */ /* 0x000fce00078e0045 */
[----:B------:R-:W-:Y:S05]  /*c300*/  WARPSYNC.COLLECTIVE R10, `(.L_x_306) ;  /* 0x000000000a087348 */ /* 0x000fea0003c00000 */
[----:B------:R0:W1:Y:S02]  /*c310*/  SHFL.DOWN P0, R69, R13, R12, R11 ;  /* 0x0800000c0d457389 */ /* 0x000064000000000b */
[----:B01----:R-:W-:Y:S05]  /*c320*/  ENDCOLLECTIVE ;  /* 0x000000000000791b */ /* 0x003fea0003800000 */
.L_x_306:
[----:B------:R-:W-:Y:S01]  /*c330*/  IMAD.MOV.U32 R12, RZ, RZ, 0x8 ;  /* 0x00000008ff0c7424 */ /* 0x000fe200078e00ff */
[----:B------:R-:W-:-:S04]  /*c340*/  ISETP.GT.AND P0, PT, R21, R11, PT ;  /* 0x0000000b1500720c */ /* 0x000fc80003f04270 */
[----:B------:R-:W-:-:S04]  /*c350*/  SEL R6, R6, RZ, !P0 ;  /* 0x000000ff06067207 */ /* 0x000fc80004000000 */
[----:B------:R-:W-:Y:S02]  /*c360*/  IADD3 R23, P1, PT, R6, R7, RZ ;  /* 0x0000000706177210 */ /* 0x000fe40007f3e0ff */
[----:B------:R-:W-:-:S03]  /*c370*/  SEL R7, R69, RZ, !P0 ;  /* 0x000000ff45077207 */ /* 0x000fc60004000000 */
[----:B------:R-:W-:Y:S02]  /*c380*/  IMAD.MOV.U32 R13, RZ, RZ, R23 ;  /* 0x000000ffff0d7224 */ /* 0x000fe400078e0017 */
[----:B------:R-:W-:Y:S02]  /*c390*/  IMAD.X R24, R7, 0x1, R26, P1 ;  /* 0x0000000107187824 */ /* 0x000fe400008e061a */
[----:B------:R-:W0:Y:S05]  /*c3a0*/  LDC.64 R26, c[0x0][0x3a8] ;  /* 0x0000ea00ff1a7b82 */ /* 0x000e2a0000000a00 */
[----:B0-----:R-:W-:Y:S05]  /*c3b0*/  WARPSYNC.COLLECTIVE R10, `(.L_x_307) ;  /* 0x000000000a087348 */ /* 0x001fea0003c00000 */
[----:B------:R1:W2:Y:S02]  /*c3c0*/  SHFL.DOWN P0, R69, R13, R12, R11 ;  /* 0x0800000c0d457389 */ /* 0x0002a4000000000b */
[----:B012---:R-:W-:Y:S05]  /*c3d0*/  ENDCOLLECTIVE ;  /* 0x000000000000791b */ /* 0x007fea0003800000 */
.L_x_307:
[----:B------:R-:W-:Y:S01]  /*c3e0*/  IMAD.MOV.U32 R13, RZ, RZ, R24 ;  /* 0x000000ffff0d7224 */ /* 0x000fe200078e0018 */
[----:B------:R-:W-:Y:S01]  /*c3f0*/  IADD3 R26, P3, PT, R26, 0x200, RZ ;  /* 0x000002001a1a7810 */ /* 0x000fe20007f7e0ff */
[----:B------:R-:W-:-:S12]  /*c400*/  IMAD.MOV.U32 R6, RZ, RZ, R69 ;  /* 0x000000ffff067224 */ /* 0x000fd800078e0045 */
[----:B------:R-:W-:Y:S05]  /*c410*/  WARPSYNC.COLLECTIVE R10, `(.L_x_308) ;  /* 0x000000000a087348 */ /* 0x000fea0003c00000 */
[----:B------:R0:W1:Y:S02]  /*c420*/  SHFL.DOWN P0, R69, R13, R12, R11 ;  /* 0x0800000c0d457389 */ /* 0x000064000000000b */
[----:B01----:R-:W-:Y:S05]  /*c430*/  ENDCOLLECTIVE ;  /* 0x000000000000791b */ /* 0x003fea0003800000 */
.L_x_308:
[----:B------:R-:W-:Y:S02]  /*c440*/  IMAD.X R53, RZ, RZ, R27, P3 ;  /* 0x000000ffff357224 */ /* 0x000fe400018e061b */
[----:B------:R-:W-:Y:S01]  /*c450*/  IMAD.MOV.U32 R12, RZ, RZ, 0x10 ;  /* 0x00000010ff0c7424 */ /* 0x000fe200078e00ff */
[----:B------:R-:W-:-:S04]  /*c460*/  ISETP.GT.AND P0, PT, R22, R11, PT ;  /* 0x0000000b1600720c */ /* 0x000fc80003f04270 */
[----:B------:R-:W-:-:S04]  /*c470*/  SEL R6, R6, RZ, !P0 ;  /* 0x000000ff06067207 */ /* 0x000fc80004000000 */
[----:B------:R-:W-:Y:S02]  /*c480*/  IADD3 R7, P1, PT, R6, R23, RZ ;  /* 0x0000001706077210 */ /* 0x000fe40007f3e0ff */
[----:B------:R-:W-:-:S03]  /*c490*/  SEL R23, R69, RZ, !P0 ;  /* 0x000000ff45177207 */ /* 0x000fc60004000000 */
[----:B------:R-:W-:Y:S02]  /*c4a0*/  IMAD.MOV.U32 R13, RZ, RZ, R7 ;  /* 0x000000ffff0d7224 */ /* 0x000fe400078e0007 */
[----:B------:R-:W-:Y:S02]  /*c4b0*/  IMAD.X R50, R23, 0x1, R24, P1 ;  /* 0x0000000117327824 */ /* 0x000fe400008e0618 */
[----:B------:R-:W-:-:S07]  /*c4c0*/  VIADD R23, R48, 0x10 ;  /* 0x0000001030177836 */ /* 0x000fce0000000000 */
[----:B------:R-:W-:Y:S05]  /*c4d0*/  WARPSYNC.COLLECTIVE R10, `(.L_x_309) ;  /* 0x000000000a087348 */ /* 0x000fea0003c00000 */
[----:B------:R0:W1:Y:S02]  /*c4e0*/  SHFL.DOWN P0, R69, R13, R12, R11 ;  /* 0x0800000c0d457389 */ /* 0x000064000000000b */
[----:B01----:R-:W-:Y:S05]  /*c4f0*/  ENDCOLLECTIVE ;  /* 0x000000000000791b */ /* 0x003fea0003800000 */
.L_x_309:
[----:B------:R-:W-:Y:S01]  /*c500*/  ISETP.GT.AND P1, PT, R23, R11, PT ;  /* 0x0000000b1700720c */ /* 0x000fe20003f24270 */
[----:B------:R-:W-:Y:S02]  /*c510*/  IMAD.MOV.U32 R13, RZ, RZ, R50 ;  /* 0x000000ffff0d7224 */ /* 0x000fe400078e0032 */
[----:B------:R-:W-:-:S10]  /*c520*/  IMAD.MOV.U32 R6, RZ, RZ, R69 ;  /* 0x000000ffff067224 */ /* 0x000fd400078e0045 */
[----:B------:R-:W-:Y:S05]  /*c530*/  WARPSYNC.COLLECTIVE R10, `(.L_x_310) ;  /* 0x000000000a087348 */ /* 0x000fea0003c00000 */
[----:B------:R0:W1:Y:S02]  /*c540*/  SHFL.DOWN P0, R69, R13, R12, R11 ;  /* 0x0800000c0d457389 */ /* 0x000064000000000b */
[----:B01----:R-:W-:Y:S05]  /*c550*/  ENDCOLLECTIVE ;  /* 0x000000000000791b */ /* 0x003fea0003800000 */
.L_x_310:
[----:B------:R-:W-:-:S04]  /*c560*/  SEL R6, R6, RZ, !P1 ;  /* 0x000000ff06067207 */ /* 0x000fc80004800000 */
[----:B------:R-:W-:Y:S02]  /*c570*/  IADD3 R24, P2, PT, R6, R7, RZ ;  /* 0x0000000706187210 */ /* 0x000fe40007f5e0ff */
[----:B------:R-:W-:Y:S02]  /*c580*/  ISETP.NE.U32.AND P0, PT, R4, 0x65, PT ;  /* 0x000000650400780c */ /* 0x000fe40003f05070 */
[----:B------:R-:W-:Y:S02]  /*c590*/  SEL R69, R69, RZ, !P1 ;  /* 0x000000ff45457207 */ /* 0x000fe40004800000 */
[----:B------:R-:W-:-:S03]  /*c5a0*/  ISETP.NE.AND.EX P0, PT, R5, RZ, PT, P0 ;  /* 0x000000ff0500720c */ /* 0x000fc60003f05300 */
[----:B------:R-:W-:-:S10]  /*c5b0*/  IMAD.X R25, R69, 0x1, R50, P2 ;  /* 0x0000000145197824 */ /* 0x000fd400010e0632 */
[----:B------:R-:W-:Y:S05]  /*c5c0*/  WARPSYNC.COLLECTIVE R10, `(.L_x_311) ;  /* 0x000000000a087348 */ /* 0x000fea0003c00000 */
[----:B------:R-:W-:Y:S01]  /*c5d0*/  VOTE.ALL P0, P0 ;  /* 0x0000000000ff7806 */ /* 0x000fe20000000000 */
[----:B------:R-:W-:-:S12]  /*c5e0*/  ENDCOLLECTIVE ;  /* 0x000000000000791b */ /* 0x000fd80003800000 */
.L_x_311:
[----:B------:R-:W-:Y:S05]  /*c5f0*/  BRA `(.L_x_312) ;  /* 0xffffff7000447947 */ /* 0x000fea000383ffff */
.L_x_61:
[----:B------:R-:W-:Y:S01]  /*c600*/  BSSY B0, `(.L_x_313) ;  /* 0x0000006000007945 */ /* 0x000fe20003800000 */
[----:B------:R-:W-:Y:S01]  /*c610*/  PLOP3.LUT P0, PT, P0, PT, PT, 0x8, 0x80 ;  /* 0x000000000080781c */ /* 0x000fe2000070e170 */
[----:B------:R-:W-:-:S12]  /*c620*/  IMAD.MOV.U32 R10, RZ, RZ, -0x1 ;  /* 0xffffffffff0a7424 */ /* 0x000fd800078e00ff */
[----:B------:R-:W-:Y:S05]  /*c630*/  WARPSYNC.COLLECTIVE R10, `(.L_x_314) ;  /* 0x000000000a087348 */ /* 0x000fea0003c00000 */
[----:B------:R-:W-:Y:S01]  /*c640*/  VOTE.ANY P0, P0 ;  /* 0x0000000000ff7806 */ /* 0x000fe20000000100 */
[----:B------:R-:W-:-:S12]  /*c650*/  ENDCOLLECTIVE ;  /* 0x000000000000791b */ /* 0x000fd80003800000 */
.L_x_314:
[----:B------:R-:W-:Y:S05]  /*c660*/  BSYNC B0 ;  /* 0x0000000000007941 */ /* 0x000fea0003800000 */
.L_x_313:
[----:B------:R-:W-:Y:S05]  /*c670*/  BRA `(.L_x_315) ;  /* 0xffffff7000547947 */ /* 0x000fea000383ffff */
.L_x_63:
[----:B------:R-:W-:Y:S01]  /*c680*/  BSSY B0, `(.L_x_316) ;  /* 0x0000006000007945 */ /* 0x000fe20003800000 */
[----:B------:R-:W-:Y:S01]  /*c690*/  PLOP3.LUT P0, PT, P0, PT, PT, 0x8, 0x80 ;  /* 0x000000000080781c */ /* 0x000fe2000070e170 */
[----:B------:R-:W-:-:S12]  /*c6a0*/  IMAD.MOV.U32 R10, RZ, RZ, -0x1 ;  /* 0xffffffffff0a7424 */ /* 0x000fd800078e00ff */
[----:B------:R-:W-:Y:S05]  /*c6b0*/  WARPSYNC.COLLECTIVE R10, `(.L_x_317) ;  /* 0x000000000a087348 */ /* 0x000fea0003c00000 */
[----:B------:R-:W-:Y:S01]  /*c6c0*/  VOTE.ANY P0, P0 ;  /* 0x0000000000ff7806 */ /* 0x000fe20000000100 */
[----:B------:R-:W-:-:S12]  /*c6d0*/  ENDCOLLECTIVE ;  /* 0x000000000000791b */ /* 0x000fd80003800000 */
.L_x_317:
[----:B------:R-:W-:Y:S05]  /*c6e0*/  BSYNC B0 ;  /* 0x0000000000007941 */ /* 0x000fea0003800000 */
.L_x_316:
[----:B------:R-:W-:Y:S05]  /*c6f0*/  BRA `(.L_x_318) ;  /* 0xffffff7000ac7947 */ /* 0x000fea000383ffff */
.L_x_65:
[----:B------:R-:W-:Y:S01]  /*c700*/  BSSY B0, `(.L_x_319) ;  /* 0x0000006000007945 */ /* 0x000fe20003800000 */
[----:B------:R-:W-:Y:S01]  /*c710*/  PLOP3.LUT P0, PT, P0, PT, PT, 0x8, 0x80 ;  /* 0x000000000080781c */ /* 0x000fe2000070e170 */
[----:B------:R-:W-:-:S12]  /*c720*/  IMAD.MOV.U32 R10, RZ, RZ, -0x1 ;  /* 0xffffffffff0a7424 */ /* 0x000fd800078e00ff */
[----:B------:R-:W-:Y:S05]  /*c730*/  WARPSYNC.COLLECTIVE R10, `(.L_x_320) ;  /* 0x000000000a087348 */ /* 0x000fea0003c00000 */
[----:B------:R-:W-:Y:S01]  /*c740*/  VOTE.ANY R10, PT, P0 ;  /* 0x00000000000a7806 */ /* 0x000fe200000e0100 */
[----:B------:R-:W-:Y:S06]  /*c750*/  ENDCOLLECTIVE ;  /* 0x000000000000791b */ /* 0x000fec0003800000 */
.L_x_320:
[----:B------:R-:W-:Y:S05]  /*c760*/  BSYNC B0 ;  /* 0x0000000000007941 */ /* 0x000fea0003800000 */
.L_x_319:
[----:B------:R-:W-:Y:S01]  /*c770*/  LOP3.LUT R10, R10, 0x80000000, R8, 0xec, !PT ;  /* 0x800000000a0a7812 */ /* 0x000fe200078eec08 */
[----:B------:R-:W-:Y:S02]  /*c780*/  IMAD.MOV.U32 R13, RZ, RZ, R6 ;  /* 0x000000ffff0d7224 */ /* 0x000fe400078e0006 */
[----:B------:R-:W-:Y:S02]  /*c790*/  IMAD.MOV.U32 R12, RZ, RZ, 0x1 ;  /* 0x00000001ff0c7424 */ /* 0x000fe400078e00ff */
[----:B------:R-:W-:Y:S02]  /*c7a0*/  VIADD R11, R10, 0xffffffff ;  /* 0xffffffff0a0b7836 */ /* 0x000fe40000000000 */
[----:B------:R-:W-:-:S03]  /*c7b0*/  VIADD R0, R0, 0xffffffe0 ;  /* 0xffffffe000007836 */ /* 0x000fc60000000000 */
[----:B------:R-:W-:Y:S01]  /*c7c0*/  LOP3.LUT R50, R10, R11, RZ, 0xc, !PT ;  /* 0x0000000b0a327212 */ /* 0x000fe200078e0cff */
[----:B------:R-:W-:-:S03]  /*c7d0*/  IMAD.MOV.U32 R10, RZ, RZ, -0x1 ;  /* 0xffffffffff0a7424 */ /* 0x000fc600078e00ff */
[----:B------:R0:W1:Y:S04]  /*c7e0*/  POPC R11, R50 ;  /* 0x00000032000b7309 */ /* 0x0000680000000000 */
[----:B01----:R-:W-:Y:S05]  /*c7f0*/  WARPSYNC.COLLECTIVE R10, `(.L_x_321) ;  /* 0x000000000a087348 */ /* 0x003fea0003c00000 */
[----:B-1----:R1:W2:Y:S02]  /*c800*/  SHFL.DOWN P0, R69, R13, R12, R11 ;  /* 0x0800000c0d457389 */ /* 0x0022a4000000000b */
[----:B012---:R-:W-:Y:S05]  /*c810*/  ENDCOLLECTIVE ;  /* 0x000000000000791b */ /* 0x007fea0003800000 */
.L_x_321:
[----:B------:R-:W-:Y:S02]  /*c820*/  IMAD.MOV.U32 R13, RZ, RZ, R7 ;  /* 0x000000ffff0d7224 */ /* 0x000fe400078e0007 */
[----:B------:R-:W-:-:S07]  /*c830*/  IMAD.MOV.U32 R27, RZ, RZ, R69 ;  /* 0x000000ffff1b7224 */ /* 0x000fce00078e0045 */
[----:B------:R-:W-:Y:S05]  /*c840*/  WARPSYNC.COLLECTIVE R10, `(.L_x_322) ;  /* 0x000000000a087348 */ /* 0x000fea0003c00000 */
[----:B------:R0:W1:Y:S02]  /*c850*/  SHFL.DOWN P0, R69, R13, R12, R11 ;  /* 0x0800000c0d457389 */ /* 0x000064000000000b */
[----:B01----:R-:W-:Y:S05]  /*c860*/  ENDCOLLECTIVE ;  /* 0x000000000000791b */ /* 0x003fea0003800000 */
.L_x_322:
[----:B------:R-:W-:Y:S01]  /*c870*/  IMAD.MOV.U32 R12, RZ, RZ, 0x2 ;  /* 0x00000002ff0c7424 */ /* 0x000fe200078e00ff */
[----:B------:R-:W-:-:S04]  /*c880*/  ISETP.GE.AND P0, PT, R48, R11, PT ;  /* 0x0000000b3000720c */ /* 0x000fc80003f06270 */
[----:B------:R-:W-:Y:S02]  /*c890*/  SEL R27, R27, RZ, !P0 ;  /* 0x000000ff1b1b7207 */ /* 0x000fe40004000000 */
[----:B------:R-:W-:Y:S02]  /*c8a0*/  SEL R51, R69, RZ, !P0 ;  /* 0x000000ff45337207 */ /* 0x000fe40004000000 */
[----:B------:R-:W-:-:S05]  /*c8b0*/  IADD3 R54, P1, PT, R6, R27, RZ ;  /* 0x0000001b06367210 */ /* 0x000fca0007f3e0ff */
[----:B------:R-:W-:Y:S02]  /*c8c0*/  IMAD.MOV.U32 R13, RZ, RZ, R54 ;  /* 0x000000ffff0d7224 */ /* 0x000fe400078e0036 */
[----:B------:R-:W-:-:S07]  /*c8d0*/  IMAD.X R51, R7, 0x1, R51, P1 ;  /* 0x0000000107337824 */ /* 0x000fce00008e0633 */
[----:B------:R-:W-:Y:S05]  /*c8e0*/  WARPSYNC.COLLECTIVE R10, `(.L_x_323) ;  /* 0x000000000a087348 */ /* 0x000fea0003c00000 */
[----:B------:R0:W1:Y:S02]  /*c8f0*/  SHFL.DOWN P0, R69, R13, R12, R11 ;  /* 0x0800000c0d457389 */ /* 0x000064000000000b */
[----:B01----:R-:W-:Y:S05]  /*c900*/  ENDCOLLECTIVE ;  /* 0x000000000000791b */ /* 0x003fea0003800000 */
.L_x_323:
[----:B------:R-:W-:Y:S02]  /*c910*/  IMAD.MOV.U32 R13, RZ, RZ, R51 ;  /* 0x000000ffff0d7224 */ /* 0x000fe400078e0033 */
[----:B------:R-:W-:-:S07]  /*c920*/  IMAD.MOV.U32 R27, RZ, RZ, R69 ;  /* 0x000000ffff1b7224 */ /* 0x000fce00078e0045 */
[----:B------:R-:W-:Y:S05]  /*c930*/  WARPSYNC.COLLECTIVE R10, `(.L_x_324) ;  /* 0x000000000a087348 */ /* 0x000fea0003c00000 */
[----:B------:R0:W1:Y:S02]  /*c940*/  SHFL.DOWN P0, R69, R13, R12, R11 ;  /* 0x0800000c0d457389 */ /* 0x000064000000000b */
[----:B01----:R-:W-:Y:S05]  /*c950*/  ENDCOLLECTIVE ;  /* 0x000000000000791b */ /* 0x003fea0003800000 */
.L_x_324:
[----:B------:R-:W-:Y:S01]  /*c960*/  IMAD.MOV.U32 R12, RZ, RZ, 0x4 ;  /* 0x00000004ff0c7424 */ /* 0x000fe200078e00ff */
[----:B------:R-:W-:-:S04]  /*c970*/  ISETP.GT.AND P0, PT, R9, R11, PT ;  /* 0x0000000b0900720c */ /* 0x000fc80003f04270 */
        /* <DEDUP_REMOVED lines=8> */
.L_x_325:
[----:B------:R-:W-:Y:S02]  /*ca00*/  IMAD.MOV.U32 R13, RZ, RZ, R52 ;  /* 0x000000ffff0d7224 */ /* 0x000fe400078e0034 */
[----:B------:R-:W-:-:S07]  /*ca10*/  IMAD.MOV.U32 R6, RZ, RZ, R69 ;  /* 0x000000ffff067224 */ /* 0x000fce00078e0045 */
[----:B------:R-:W-:Y:S05]  /*ca20*/  WARPSYNC.COLLECTIVE R10, `(.L_x_326) ;  /* 0x000000000a087348 */ /* 0x000fea0003c00000 */
[----:B------:R0:W1:Y:S02]  /*ca30*/  SHFL.DOWN P0, R69, R13, R12, R11 ;  /* 0x0800000c0d457389 */ /* 0x000064000000000b */
[----:B01----:R-:W-:Y:S05]  /*ca40*/  ENDCOLLECTIVE ;  /* 0x000000000000791b */ /* 0x003fea0003800000 */
.L_x_326:
        /* <DEDUP_REMOVED lines=10> */
.L_x_327:
[----:B------:R-:W-:Y:S02]  /*caf0*/  IMAD.MOV.U32 R13, RZ, RZ, R51 ;  /* 0x000000ffff0d7224 */ /* 0x000fe400078e0033 */
[----:B------:R-:W-:-:S07]  /*cb00*/  IMAD.MOV.U32 R6, RZ, RZ, R69 ;  /* 0x000000ffff067224 */ /* 0x000fce00078e0045 */
[----:B------:R-:W-:Y:S05]  /*cb10*/  WARPSYNC.COLLECTIVE R10, `(.L_x_328) ;  /* 0x000000000a087348 */ /* 0x000fea0003c00000 */
[----:B------:R0:W1:Y:S02]  /*cb20*/  SHFL.DOWN P0, R69, R13, R12, R11 ;  /* 0x0800000c0d457389 */ /* 0x000064000000000b */
[----:B01----:R-:W-:Y:S05]  /*cb30*/  ENDCOLLECTIVE ;  /* 0x000000000000791b */ /* 0x003fea0003800000 */
.L_x_328:
[----:B------:R-:W-:Y:S01]  /*cb40*/  IMAD.MOV.U32 R12, RZ, RZ, 0x10 ;  /* 0x00000010ff0c7424 */ /* 0x000fe200078e00ff */
[----:B------:R-:W-:-:S04]  /*cb50*/  ISETP.GT.AND P0, PT, R22, R11, PT ;  /* 0x0000000b1600720c */ /* 0x000fc80003f04270 */
[----:B------:R-:W-:Y:S02]  /*cb60*/  SEL R6, R6, RZ, !P0 ;  /* 0x000000ff06067207 */ /* 0x000fe40004000000 */
[----:B------:R-:W-:Y:S02]  /*cb70*/  SEL R50, R69, RZ, !P0 ;  /* 0x000000ff45327207 */ /* 0x000fe40004000000 */
[----:B------:R-:W-:-:S05]  /*cb80*/  IADD3 R7, P1, PT, R6, R27, RZ ;  /* 0x0000001b06077210 */ /* 0x000fca0007f3e0ff */
[----:B------:R-:W-:Y:S02]  /*cb90*/  IMAD.MOV.U32 R13, RZ, RZ, R7 ;  /* 0x000000ffff0d7224 */ /* 0x000fe400078e0007 */
[----:B------:R-:W-:Y:S01]  /*cba0*/  IMAD.X R50, R50, 0x1, R51, P1 ;  /* 0x0000000132327824 */ /* 0x000fe200008e0633 */
[----:B------:R-:W-:-:S13]  /*cbb0*/  ISETP.GT.AND P1, PT, R23, R11, PT ;  /* 0x0000000b1700720c */ /* 0x000fda0003f24270 */
[----:B------:R-:W-:Y:S05]  /*cbc0*/  WARPSYNC.COLLECTIVE R10, `(.L_x_329) ;  /* 0x000000000a087348 */ /* 0x000fea0003c00000 */
[----:B------:R0:W1:Y:S02]  /*cbd0*/  SHFL.DOWN P0, R69, R13, R12, R11 ;  /* 0x0800000c0d457389 */ /* 0x000064000000000b */
[----:B01----:R-:W-:Y:S05]  /*cbe0*/  ENDCOLLECTIVE ;  /* 0x000000000000791b */ /* 0x003fea0003800000 */
.L_x_329:
[----:B------:R-:W-:Y:S02]  /*cbf0*/  IMAD.MOV.U32 R13, RZ, RZ, R50 ;  /* 0x000000ffff0d7224 */ /* 0x000fe400078e0032 */
[----:B------:R-:W-:-:S07]  /*cc00*/  IMAD.MOV.U32 R6, RZ, RZ, R69 ;  /* 0x000000ffff067224 */ /* 0x000fce00078e0045 */
[----:B------:R-:W-:Y:S05]  /*cc10*/  WARPSYNC.COLLECTIVE R10, `(.L_x_330) ;  /* 0x000000000a087348 */ /* 0x000fea0003c00000 */
[----:B------:R0:W1:Y:S02]  /*cc20*/  SHFL.DOWN P0, R69, R13, R12, R11 ;  /* 0x0800000c0d457389 */ /* 0x000064000000000b */
[----:B01----:R-:W-:Y:S05]  /*cc30*/  ENDCOLLECTIVE ;  /* 0x000000000000791b */ /* 0x003fea0003800000 */
.L_x_330:
[----:B------:R-:W-:-:S04]  /*cc40*/  SEL R6, R6, RZ, !P1 ;  /* 0x000000ff06067207 */ /* 0x000fc80004800000 */
[----:B------:R-:W-:Y:S02]  /*cc50*/  IADD3 R24, P3, P2, R6, R7, R24 ;  /* 0x0000000706187210 */ /* 0x000fe40007a7e018 */
[----:B------:R-:W-:Y:S02]  /*cc60*/  ISETP.NE.U32.AND P0, PT, R4, 0x65, PT ;  /* 0x000000650400780c */ /* 0x000fe40003f05070 */
[----:B------:R-:W-:Y:S02]  /*cc70*/  SEL R69, R69, RZ, !P1 ;  /* 0x000000ff45457207 */ /* 0x000fe40004800000 */
[----:B------:R-:W-:Y:S02]  /*cc80*/  ISETP.NE.AND.EX P0, PT, R5, RZ, PT, P0 ;  /* 0x000000ff0500720c */ /* 0x000fe40003f05300 */
[----:B------:R-:W-:-:S11]  /*cc90*/  IADD3.X R25, PT, PT, R69, R50, R25, P3, P2 ;  /* 0x0000003245197210 */ /* 0x000fd60001fe4419 */
[----:B------:R-:W-:Y:S05]  /*cca0*/  WARPSYNC.COLLECTIVE R10, `(.L_x_331) ;  /* 0x000000000a087348 */ /* 0x000fea0003c00000 */
[----:B------:R-:W-:Y:S01]  /*ccb0*/  VOTE.ALL P0, P0 ;  /* 0x0000000000ff7806 */ /* 0x000fe20000000000 */
[----:B------:R-:W-:-:S12]  /*ccc0*/  ENDCOLLECTIVE ;  /* 0x000000000000791b */ /* 0x000fd80003800000 */
.L_x_331:
[----:B------:R-:W-:Y:S05]  /*ccd0*/  BRA `(.L_x_332) ;  /* 0xffffff6c00f87947 */ /* 0x000fea000383ffff */
.L_x_199:
[----:B------:R-:W-:Y:S01]  /*cce0*/  BSSY B1, `(.L_x_333) ;  /* 0x0000006000017945 */ /* 0x000fe20003800000 */
[----:B------:R-:W-:Y:S01]  /*ccf0*/  PLOP3.LUT P0, PT, P0, PT, PT, 0x8, 0x80 ;  /* 0x000000000080781c */ /* 0x000fe2000070e170 */
[----:B------:R-:W-:-:S12]  /*cd00*/  IMAD.MOV.U32 R10, RZ, RZ, -0x1 ;  /* 0xffffffffff0a7424 */ /* 0x000fd800078e00ff */
[----:B------:R-:W-:Y:S05]  /*cd10*/  WARPSYNC.COLLECTIVE R10, `(.L_x_334) ;  /* 0x000000000a087348 */ /* 0x000fea0003c00000 */
[----:B------:R-:W-:Y:S01]  /*cd20*/  VOTE.ANY P0, P0 ;  /* 0x0000000000ff7806 */ /* 0x000fe20000000100 */
[----:B------:R-:W-:-:S12]  /*cd30*/  ENDCOLLECTIVE ;  /* 0x000000000000791b */ /* 0x000fd80003800000 */
.L_x_334:
[----:B------:R-:W-:Y:S05]  /*cd40*/  BSYNC B1 ;  /* 0x0000000000017941 */ /* 0x000fea0003800000 */
.L_x_333:
[----:B------:R-:W-:Y:S05]  /*cd50*/  BRA `(.L_x_335) ;  /* 0xffffffc4006c7947 */ /* 0x000fea000383ffff */
.L_x_201:
[----:B------:R-:W-:Y:S01]  /*cd60*/  BSSY B1, `(.L_x_336) ;  /* 0x0000006000017945 */ /* 0x000fe20003800000 */
[----:B------:R-:W-:Y:S01]  /*cd70*/  PLOP3.LUT P0, PT, P0, PT, PT, 0x8, 0x80 ;  /* 0x000000000080781c */ /* 0x000fe2000070e170 */
[----:B------:R-:W-:-:S12]  /*cd80*/  IMAD.MOV.U32 R10, RZ, RZ, -0x1 ;  /* 0xffffffffff0a7424 */ /* 0x000fd800078e00ff */
[----:B------:R-:W-:Y:S05]  /*cd90*/  WARPSYNC.COLLECTIVE R10, `(.L_x_337) ;  /* 0x000000000a087348 */ /* 0x000fea0003c00000 */
[----:B------:R-:W-:Y:S01]  /*cda0*/  VOTE.ANY P0, P0 ;  /* 0x0000000000ff7806 */ /* 0x000fe20000000100 */
[----:B------:R-:W-:-:S12]  /*cdb0*/  ENDCOLLECTIVE ;  /* 0x000000000000791b */ /* 0x000fd80003800000 */
.L_x_337:
[----:B------:R-:W-:Y:S05]  /*cdc0*/  BSYNC B1 ;  /* 0x0000000000017941 */ /* 0x000fea0003800000 */
.L_x_336:
[----:B------:R-:W-:Y:S05]  /*cdd0*/  BRA `(.L_x_338) ;  /* 0xffffffc400c47947 */ /* 0x000fea000383ffff */
.L_x_203:
[----:B------:R-:W0:Y:S01]  /*cde0*/  S2R R73, SR_GEMASK ;  /* 0x0000000000497919 */ /* 0x000e220000003c00 */
[----:B------:R-:W-:Y:S01]  /*cdf0*/  BSSY B1, `(.L_x_339) ;  /* 0x0000006000017945 */ /* 0x000fe20003800000 */
[----:B------:R-:W-:Y:S01]  /*ce00*/  PLOP3.LUT P0, PT, P0, PT, PT, 0x8, 0x80 ;  /* 0x000000000080781c */ /* 0x000fe2000070e170 */
[----:B------:R-:W-:-:S12]  /*ce10*/  IMAD.MOV.U32 R10, RZ, RZ, -0x1 ;  /* 0xffffffffff0a7424 */ /* 0x000fd800078e00ff */
[----:B0-----:R-:W-:Y:S05]  /*ce20*/  WARPSYNC.COLLECTIVE R10, `(.L_x_340) ;  /* 0x000000000a087348 */ /* 0x001fea0003c00000 */
[----:B------:R-:W-:Y:S01]  /*ce30*/  VOTE.ANY R10, PT, P0 ;  /* 0x00000000000a7806 */ /* 0x000fe200000e0100 */
[----:B0-----:R-:W-:Y:S06]  /*ce40*/  ENDCOLLECTIVE ;  /* 0x000000000000791b */ /* 0x001fec0003800000 */
.L_x_340:
[----:B------:R-:W-:Y:S05]  /*ce50*/  BSYNC B1 ;  /* 0x0000000000017941 */ /* 0x000fea0003800000 */
.L_x_339:
[----:B------:R-:W-:Y:S01]  /*ce60*/  LOP3.LUT R10, R10, 0x80000000, R73, 0xec, !PT ;  /* 0x800000000a0a7812 */ /* 0x000fe200078eec49 */
[----:B------:R-:W-:Y:S01]  /*ce70*/  IMAD.MOV.U32 R13, RZ, RZ, R6 ;  /* 0x000000ffff0d7224 */ /* 0x000fe200078e0006 */
[----:B------:R-:W-:Y:S01]  /*ce80*/  LOP3.LUT R77, RZ, R16, RZ, 0x33, !PT ;  /* 0x00000010ff4d7212 */ /* 0x000fe200078e33ff */
        /* <DEDUP_REMOVED lines=9> */
.L_x_341:
[----:B------:R-:W-:Y:S02]  /*cf20*/  IMAD.MOV.U32 R13, RZ, RZ, R7 ;  /* 0x000000ffff0d7224 */ /* 0x000fe400078e0007 */
[----:B------:R-:W-:-:S07]  /*cf30*/  IMAD.MOV.U32 R8, RZ, RZ, R69 ;  /* 0x000000ffff087224 */ /* 0x000fce00078e0045 */
[----:B------:R-:W-:Y:S05]  /*cf40*/  WARPSYNC.COLLECTIVE R10, `(.L_x_342) ;  /* 0x000000000a087348 */ /* 0x000fea0003c00000 */
[----:B------:R0:W1:Y:S02]  /*cf50*/  SHFL.DOWN P0, R69, R13, R12, R11 ;  /* 0x0800000c0d457389 */ /* 0x000064000000000b */
[----:B01----:R-:W-:Y:S05]  /*cf60*/  ENDCOLLECTIVE ;  /* 0x000000000000791b */ /* 0x003fea0003800000 */
.L_x_342:
[----:B------:R-:W-:Y:S01]  /*cf70*/  IMAD.MOV.U32 R12, RZ, RZ, 0x2 ;  /* 0x00000002ff0c7424 */ /* 0x000fe200078e00ff */
[----:B------:R-:W-:-:S04]  /*cf80*/  ISETP.GE.AND P0, PT, R68, R11, PT ;  /* 0x0000000b4400720c */ /* 0x000fc80003f06270 */
[----:B------:R-:W-:Y:S02]  /*cf90*/  SEL R9, R8, RZ, !P0 ;  /* 0x000000ff08097207 */ /* 0x000fe40004000000 */
[----:B------:R-:W-:Y:S02]  /*cfa0*/  SEL R69, R69, RZ, !P0 ;  /* 0x000000ff45457207 */ /* 0x000fe40004000000 */
[----:B------:R-:W-:Y:S01]  /*cfb0*/  IADD3 R74, P0, PT, R6, R9, RZ ;  /* 0x00000009064a7210 */ /* 0x000fe20007f1e0ff */
[----:B------:R-:W-:-:S04]  /*cfc0*/  VIADD R6, R68, 0x2 ;  /* 0x0000000244067836 */ /* 0x000fc80000000000 */
[----:B------:R-:W-:Y:S01]  /*cfd0*/  IMAD.MOV.U32 R13, RZ, RZ, R74 ;  /* 0x000000ffff0d7224 */ /* 0x000fe200078e004a */
[----:B------:R-:W-:Y:S01]  /*cfe0*/  ISETP.GT.AND P1, PT, R6, R11, PT ;  /* 0x0000000b0600720c */ /* 0x000fe20003f24270 */
[----:B------:R-:W-:Y:S02]  /*cff0*/  IMAD.X R78, R7, 0x1, R69, P0 ;  /* 0x00000001074e7824 */ /* 0x000fe400000e0645 */
[----:B------:R-:W-:-:S10]  /*d000*/  VIADD R6, R68, 0x4 ;  /* 0x0000000444067836 */ /* 0x000fd40000000000 */
[----:B------:R-:W-:Y:S05]  /*d010*/  WARPSYNC.COLLECTIVE R10, `(.L_x_343) ;  /* 0x000000000a087348 */ /* 0x000fea0003c00000 */
[----:B------:R0:W1:Y:S02]  /*d020*/  SHFL.DOWN P0, R69, R13, R12, R11 ;  /* 0x0800000c0d457389 */ /* 0x000064000000000b */
[----:B01----:R-:W-:Y:S05]  /*d030*/  ENDCOLLECTIVE ;  /* 0x000000000000791b */ /* 0x003fea0003800000 */
.L_x_343:
[----:B------:R-:W-:Y:S01]  /*d040*/  IMAD.MOV.U32 R13, RZ, RZ, R78 ;  /* 0x000000ffff0d7224 */ /* 0x000fe200078e004e */
[----:B------:R-:W-:-:S04]  /*d050*/  SEL R69, R69, RZ, !P1 ;  /* 0x000000ff45457207 */ /* 0x000fc80004800000 */
[----:B------:R-:W-:-:S13]  /*d060*/  IADD3 R76, P2, PT, R69, R74, RZ ;  /* 0x0000004a454c7210 */ /* 0x000fda0007f5e0ff */
[----:B------:R-:W-:Y:S05]  /*d070*/  WARPSYNC.COLLECTIVE R10, `(.L_x_344) ;  /* 0x000000000a087348 */ /* 0x000fea0003c00000 */
[----:B------:R0:W1:Y:S02]  /*d080*/  SHFL.DOWN P0, R69, R13, R12, R11 ;  /* 0x0800000c0d457389 */ /* 0x000064000000000b */
[----:B01----:R-:W-:Y:S05]  /*d090*/  ENDCOLLECTIVE ;  /* 0x000000000000791b */ /* 0x003fea0003800000 */
.L_x_344:
[----:B------:R-:W-:Y:S02]  /*d0a0*/  IMAD.MOV.U32 R13, RZ, RZ, R76 ;  /* 0x000000ffff0d7224 */ /* 0x000fe400078e004c */
[----:B------:R-:W-:Y:S02]  /*d0b0*/  IMAD.MOV.U32 R12, RZ, RZ, 0x4 ;  /* 0x00000004ff0c7424 */ /* 0x000fe400078e00ff */
[----:B------:R-:W-:-:S07]  /*d0c0*/  IMAD.MOV.U32 R8, RZ, RZ, R69 ;  /* 0x000000ffff087224 */ /* 0x000fce00078e0045 */
[----:B------:R-:W-:Y:S05]  /*d0d0*/  WARPSYNC.COLLECTIVE R10, `(.L_x_345) ;  /* 0x000000000a087348 */ /* 0x000fea0003c00000 */
[----:B------:R0:W1:Y:S02]  /*d0e0*/  SHFL.DOWN P0, R69, R13, R12, R11 ;  /* 0x0800000c0d457389 */ /* 0x000064000000000b */
[----:B01----:R-:W-:Y:S05]  /*d0f0*/  ENDCOLLECTIVE ;  /* 0x000000000000791b */ /* 0x003fea0003800000 */
.L_x_345:
[----:B------:R-:W-:Y:S02]  /*d100*/  SEL R7, R8, RZ, !P1 ;  /* 0x000000ff08077207 */ /* 0x000fe40004800000 */
[----:B------:R-:W-:-:S03]  /*d110*/  ISETP.GT.AND P1, PT, R6, R11, PT ;  /* 0x0000000b0600720c */ /* 0x000fc60003f24270 */
[----:B------:R-:W-:-:S04]  /*d120*/  IMAD.X R7, R7, 0x1, R78, P2 ;  /* 0x0000000107077824 */ /* 0x000fc800010e064e */
[----:B------:R-:W-:Y:S01]  /*d130*/  IMAD.MOV.U32 R13, RZ, RZ, R7 ;  /* 0x000000ffff0d7224 */ /* 0x000fe200078e0007 */
[----:B------:R-:W-:-:S07]  /*d140*/  SEL R9, R69, RZ, !P1 ;  /* 0x000000ff45097207 */ /* 0x000fce0004800000 */
[----:B------:R-:W-:Y:S05]  /*d150*/  WARPSYNC.COLLECTIVE R10, `(.L_x_346) ;  /* 0x000000000a087348 */ /* 0x000fea0003c00000 */
[----:B------:R0:W1:Y:S02]  /*d160*/  SHFL.DOWN P0, R69, R13, R12, R11 ;  /* 0x0800000c0d457389 */ /* 0x000064000000000b */
[----:B01----:R-:W-:Y:S05]  /*d170*/  ENDCOLLECTIVE ;  /* 0x000000000000791b */ /* 0x003fea0003800000 */
.L_x_346:
[----:B------:R-:W-:-:S05]  /*d180*/  IADD3 R9, P2, PT, R9, R76, RZ ;  /* 0x0000004c09097210 */ /* 0x000fca0007f5e0ff */
[----:B------:R-:W-:Y:S02]  /*d190*/  IMAD.MOV.U32 R13, RZ, RZ, R9 ;  /* 0x000000ffff0d7224 */ /* 0x000fe400078e0009 */
[----:B------:R-:W-:Y:S02]  /*d1a0*/  IMAD.MOV.U32 R12, RZ, RZ, 0x8 ;  /* 0x00000008ff0c7424 */ /* 0x000fe400078e00ff */
[----:B------:R-:W-:-:S07]  /*d1b0*/  IMAD.MOV.U32 R6, RZ, RZ, R69 ;  /* 0x000000ffff067224 */ /* 0x000fce00078e0045 */
[----:B------:R-:W-:Y:S05]  /*d1c0*/  WARPSYNC.COLLECTIVE R10, `(.L_x_347) ;  /* 0x000000000a087348 */ /* 0x000fea0003c00000 */
[----:B------:R0:W1:Y:S02]  /*d1d0*/  SHFL.DOWN P0, R69, R13, R12, R11 ;  /* 0x0800000c0d457389 */ /* 0x000064000000000b */
[----:B01----:R-:W-:Y:S05]  /*d1e0*/  ENDCOLLECTIVE ;  /* 0x000000000000791b */ /* 0x003fea0003800000 */
.L_x_347:
[----:B------:R-:W-:-:S05]  /*d1f0*/  SEL R6, R6, RZ, !P1 ;  /* 0x000000ff06067207 */ /* 0x000fca0004800000 */
[----:B------:R-:W-:Y:S02]  /*d200*/  IMAD.X R74, R6, 0x1, R7, P2 ;  /* 0x00000001064a7824 */ /* 0x000fe400010e0607 */
[----:B------:R-:W-:Y:S02]  /*d210*/  VIADD R6, R68, 0x8 ;  /* 0x0000000844067836 */ /* 0x000fe40000000000 */
[----:B------:R-:W-:-:S03]  /*d220*/  IMAD.MOV.U32 R13, RZ, RZ, R74 ;  /* 0x000000ffff0d7224 */ /* 0x000fc600078e004a */
[----:B------:R-:W-:Y:S01]  /*d230*/  ISETP.GT.AND P1, PT, R6, R11, PT ;  /* 0x0000000b0600720c */ /* 0x000fe20003f24270 */
[----:B------:R-:W-:-:S12]  /*d240*/  IMAD.MOV.U32 R6, RZ, RZ, R69 ;  /* 0x000000ffff067224 */ /* 0x000fd800078e0045 */
[----:B------:R-:W-:Y:S05]  /*d250*/  WARPSYNC.COLLECTIVE R10, `(.L_x_348) ;  /* 0x000000000a087348 */ /* 0x000fea0003c00000 */
[----:B------:R0:W1:Y:S02]  /*d260*/  SHFL.DOWN P0, R69, R13, R12, R11 ;  /* 0x0800000c0d457389 */ /* 0x000064000000000b */
[----:B01----:R-:W-:Y:S05]  /*d270*/  ENDCOLLECTIVE ;  /* 0x000000000000791b */ /* 0x003fea0003800000 */
.L_x_348:
[----:B------:R-:W-:Y:S01]  /*d280*/  SEL R6, R6, RZ, !P1 ;  /* 0x000000ff06067207 */ /* 0x000fe20004800000 */
[----:B------:R-:W-:-:S03]  /*d290*/  IMAD.MOV.U32 R12, RZ, RZ, 0x10 ;  /* 0x00000010ff0c7424 */ /* 0x000fc600078e00ff */
        /* <DEDUP_REMOVED lines=8> */
.L_x_349:
[----:B------:R-:W-:Y:S02]  /*d320*/  IMAD.MOV.U32 R13, RZ, RZ, R8 ;  /* 0x000000ffff0d7224 */ /* 0x000fe400078e0008 */
[----:B------:R-:W-:-:S07]  /*d330*/  IMAD.MOV.U32 R6, RZ, RZ, R69 ;  /* 0x000000ffff067224 */ /* 0x000fce00078e0045 */
[----:B------:R-:W-:Y:S05]  /*d340*/  WARPSYNC.COLLECTIVE R10, `(.L_x_350) ;  /* 0x000000000a087348 */ /* 0x000fea0003c00000 */
[----:B------:R0:W1:Y:S02]  /*d350*/  SHFL.DOWN P0, R69, R13, R12, R11 ;  /* 0x0800000c0d457389 */ /* 0x000064000000000b */
[----:B01----:R-:W-:Y:S05]  /*d360*/  ENDCOLLECTIVE ;  /* 0x000000000000791b */ /* 0x003fea0003800000 */
.L_x_350:
[----:B------:R-:W0:Y:S02]  /*d370*/  LDCU.64 UR6, c[0x0][0x3a8] ;  /* 0x00007500ff0677ac */ /* 0x000e240008000a00 */
[----:B0-----:R-:W-:-:S04]  /*d380*/  UIADD3 UR6, UP0, UPT, UR6, 0x200, URZ ;  /* 0x0000020006067890 */ /* 0x001fc8000ff1e0ff */
[----:B------:R-:W-:Y:S01]  /*d390*/  UIADD3.X UR7, UPT, UPT, URZ, UR7, URZ, UP0, !UPT ;  /* 0x00000007ff077290 */ /* 0x000fe200087fe4ff */
[----:B------:R-:W-:-:S04]  /*d3a0*/  ISETP.GT.AND P0, PT, R74, R11, PT ;  /* 0x0000000b4a00720c */ /* 0x000fc80003f04270 */
[----:B------:R-:W-:Y:S01]  /*d3b0*/  SEL R6, R6, RZ, !P0 ;  /* 0x000000ff06067207 */ /* 0x000fe20004000000 */
[----:B------:R-:W-:Y:S01]  /*d3c0*/  IMAD.U32 R9, RZ, RZ, UR7 ;  /* 0x00000007ff097e24 */ /* 0x000fe2000f8e00ff */
[----:B------:R-:W-:Y:S02]  /*d3d0*/  SEL R69, R69, RZ, !P0 ;  /* 0x000000ff45457207 */ /* 0x000fe40004000000 */
[----:B------:R-:W-:Y:S02]  /*d3e0*/  ISETP.NE.U32.AND P0, PT, R4, 0x65, PT ;  /* 0x000000650400780c */ /* 0x000fe40003f05070 */
[----:B------:R-:W-:Y:S02]  /*d3f0*/  IADD3 R74, P1, PT, R6, R7, RZ ;  /* 0x00000007064a7210 */ /* 0x000fe40007f3e0ff */
[----:B------:R-:W-:-:S03]  /*d400*/  ISETP.NE.AND.EX P0, PT, R5, RZ, PT, P0 ;  /* 0x000000ff0500720c */ /* 0x000fc60003f05300 */
[----:B------:R-:W-:Y:S02]  /*d410*/  IMAD.X R75, R69, 0x1, R8, P1 ;  /* 0x00000001454b7824 */ /* 0x000fe400008e0608 */
[----:B------:R-:W-:-:S08]  /*d420*/  IMAD.U32 R8, RZ, RZ, UR6 ;  /* 0x00000006ff087e24 */ /* 0x000fd0000f8e00ff */
[----:B------:R-:W-:Y:S05]  /*d430*/  WARPSYNC.COLLECTIVE R10, `(.L_x_351) ;  /* 0x000000000a087348 */ /* 0x000fea0003c00000 */
[----:B------:R-:W-:Y:S01]  /*d440*/  VOTE.ALL P0, P0 ;  /* 0x0000000000ff7806 */ /* 0x000fe20000000000 */
[----:B------:R-:W-:-:S12]  /*d450*/  ENDCOLLECTIVE ;  /* 0x000000000000791b */ /* 0x000fd80003800000 */
.L_x_351:
[----:B------:R-:W-:Y:S05]  /*d460*/  BRA `(.L_x_352) ;  /* 0xffffffc400107947 */ /* 0x000fea000383ffff */
.L_x_205:
[----:B------:R-:W-:Y:S01]  /*d470*/  BSSY B1, `(.L_x_353) ;  /* 0x0000006000017945 */ /* 0x000fe20003800000 */
[----:B------:R-:W-:Y:S01]  /*d480*/  PLOP3.LUT P0, PT, P0, PT, PT, 0x8, 0x80 ;  /* 0x000000000080781c */ /* 0x000fe2000070e170 */
[----:B------:R-:W-:-:S12]  /*d490*/  IMAD.MOV.U32 R10, RZ, RZ, -0x1 ;  /* 0xffffffffff0a7424 */ /* 0x000fd800078e00ff */
[----:B------:R-:W-:Y:S05]  /*d4a0*/  WARPSYNC.COLLECTIVE R10, `(.L_x_354) ;  /* 0x000000000a087348 */ /* 0x000fea0003c00000 */
[----:B------:R-:W-:Y:S01]  /*d4b0*/  VOTE.ANY P0, P0 ;  /* 0x0000000000ff7806 */ /* 0x000fe20000000100 */
[----:B------:R-:W-:-:S12]  /*d4c0*/  ENDCOLLECTIVE ;  /* 0x000000000000791b */ /* 0x000fd80003800000 */
.L_x_354:
[----:B------:R-:W-:Y:S05]  /*d4d0*/  BSYNC B1 ;  /* 0x0000000000017941 */ /* 0x000fea0003800000 */
.L_x_353:
[----:B------:R-:W-:Y:S05]  /*d4e0*/  BRA `(.L_x_355) ;  /* 0xffffffc4001c7947 */ /* 0x000fea000383ffff */
.L_x_207:
[----:B------:R-:W-:Y:S01]  /*d4f0*/  BSSY B1, `(.L_x_356) ;  /* 0x0000006000017945 */ /* 0x000fe20003800000 */
[----:B------:R-:W-:Y:S01]  /*d500*/  PLOP3.LUT P0, PT, P0, PT, PT, 0x8, 0x80 ;  /* 0x000000000080781c */ /* 0x000fe2000070e170 */
[----:B------:R-:W-:-:S12]  /*d510*/  IMAD.MOV.U32 R10, RZ, RZ, -0x1 ;  /* 0xffffffffff0a7424 */ /* 0x000fd800078e00ff */
[----:B------:R-:W-:Y:S05]  /*d520*/  WARPSYNC.COLLECTIVE R10, `(.L_x_357) ;  /* 0x000000000a087348 */ /* 0x000fea0003c00000 */
[----:B------:R-:W-:Y:S01]  /*d530*/  VOTE.ANY P0, P0 ;  /* 0x0000000000ff7806 */ /* 0x000fe20000000100 */
[----:B------:R-:W-:-:S12]  /*d540*/  ENDCOLLECTIVE ;  /* 0x000000000000791b */ /* 0x000fd80003800000 */
.L_x_357:
[----:B------:R-:W-:Y:S05]  /*d550*/  BSYNC B1 ;  /* 0x0000000000017941 */ /* 0x000fea0003800000 */
.L_x_356:
[----:B------:R-:W-:Y:S05]  /*d560*/  BRA `(.L_x_358) ;  /* 0xffffffc400747947 */ /* 0x000fea000383ffff */
.L_x_209:
[----:B------:R-:W-:Y:S01]  /*d570*/  BSSY B1, `(.L_x_359) ;  /* 0x0000006000017945 */ /* 0x000fe20003800000 */
[----:B------:R-:W-:Y:S01]  /*d580*/  PLOP3.LUT P0, PT, P0, PT, PT, 0x8, 0x80 ;  /* 0x000000000080781c */ /* 0x000fe2000070e170 */
[----:B------:R-:W-:-:S12]  /*d590*/  IMAD.MOV.U32 R10, RZ, RZ, -0x1 ;  /* 0xffffffffff0a7424 */ /* 0x000fd800078e00ff */
[----:B------:R-:W-:Y:S05]  /*d5a0*/  WARPSYNC.COLLECTIVE R10, `(.L_x_360) ;  /* 0x000000000a087348 */ /* 0x000fea0003c00000 */
[----:B------:R-:W-:Y:S01]  /*d5b0*/  VOTE.ANY R10, PT, P0 ;  /* 0x00000000000a7806 */ /* 0x000fe200000e0100 */
[----:B------:R-:W-:Y:S06]  /*d5c0*/  ENDCOLLECTIVE ;  /* 0x000000000000791b */ /* 0x000fec0003800000 */
.L_x_360:
[----:B------:R-:W-:Y:S05]  /*d5d0*/  BSYNC B1 ;  /* 0x0000000000017941 */ /* 0x000fea0003800000 */
.L_x_359:
        /* <DEDUP_REMOVED lines=11> */
.L_x_361:
[----:B------:R-:W-:Y:S02]  /*d690*/  IMAD.MOV.U32 R13, RZ, RZ, R7 ;  /* 0x000000ffff0d7224 */ /* 0x000fe400078e0007 */
[----:B------:R-:W-:-:S07]  /*d6a0*/  IMAD.MOV.U32 R16, RZ, RZ, R69 ;  /* 0x000000ffff107224 */ /* 0x000fce00078e0045 */
[----:B------:R-:W-:Y:S05]  /*d6b0*/  WARPSYNC.COLLECTIVE R10, `(.L_x_362) ;  /* 0x000000000a087348 */ /* 0x000fea0003c00000 */
[----:B------:R0:W1:Y:S02]  /*d6c0*/  SHFL.DOWN P0, R69, R13, R12, R11 ;  /* 0x0800000c0d457389 */ /* 0x000064000000000b */
[----:B01----:R-:W-:Y:S05]  /*d6d0*/  ENDCOLLECTIVE ;  /* 0x000000000000791b */ /* 0x003fea0003800000 */
.L_x_362:
        /* <DEDUP_REMOVED lines=13> */
.L_x_363:
[----:B------:R-:W-:Y:S01]  /*d7b0*/  IMAD.MOV.U32 R13, RZ, RZ, R78 ;  /* 0x000000ffff0d7224 */ /* 0x000fe200078e004e */
[----:B------:R-:W-:-:S04]  /*d7c0*/  SEL R69, R69, RZ, !P1 ;  /* 0x000000ff45457207 */ /* 0x000fc80004800000 */
[----:B------:R-:W-:-:S13]  /*d7d0*/  IADD3 R80, P2, PT, R69, R76, RZ ;  /* 0x0000004c45507210 */ /* 0x000fda0007f5e0ff */
[----:B------:R-:W-:Y:S05]  /*d7e0*/  WARPSYNC.COLLECTIVE R10, `(.L_x_364) ;  /* 0x000000000a087348 */ /* 0x000fea0003c00000 */
[----:B------:R0:W1:Y:S02]  /*d7f0*/  SHFL.DOWN P0, R69, R13, R12, R11 ;  /* 0x0800000c0d457389 */ /* 0x000064000000000b */
[----:B01----:R-:W-:Y:S05]  /*d800*/  ENDCOLLECTIVE ;  /* 0x000000000000791b */ /* 0x003fea0003800000 */
.L_x_364:
[----:B------:R-:W-:Y:S02]  /*d810*/  IMAD.MOV.U32 R13, RZ, RZ, R80 ;  /* 0x000000ffff0d7224 */ /* 0x000fe400078e0050 */
[----:B------:R-:W-:Y:S02]  /*d820*/  IMAD.MOV.U32 R12, RZ, RZ, 0x4 ;  /* 0x00000004ff0c7424 */ /* 0x000fe400078e00ff */
[----:B------:R-:W-:-:S07]  /*d830*/  IMAD.MOV.U32 R16, RZ, RZ, R69 ;  /* 0x000000ffff107224 */ /* 0x000fce00078e0045 */
[----:B------:R-:W-:Y:S05]  /*d840*/  WARPSYNC.COLLECTIVE R10, `(.L_x_365) ;  /* 0x000000000a087348 */ /* 0x000fea0003c00000 */
[----:B------:R0:W1:Y:S02]  /*d850*/  SHFL.DOWN P0, R69, R13, R12, R11 ;  /* 0x0800000c0d457389 */ /* 0x000064000000000b */
[----:B01----:R-:W-:Y:S05]  /*d860*/  ENDCOLLECTIVE ;  /* 0x000000000000791b */ /* 0x003fea0003800000 */
.L_x_365:
[----:B------:R-:W-:Y:S02]  /*d870*/  SEL R7, R16, RZ, !P1 ;  /* 0x000000ff10077207 */ /* 0x000fe40004800000 */
[----:B------:R-:W-:-:S03]  /*d880*/  ISETP.GT.AND P1, PT, R6, R11, PT ;  /* 0x0000000b0600720c */ /* 0x000fc60003f24270 */
[----:B------:R-:W-:-:S04]  /*d890*/  IMAD.X R16, R7, 0x1, R78, P2 ;  /* 0x0000000107107824 */ /* 0x000fc800010e064e */
[----:B------:R-:W-:Y:S01]  /*d8a0*/  IMAD.MOV.U32 R13, RZ, RZ, R16 ;  /* 0x000000ffff0d7224 */ /* 0x000fe200078e0010 */
[----:B------:R-:W-:-:S04]  /*d8b0*/  SEL R69, R69, RZ, !P1 ;  /* 0x000000ff45457207 */ /* 0x000fc80004800000 */
[----:B------:R-:W-:-:S13]  /*d8c0*/  IADD3 R76, P2, PT, R69, R80, RZ ;  /* 0x00000050454c7210 */ /* 0x000fda0007f5e0ff */
[----:B------:R-:W-:Y:S05]  /*d8d0*/  WARPSYNC.COLLECTIVE R10, `(.L_x_366) ;  /* 0x000000000a087348 */ /* 0x000fea0003c00000 */
[----:B------:R0:W1:Y:S02]  /*d8e0*/  SHFL.DOWN P0, R69, R13, R12, R11 ;  /* 0x0800000c0d457389 */ /* 0x000064000000000b */
[----:B01----:R-:W-:Y:S05]  /*d8f0*/  ENDCOLLECTIVE ;  /* 0x000000000000791b */ /* 0x003fea0003800000 */
.L_x_366:
[----:B------:R-:W-:Y:S02]  /*d900*/  IMAD.MOV.U32 R13, RZ, RZ, R76 ;  /* 0x000000ffff0d7224 */ /* 0x000fe400078e004c */
[----:B------:R-:W-:Y:S02]  /*d910*/  IMAD.MOV.U32 R12, RZ, RZ, 0x8 ;  /* 0x00000008ff0c7424 */ /* 0x000fe400078e00ff */
[----:B------:R-:W-:-:S07]  /*d920*/  IMAD.MOV.U32 R6, RZ, RZ, R69 ;  /* 0x000000ffff067224 */ /* 0x000fce00078e0045 */
[----:B------:R-:W-:Y:S05]  /*d930*/  WARPSYNC.COLLECTIVE R10, `(.L_x_367) ;  /* 0x000000000a087348 */ /* 0x000fea0003c00000 */
[----:B------:R0:W1:Y:S02]  /*d940*/  SHFL.DOWN P0, R69, R13, R12, R11 ;  /* 0x0800000c0d457389 */ /* 0x000064000000000b */
[----:B01----:R-:W-:Y:S05]  /*d950*/  ENDCOLLECTIVE ;  /* 0x000000000000791b */ /* 0x003fea0003800000 */
.L_x_367:
[----:B------:R-:W-:Y:S01]  /*d960*/  SEL R7, R6, RZ, !P1 ;  /* 0x000000ff06077207 */ /* 0x000fe20004800000 */
[----:B------:R-:W-:-:S04]  /*d970*/  VIADD R6, R68, 0x8 ;  /* 0x0000000844067836 */ /* 0x000fc80000000000 */
[----:B------:R-:W-:Y:S01]  /*d980*/  IMAD.X R78, R7, 0x1, R16, P2 ;  /* 0x00000001074e7824 */ /* 0x000fe200010e0610 */
[----:B------:R-:W-:-:S03]  /*d990*/  ISETP.GT.AND P1, PT, R6, R11, PT ;  /* 0x0000000b0600720c */ /* 0x000fc60003f24270 */
[----:B------:R-:W-:Y:S02]  /*d9a0*/  IMAD.MOV.U32 R13, RZ, RZ, R78 ;  /* 0x000000ffff0d7224 */ /* 0x000fe400078e004e */
[----:B------:R-:W-:-:S08]  /*d9b0*/  IMAD.MOV.U32 R6, RZ, RZ, R69 ;  /* 0x000000ffff067224 */ /* 0x000fd000078e0045 */
[----:B------:R-:W-:Y:S05]  /*d9c0*/  WARPSYNC.COLLECTIVE R10, `(.L_x_368) ;  /* 0x000000000a087348 */ /* 0x000fea0003c00000 */
[----:B------:R0:W1:Y:S02]  /*d9d0*/  SHFL.DOWN P0, R69, R13, R12, R11 ;  /* 0x0800000c0d457389 */ /* 0x000064000000000b */
[----:B01----:R-:W-:Y:S05]  /*d9e0*/  ENDCOLLECTIVE ;  /* 0x000000000000791b */ /* 0x003fea0003800000 */
.L_x_368:
[----:B------:R-:W-:Y:S01]  /*d9f0*/  SEL R7, R6, RZ, !P1 ;  /* 0x000000ff06077207 */ /* 0x000fe20004800000 */
[----:B------:R-:W-:-:S03]  /*da00*/  IMAD.MOV.U32 R12, RZ, RZ, 0x10 ;  /* 0x00000010ff0c7424 */ /* 0x000fc600078e00ff */
[----:B------:R-:W-:Y:S01]  /*da10*/  IADD3 R7, P0, PT, R7, R76, RZ ;  /* 0x0000004c07077210 */ /* 0x000fe20007f1e0ff */
[----:B------:R-:W-:Y:S01]  /*da20*/  VIADD R76, R68, 0x10 ;  /* 0x00000010444c7836 */ /* 0x000fe20000000000 */
[----:B------:R-:W-:-:S03]  /*da30*/  SEL R69, R69, RZ, !P1 ;  /* 0x000000ff45457207 */ /* 0x000fc60004800000 */
[----:B------:R-:W-:Y:S02]  /*da40*/  IMAD.MOV.U32 R13, RZ, RZ, R7 ;  /* 0x000000ffff0d7224 */ /* 0x000fe400078e0007 */
[----:B------:R-:W-:-:S07]  /*da50*/  IMAD.X R16, R69, 0x1, R78, P0 ;  /* 0x0000000145107824 */ /* 0x000fce00000e064e */
[----:B------:R-:W-:Y:S05]  /*da60*/  WARPSYNC.COLLECTIVE R10, `(.L_x_369) ;  /* 0x000000000a087348 */ /* 0x000fea0003c00000 */
[----:B------:R0:W1:Y:S02]  /*da70*/  SHFL.DOWN P0, R69, R13, R12, R11 ;  /* 0x0800000c0d457389 */ /* 0x000064000000000b */
[----:B01----:R-:W-:Y:S05]  /*da80*/  ENDCOLLECTIVE ;  /* 0x000000000000791b */ /* 0x003fea0003800000 */
.L_x_369:
[----:B------:R-:W-:Y:S02]  /*da90*/  IMAD.MOV.U32 R13, RZ, RZ, R16 ;  /* 0x000000ffff0d7224 */ /* 0x000fe400078e0010 */
[----:B------:R-:W-:-:S07]  /*daa0*/  IMAD.MOV.U32 R6, RZ, RZ, R69 ;  /* 0x000000ffff067224 */ /* 0x000fce00078e0045 */
[----:B------:R-:W-:Y:S05]  /*dab0*/  WARPSYNC.COLLECTIVE R10, `(.L_x_370) ;  /* 0x000000000a087348 */ /* 0x000fea0003c00000 */
[----:B------:R0:W1:Y:S02]  /*dac0*/  SHFL.DOWN P0, R69, R13, R12, R11 ;  /* 0x0800000c0d457389 */ /* 0x000064000000000b */
[----:B01----:R-:W-:Y:S05]  /*dad0*/  ENDCOLLECTIVE ;  /* 0x000000000000791b */ /* 0x003fea0003800000 */
.L_x_370:
[----:B------:R-:W-:-:S04]  /*dae0*/  ISETP.GT.AND P0, PT, R76, R11, PT ;  /* 0x0000000b4c00720c */ /* 0x000fc80003f04270 */
[----:B------:R-:W-:Y:S02]  /*daf0*/  SEL R6, R6, RZ, !P0 ;  /* 0x000000ff06067207 */ /* 0x000fe40004000000 */
[----:B------:R-:W-:Y:S02]  /*db00*/  SEL R69, R69, RZ, !P0 ;  /* 0x000000ff45457207 */ /* 0x000fe40004000000 */
[----:B------:R-:W-:Y:S02]  /*db10*/  ISETP.NE.U32.AND P0, PT, R4, 0x65, PT ;  /* 0x000000650400780c */ /* 0x000fe40003f05070 */
[----:B------:R-:W-:Y:S02]  /*db20*/  IADD3 R74, P2, P1, R6, R7, R74 ;  /* 0x00000007064a7210 */ /* 0x000fe4000795e04a */
[----:B------:R-:W-:Y:S02]  /*db30*/  ISETP.NE.AND.EX P0, PT, R5, RZ, PT, P0 ;  /* 0x000000ff0500720c */ /* 0x000fe40003f05300 */
[----:B------:R-:W-:-:S11]  /*db40*/  IADD3.X R75, PT, PT, R69, R16, R75, P2, P1 ;  /* 0x00000010454b7210 */ /* 0x000fd600017e244b */
[----:B------:R-:W-:Y:S05]  /*db50*/  WARPSYNC.COLLECTIVE R10, `(.L_x_371) ;  /* 0x000000000a087348 */ /* 0x000fea0003c00000 */
[----:B------:R-:W-:Y:S01]  /*db60*/  VOTE.ALL P0, P0 ;  /* 0x0000000000ff7806 */ /* 0x000fe20000000000 */
[----:B------:R-:W-:-:S12]  /*db70*/  ENDCOLLECTIVE ;  /* 0x000000000000791b */ /* 0x000fd80003800000 */
.L_x_371:
[----:B------:R-:W-:Y:S05]  /*db80*/  BRA `(.L_x_372) ;  /* 0xffffffc000c07947 */ /* 0x000fea000383ffff */
.L_x_373:
[----:B------:R-:W-:-:S00]  /*db90*/  BRA `(.L_x_373) ;  /* 0xfffffffc00fc7947 */ /* 0x000fc0000383ffff */
[----:B------:R-:W-:-:S00]  /*dba0*/  NOP ;  /* 0x0000000000007918 */ /* 0x000fc00000000000 */
        /* <DEDUP_REMOVED lines=13> */
.L_x_565:


//--------------------- .text._ZN3cub18CUB_300001_SM_10006detail19three_way_partition33DeviceThreeWayPartitionInitKernelINS0_13ScanTileStateImLb1EEEPiEEvT_iT0_ --------------------------
	.section	.text._ZN3cub18CUB_300001_SM_10006detail19three_way_partition33DeviceThreeWayPartitionInitKernelINS0_13ScanTileStateImLb1EEEPiEEvT_iT0_,"ax",@progbits
	.align	128
        .global         _ZN3cub18CUB_300001_SM_10006detail19three_way_partition33DeviceThreeWayPartitionInitKernelINS0_13ScanTileStateImLb1EEEPiEEvT_iT0_
        .type           _ZN3cub18CUB_300001_SM_10006detail19three_way_partition33DeviceThreeWayPartitionInitKernelINS0_13ScanTileStateImLb1EEEPiEEvT_iT0_,@function
        .size           _ZN3cub18CUB_300001_SM_10006detail19three_way_partition33DeviceThreeWayPartitionInitKernelINS0_13ScanTileStateImLb1EEEPiEEvT_iT0_,(.L_x_566 - _ZN3cub18CUB_300001_SM_10006detail19three_way_partition33DeviceThreeWayPartitionInitKernelINS0_13ScanTileStateImLb1EEEPiEEvT_iT0_)
        .other          _ZN3cub18CUB_300001_SM_10006detail19three_way_partition33DeviceThreeWayPartitionInitKernelINS0_13ScanTileStateImLb1EEEPiEEvT_iT0_,@"STO_CUDA_ENTRY STV_DEFAULT"
_ZN3cub18CUB_300001_SM_10006detail19three_way_partition33DeviceThreeWayPartitionInitKernelINS0_13ScanTileStateImLb1EEEPiEEvT_iT0_:
.text._ZN3cub18CUB_300001_SM_10006detail19three_way_partition33DeviceThreeWayPartitionInitKernelINS0_13ScanTileStateImLb1EEEPiEEvT_iT0_:
[----:B------:R-:W-:Y:S01]  /*0000*/  LDC R1, c[0x0][0x37c] ;  /* 0x0000df00ff017b82 */ /* 0x000fe20000000800 */
[----:B------:R-:W0:Y:S07]  /*0010*/  S2R R13, SR_TID.X ;  /* 0x00000000000d7919 */ /* 0x000e2e0000002100 */
[----:B------:R-:W1:Y:S01]  /*0020*/  S2UR UR6, SR_CTAID.X ;  /* 0x00000000000679c3 */ /* 0x000e620000002500 */
[----:B------:R-:W2:Y:S01]  /*0030*/  LDCU UR4, c[0x0][0x388] ;  /* 0x00007100ff0477ac */ /* 0x000ea20008000800 */
[----:B------:R-:W-:-:S06]  /*0040*/  CS2R R10, SRZ ;  /* 0x00000000000a7805 */ /* 0x000fcc000001ff00 */
[----:B------:R-:W1:Y:S01]  /*0050*/  LDC R7, c[0x0][0x360] ;  /* 0x0000d800ff077b82 */ /* 0x000e620000000800 */
[----:B0-----:R-:W-:Y:S01]  /*0060*/  ISETP.GT.U32.AND P0, PT, R13, 0x1f, PT ;  /* 0x0000001f0d00780c */ /* 0x001fe20003f04070 */
[----:B-1----:R-:W-:Y:S01]  /*0070*/  IMAD R7, R7, UR6, R13 ;  /* 0x0000000607077c24 */ /* 0x002fe2000f8e020d */
[----:B------:R-:W-:Y:S02]  /*0080*/  ISETP.GT.U32.AND P2, PT, R13, 0x1, PT ;  /* 0x000000010d00780c */ /* 0x000fe40003f44070 */
[----:B------:R-:W-:Y:S02]  /*0090*/  ISETP.NE.OR P0, PT, RZ, UR6, P0 ;  /* 0x00000006ff007c0c */ /* 0x000fe40008705670 */
[----:B--2---:R-:W-:Y:S01]  /*00a0*/  ISETP.GE.AND P1, PT, R7, UR4, PT ;  /* 0x0000000407007c0c */ /* 0x004fe2000bf26270 */
[----:B------:R-:W0:Y:S01]  /*00b0*/  LDCU.64 UR4, c[0x0][0x358] ;  /* 0x00006b00ff0477ac */ /* 0x000e220008000a00 */
[----:B------:R-:W-:-:S09]  /*00c0*/  ISETP.NE.OR P2, PT, RZ, UR6, P2 ;  /* 0x00000006ff007c0c */ /* 0x000fd20009745670 */
[----:B------:R-:W1:Y:S02]  /*00d0*/  @!P0 LDC.64 R4, c[0x0][0x380] ;  /* 0x0000e000ff048b82 */ /* 0x000e640000000a00 */
[----:B------:R-:W-:Y:S02]  /*00e0*/  @!P1 IMAD.MOV.U32 R8, RZ, RZ, 0x63 ;  /* 0x00000063ff089424 */ /* 0x000fe400078e00ff */
[----:B------:R-:W-:-:S04]  /*00f0*/  @!P1 IMAD.MOV.U32 R9, RZ, RZ, 0x0 ;  /* 0x00000000ff099424 */ /* 0x000fc800078e00ff */
[----:B------:R-:W2:Y:S01]  /*0100*/  @!P1 LDC.64 R2, c[0x0][0x380] ;  /* 0x0000e000ff029b82 */ /* 0x000ea20000000a00 */
[----:B-1----:R-:W-:-:S04]  /*0110*/  @!P0 IMAD.WIDE.U32 R4, R13, 0x10, R4 ;  /* 0x000000100d048825 */ /* 0x002fc800078e0004 */
[----:B--2---:R-:W-:-:S05]  /*0120*/  @!P1 IMAD.WIDE R2, R7, 0x10, R2 ;  /* 0x0000001007029825 */ /* 0x004fca00078e0202 */
[----:B0-----:R0:W-:Y:S04]  /*0130*/  @!P1 STG.E.128 desc[UR4][R2.64+0x200], R8 ;  /* 0x0002000802009986 */ /* 0x0011e8000c101d04 */
[----:B------:R0:W-:Y:S01]  /*0140*/  @!P0 STG.E.128 desc[UR4][R4.64], RZ ;  /* 0x000000ff04008986 */ /* 0x0001e2000c101d04 */
[----:B------:R-:W-:Y:S05]  /*0150*/  @P2 EXIT ;  /* 0x000000000000294d */ /* 0x000fea0003800000 */
[----:B0-----:R-:W0:Y:S02]  /*0160*/  LDC.64 R2, c[0x0][0x390] ;  /* 0x0000e400ff027b82 */ /* 0x001e240000000a00 */
[----:B0-----:R-:W-:-:S05]  /*0170*/  IMAD.WIDE.U32 R2, R13, 0x4, R2 ;  /* 0x000000040d027825 */ /* 0x001fca00078e0002 */
[----:B------:R-:W-:Y:S01]  /*0180*/  STG.E desc[UR4][R2.64], RZ ;  /* 0x000000ff02007986 */ /* 0x000fe2000c101904 */
[----:B------:R-:W-:Y:S05]  /*0190*/  EXIT ;  /* 0x000000000000794d */ /* 0x000fea0003800000 */
.L_x_374:
        /* <DEDUP_REMOVED lines=14> */
.L_x_566:


//--------------------- .text._ZN3cub18CUB_300001_SM_10006detail4scan23DeviceCompactInitKernelINS0_13ScanTileStateIiLb1EEEPiEEvT_iT0_ --------------------------
	.section	.text._ZN3cub18CUB_300001_SM_10006detail4scan23DeviceCompactInitKernelINS0_13ScanTileStateIiLb1EEEPiEEvT_iT0_,"ax",@progbits
	.align	128
        .global         _ZN3cub18CUB_300001_SM_10006detail4scan23DeviceCompactInitKernelINS0_13ScanTileStateIiLb1EEEPiEEvT_iT0_
        .type           _ZN3cub18CUB_300001_SM_10006detail4scan23DeviceCompactInitKernelINS0_13ScanTileStateIiLb1EEEPiEEvT_iT0_,@function
        .size           _ZN3cub18CUB_300001_SM_10006detail4scan23DeviceCompactInitKernelINS0_13ScanTileStateIiLb1EEEPiEEvT_iT0_,(.L_x_567 - _ZN3cub18CUB_300001_SM_10006detail4scan23DeviceCompactInitKernelINS0_13ScanTileStateIiLb1EEEPiEEvT_iT0_)
        .other          _ZN3cub18CUB_300001_SM_10006detail4scan23DeviceCompactInitKernelINS0_13ScanTileStateIiLb1EEEPiEEvT_iT0_,@"STO_CUDA_ENTRY STV_DEFAULT"
_ZN3cub18CUB_300001_SM_10006detail4scan23DeviceCompactInitKernelINS0_13ScanTileStateIiLb1EEEPiEEvT_iT0_:
.text._ZN3cub18CUB_300001_SM_10006detail4scan23DeviceCompactInitKernelINS0_13ScanTileStateIiLb1EEEPiEEvT_iT0_:
[----:B------:R-:W-:Y:S01]  /*0000*/  LDC R1, c[0x0][0x37c] ;  /* 0x0000df00ff017b82 */ /* 0x000fe20000000800 */
[----:B------:R-:W0:Y:S07]  /*0010*/  S2R R0, SR_TID.X ;  /* 0x0000000000007919 */ /* 0x000e2e0000002100 */
[----:B------:R-:W1:Y:S01]  /*0020*/  S2UR UR6, SR_CTAID.X ;  /* 0x00000000000679c3 */ /* 0x000e620000002500 */
[----:B------:R-:W2:Y:S07]  /*0030*/  LDCU UR4, c[0x0][0x388] ;  /* 0x00007100ff0477ac */ /* 0x000eae0008000800 */
[----:B------:R-:W1:Y:S01]  /*0040*/  LDC R7, c[0x0][0x360] ;  /* 0x0000d800ff077b82 */ /* 0x000e620000000800 */
[C---:B0-----:R-:W-:Y:S01]  /*0050*/  ISETP.GT.U32.AND P0, PT, R0.reuse, 0x1f, PT ;  /* 0x0000001f0000780c */ /* 0x041fe20003f04070 */
[----:B-1----:R-:W-:Y:S01]  /*0060*/  IMAD R7, R7, UR6, R0 ;  /* 0x0000000607077c24 */ /* 0x002fe2000f8e0200 */
[----:B------:R-:W-:-:S02]  /*0070*/  LOP3.LUT P2, RZ, R0, UR6, RZ, 0xfc, !PT ;  /* 0x0000000600ff7c12 */ /* 0x000fc4000f84fcff */
[----:B------:R-:W-:Y:S02]  /*0080*/  ISETP.NE.OR P0, PT, RZ, UR6, P0 ;  /* 0x00000006ff007c0c */ /* 0x000fe40008705670 */
[----:B--2---:R-:W-:Y:S01]  /*0090*/  ISETP.GE.AND P1, PT, R7, UR4, PT ;  /* 0x0000000407007c0c */ /* 0x004fe2000bf26270 */
[----:B------:R-:W0:Y:S10]  /*00a0*/  LDCU.64 UR4, c[0x0][0x358] ;  /* 0x00006b00ff0477ac */ /* 0x000e340008000a00 */
[----:B------:R-:W1:Y:S02]  /*00b0*/  @!P0 LDC.64 R4, c[0x0][0x380] ;  /* 0x0000e000ff048b82 */ /* 0x000e640000000a00 */
[----:B------:R-:W-:-:S06]  /*00c0*/  @!P1 MOV R6, 0x63 ;  /* 0x0000006300069802 */ /* 0x000fcc0000000f00 */
[----:B------:R-:W2:Y:S01]  /*00d0*/  @!P1 LDC.64 R2, c[0x0][0x380] ;  /* 0x0000e000ff029b82 */ /* 0x000ea20000000a00 */
[----:B-1----:R-:W-:-:S04]  /*00e0*/  @!P0 IMAD.WIDE.U32 R4, R0, 0x8, R4 ;  /* 0x0000000800048825 */ /* 0x002fc800078e0004 */
[----:B--2---:R-:W-:-:S04]  /*00f0*/  @!P1 IMAD.WIDE R2, R7, 0x8, R2 ;  /* 0x0000000807029825 */ /* 0x004fc800078e0202 */
[----:B------:R-:W-:-:S05]  /*0100*/  IMAD.MOV.U32 R7, RZ, RZ, RZ ;  /* 0x000000ffff077224 */ /* 0x000fca00078e00ff */
[----:B0-----:R0:W-:Y:S04]  /*0110*/  @!P1 STG.E.64 desc[UR4][R2.64+0x100], R6 ;  /* 0x0001000602009986 */ /* 0x0011e8000c101b04 */
[----:B------:R0:W-:Y:S01]  /*0120*/  @!P0 STG.E.64 desc[UR4][R4.64], RZ ;  /* 0x000000ff04008986 */ /* 0x0001e2000c101b04 */
[----:B------:R-:W-:Y:S05]  /*0130*/  @P2 EXIT ;  /* 0x000000000000294d */ /* 0x000fea0003800000 */
[----:B0-----:R-:W0:Y:S02]  /*0140*/  LDC.64 R2, c[0x0][0x390] ;  /* 0x0000e400ff027b82 */ /* 0x001e240000000a00 */
[----:B0-----:R-:W-:Y:S01]  /*0150*/  STG.E desc[UR4][R2.64], RZ ;  /* 0x000000ff02007986 */ /* 0x001fe2000c101904 */
[----:B------:R-:W-:Y:S05]  /*0160*/  EXIT ;  /* 0x000000000000794d */ /* 0x000fea0003800000 */
.L_x_375:
        /* <DEDUP_REMOVED lines=9> */
.L_x_567:


//--------------------- .text._ZN3cub18CUB_300001_SM_10006detail6select23DeviceSelectSweepKernelINS2_10policy_hubIiNS0_8NullTypeEiLb0ELNS0_10SelectImplE2EE10Policy1000EPiPS5_S9_S9_NS0_13ScanTileStateIiLb1EEE8LessThanS5_iNS2_19streaming_context_tIiLb0EEELS6_2EEEvT0_T1_T2_T3_T4_T5_T6_T7_iT8_NS1_7vsmem_tE --------------------------
	.section	.text._ZN3cub18CUB_300001_SM_10006detail6select23DeviceSelectSweepKernelINS2_10policy_hubIiNS0_8NullTypeEiLb0ELNS0_10SelectImplE2EE10Policy1000EPiPS5_S9_S9_NS0_13ScanTileStateIiLb1EEE8LessThanS5_iNS2_19streaming_context_tIiLb0EEELS6_2EEEvT0_T1_T2_T3_T4_T5_T6_T7_iT8_NS1_7vsmem_tE,"ax",@progbits
	.align	128
        .global         _ZN3cub18CUB_300001_SM_10006detail6select23DeviceSelectSweepKernelINS2_10policy_hubIiNS0_8NullTypeEiLb0ELNS0_10SelectImplE2EE10Policy1000EPiPS5_S9_S9_NS0_13ScanTileStateIiLb1EEE8LessThanS5_iNS2_19streaming_context_tIiLb0EEELS6_2EEEvT0_T1_T2_T3_T4_T5_T6_T7_iT8_NS1_7vsmem_tE
        .type           _ZN3cub18CUB_300001_SM_10006detail6select23DeviceSelectSweepKernelINS2_10policy_hubIiNS0_8NullTypeEiLb0ELNS0_10SelectImplE2EE10Policy1000EPiPS5_S9_S9_NS0_13ScanTileStateIiLb1EEE8LessThanS5_iNS2_19streaming_context_tIiLb0EEELS6_2EEEvT0_T1_T2_T3_T4_T5_T6_T7_iT8_NS1_7vsmem_tE,@function
        .size           _ZN3cub18CUB_300001_SM_10006detail6select23DeviceSelectSweepKernelINS2_10policy_hubIiNS0_8NullTypeEiLb0ELNS0_10SelectImplE2EE10Policy1000EPiPS5_S9_S9_NS0_13ScanTileStateIiLb1EEE8LessThanS5_iNS2_19streaming_context_tIiLb0EEELS6_2EEEvT0_T1_T2_T3_T4_T5_T6_T7_iT8_NS1_7vsmem_tE,(.L_x_568 - _ZN3cub18CUB_300001_SM_10006detail6select23DeviceSelectSweepKernelINS2_10policy_hubIiNS0_8NullTypeEiLb0ELNS0_10SelectImplE2EE10Policy1000EPiPS5_S9_S9_NS0_13ScanTileStateIiLb1EEE8LessThanS5_iNS2_19streaming_context_tIiLb0EEELS6_2EEEvT0_T1_T2_T3_T4_T5_T6_T7_iT8_NS1_7vsmem_tE)
        .other          _ZN3cub18CUB_300001_SM_10006detail6select23DeviceSelectSweepKernelINS2_10policy_hubIiNS0_8NullTypeEiLb0ELNS0_10SelectImplE2EE10Policy1000EPiPS5_S9_S9_NS0_13ScanTileStateIiLb1EEE8LessThanS5_iNS2_19streaming_context_tIiLb0EEELS6_2EEEvT0_T1_T2_T3_T4_T5_T6_T7_iT8_NS1_7vsmem_tE,@"STO_CUDA_ENTRY STV_DEFAULT"
_ZN3cub18CUB_300001_SM_10006detail6select23DeviceSelectSweepKernelINS2_10policy_hubIiNS0_8NullTypeEiLb0ELNS0_10SelectImplE2EE10Policy1000EPiPS5_S9_S9_NS0_13ScanTileStateIiLb1EEE8LessThanS5_iNS2_19streaming_context_tIiLb0EEELS6_2EEEvT0_T1_T2_T3_T4_T5_T6_T7_iT8_NS1_7vsmem_tE:
.text._ZN3cub18CUB_300001_SM_10006detail6select23DeviceSelectSweepKernelINS2_10policy_hubIiNS0_8NullTypeEiLb0ELNS0_10SelectImplE2EE10Policy1000EPiPS5_S9_S9_NS0_13ScanTileStateIiLb1EEE8LessThanS5_iNS2_19streaming_context_tIiLb0EEELS6_2EEEvT0_T1_T2_T3_T4_T5_T6_T7_iT8_NS1_7vsmem_tE:
[----:B------:R-:W-:Y:S01]  /*0000*/  LDC R1, c[0x0][0x37c] ;  /* 0x0000df00ff017b82 */ /* 0x000fe20000000800 */
[----:B------:R-:W0:Y:S07]  /*0010*/  S2R R27, SR_CTAID.Y ;  /* 0x00000000001b7919 */ /* 0x000e2e0000002600 */
[----:B------:R-:W0:Y:S01]  /*0020*/  S2UR UR6, SR_CTAID.X ;  /* 0x00000000000679c3 */ /* 0x000e220000002500 */
[----:B------:R-:W1:Y:S01]  /*0030*/  LDCU UR4, c[0x0][0x3b4] ;  /* 0x00007680ff0477ac */ /* 0x000e620008000800 */
[----:B------:R-:W2:Y:S06]  /*0040*/  LDCU.64 UR8, c[0x0][0x358] ;  /* 0x00006b00ff0877ac */ /* 0x000eac0008000a00 */
[----:B------:R-:W0:Y:S01]  /*0050*/  LDC R0, c[0x0][0x374] ;  /* 0x0000dd00ff007b82 */ /* 0x000e220000000800 */
[----:B-1----:R-:W-:Y:S01]  /*0060*/  UIADD3 UR4, UPT, UPT, UR4, -0x1, URZ ;  /* 0xffffffff04047890 */ /* 0x002fe2000fffe0ff */
[----:B0-----:R-:W-:-:S04]  /*0070*/  IMAD R29, R0, UR6, R27 ;  /* 0x00000006001d7c24 */ /* 0x001fc8000f8e021b */
[C---:B------:R-:W-:Y:S01]  /*0080*/  IMAD R0, R29.reuse, 0x2d20, RZ ;  /* 0x00002d201d007824 */ /* 0x040fe200078e02ff */
[----:B------:R-:W-:-:S13]  /*0090*/  ISETP.GE.AND P0, PT, R29, UR4, PT ;  /* 0x000000041d007c0c */ /* 0x000fda000bf06270 */
[----:B--2---:R-:W-:Y:S05]  /*00a0*/  @P0 BRA `(.L_x_376) ;  /* 0x0000004c00dc0947 */ /* 0x004fea0003800000 */
[----:B------:R-:W-:-:S13]  /*00b0*/  ISETP.NE.AND P0, PT, R29, RZ, PT ;  /* 0x000000ff1d00720c */ /* 0x000fda0003f05270 */
[----:B------:R-:W-:Y:S05]  /*00c0*/  @P0 BRA `(.L_x_377) ;  /* 0x0000002000700947 */ /* 0x000fea0003800000 */
[----:B------:R-:W0:Y:S01]  /*00d0*/  S2R R40, SR_TID.X ;  /* 0x0000000000287919 */ /* 0x000e220000002100 */
[----:B------:R-:W1:Y:S01]  /*00e0*/  LDC.64 R2, c[0x0][0x380] ;  /* 0x0000e000ff027b82 */ /* 0x000e620000000a00 */
[C---:B0-----:R-:W-:Y:S02]  /*00f0*/  LOP3.LUT R4, R40.reuse, 0x1f, RZ, 0xc0, !PT ;  /* 0x0000001f28047812 */ /* 0x041fe400078ec0ff */
[----:B------:R-:W-:-:S05]  /*0100*/  LOP3.LUT R5, R40, 0x3e0, RZ, 0xc0, !PT ;  /* 0x000003e028057812 */ /* 0x000fca00078ec0ff */
[----:B------:R-:W-:-:S04]  /*0110*/  IMAD R5, R5, 0x13, R4 ;  /* 0x0000001305057824 */ /* 0x000fc800078e0204 */
[----:B-1----:R-:W-:-:S05]  /*0120*/  IMAD.WIDE.U32 R2, R5, 0x4, R2 ;  /* 0x0000000405027825 */ /* 0x002fca00078e0002 */
        /* <DEDUP_REMOVED lines=18> */
[----:B------:R-:W5:Y:S01]  /*0250*/  LDG.E R23, desc[UR8][R2.64+0x900] ;  /* 0x0009000802177981 */ /* 0x000f62000c1e1900 */
[----:B------:R-:W0:Y:S01]  /*0260*/  S2R R12, SR_LANEID ;  /* 0x00000000000c7919 */ /* 0x000e220000000000 */
[----:B------:R-:W1:Y:S01]  /*0270*/  S2UR UR5, SR_CgaCtaId ;  /* 0x00000000000579c3 */ /* 0x000e620000008800 */
[----:B------:R-:W-:Y:S01]  /*0280*/  SHF.R.U32.HI R37, RZ, 0x5, R40 ;  /* 0x00000005ff257819 */ /* 0x000fe20000011628 */
[----:B------:R-:W-:-:S02]  /*0290*/  UMOV UR4, 0x400 ;  /* 0x0000040000047882 */ /* 0x000fc40000000000 */
[----:B-1----:R-:W-:Y:S01]  /*02a0*/  ULEA UR4, UR5, UR4, 0x18 ;  /* 0x0000000405047291 */ /* 0x002fe2000f8ec0ff */
[----:B------:R-:W1:Y:S01]  /*02b0*/  LDCU UR5, c[0x0][0x3a8] ;  /* 0x00007500ff0577ac */ /* 0x000e620008000800 */
[----:B0-----:R-:W-:-:S05]  /*02c0*/  IMAD R24, R37, 0x260, R12 ;  /* 0x0000026025187824 */ /* 0x001fca00078e020c */
[----:B------:R-:W-:Y:S02]  /*02d0*/  LEA R24, R24, UR4, 0x2 ;  /* 0x0000000418187c11 */ /* 0x000fe4000f8e10ff */
[----:B------:R-:W-:-:S03]  /*02e0*/  LOP3.LUT R0, R0, 0xffffefff, RZ, 0xc0, !PT ;  /* 0xffffefff00007812 */ /* 0x000fc600078ec0ff */
[----:B--2---:R0:W-:Y:S04]  /*02f0*/  STS [R24+0x400], R13 ;  /* 0x0004000d18007388 */ /* 0x0041e80000000800 */
[----:B---3--:R-:W-:Y:S01]  /*0300*/  STS [R24], R4 ;  /* 0x0000000418007388 */ /* 0x008fe20000000800 */
[----:B0-----:R-:W-:-:S03]  /*0310*/  IMAD R13, R12, 0x48, R24 ;  /* 0x000000480c0d7824 */ /* 0x001fc600078e0218 */
[----:B----4-:R-:W-:Y:S04]  /*0320*/  STS [R24+0x80], R5 ;  /* 0x0000800518007388 */ /* 0x010fe80000000800 */
[----:B-----5:R-:W-:Y:S04]  /*0330*/  STS [R24+0x100], R6 ;  /* 0x0001000618007388 */ /* 0x020fe80000000800 */
[----:B------:R-:W-:Y:S04]  /*0340*/  STS [R24+0x180], R7 ;  /* 0x0001800718007388 */ /* 0x000fe80000000800 */
        /* <DEDUP_REMOVED lines=13> */
[----:B------:R-:W-:Y:S01]  /*0420*/  STS [R24+0x900], R23 ;  /* 0x0009001718007388 */ /* 0x000fe20000000800 */
[----:B------:R-:W-:-:S03]  /*0430*/  NOP ;  /* 0x0000000000007918 */ /* 0x000fc60000000000 */
[----:B------:R-:W1:Y:S04]  /*0440*/  LDS R29, [R13+0x4] ;  /* 0x000004000d1d7984 */ /* 0x000e680000000800 */
[----:B------:R-:W0:Y:S04]  /*0450*/  LDS R30, [R13] ;  /* 0x000000000d1e7984 */ /* 0x000e280000000800 */
[----:B------:R-:W2:Y:S04]  /*0460*/  LDS R28, [R13+0x8] ;  /* 0x000008000d1c7984 */ /* 0x000ea80000000800 */
[----:B------:R-:W3:Y:S04]  /*0470*/  LDS R2, [R13+0xc] ;  /* 0x00000c000d027984 */ /* 0x000ee80000000800 */
[----:B------:R-:W4:Y:S04]  /*0480*/  LDS R3, [R13+0x10] ;  /* 0x000010000d037984 */ /* 0x000f280000000800 */
[----:B------:R-:W5:Y:S04]  /*0490*/  LDS R4, [R13+0x14] ;  /* 0x000014000d047984 */ /* 0x000f680000000800 */
[----:B------:R-:W5:Y:S04]  /*04a0*/  LDS R5, [R13+0x18] ;  /* 0x000018000d057984 */ /* 0x000f680000000800 */
[----:B------:R-:W-:Y:S04]  /*04b0*/  LDS R16, [R13+0x2c] ;  /* 0x00002c000d107984 */ /* 0x000fe80000000800 */
[----:B------:R-:W-:Y:S04]  /*04c0*/  LDS R17, [R13+0x30] ;  /* 0x000030000d117984 */ /* 0x000fe80000000800 */
[----:B------:R-:W-:Y:S01]  /*04d0*/  LDS R7, [R13+0x1c] ;  /* 0x00001c000d077984 */ /* 0x000fe20000000800 */
[----:B-1----:R-:W-:-:S03]  /*04e0*/  ISETP.GE.AND P0, PT, R29, UR5, PT ;  /* 0x000000051d007c0c */ /* 0x002fc6000bf06270 */
[----:B------:R-:W-:Y:S01]  /*04f0*/  LDS R18, [R13+0x34] ;  /* 0x000034000d127984 */ /* 0x000fe20000000800 */
[----:B0-----:R-:W-:-:S03]  /*0500*/  ISETP.GE.AND P1, PT, R30, UR5, PT ;  /* 0x000000051e007c0c */ /* 0x001fc6000bf26270 */
[----:B------:R-:W-:Y:S01]  /*0510*/  LDS R19, [R13+0x38] ;  /* 0x000038000d137984 */ /* 0x000fe20000000800 */
[----:B------:R-:W-:-:S03]  /*0520*/  SEL R6, RZ, 0x1, P0 ;  /* 0x00000001ff067807 */ /* 0x000fc60000000000 */
[----:B------:R-:W-:Y:S02]  /*0530*/  LDS R20, [R13+0x3c] ;  /* 0x00003c000d147984 */ /* 0x000fe40000000800 */
[----:B------:R-:W-:Y:S02]  /*0540*/  @P0 LOP3.LUT R0, R0, 0x1000, RZ, 0xfc, !PT ;  /* 0x0000100000000812 */ /* 0x000fe400078efcff */
[----:B------:R-:W-:Y:S01]  /*0550*/  LDS R21, [R13+0x40] ;  /* 0x000040000d157984 */ /* 0x000fe20000000800 */
[----:B--2---:R-:W-:Y:S02]  /*0560*/  ISETP.GE.AND P0, PT, R28, UR5, PT ;  /* 0x000000051c007c0c */ /* 0x004fe4000bf06270 */
[----:B------:R-:W-:Y:S01]  /*0570*/  LOP3.LUT R0, R0, 0xffffffef, RZ, 0xc0, !PT ;  /* 0xffffffef00007812 */ /* 0x000fe200078ec0ff */
[----:B------:R-:W-:Y:S01]  /*0580*/  VIADD R8, R6, 0x1 ;  /* 0x0000000106087836 */ /* 0x000fe20000000000 */
[----:B------:R-:W-:Y:S02]  /*0590*/  LDS R26, [R13+0x44] ;  /* 0x000044000d1a7984 */ /* 0x000fe40000000800 */
[----:B------:R-:W-:Y:S01]  /*05a0*/  @P1 LOP3.LUT R0, R0, 0x10, RZ, 0xfc, !PT ;  /* 0x0000001000001812 */ /* 0x000fe200078efcff */
[----:B------:R-:W-:Y:S01]  /*05b0*/  @P1 IMAD.MOV R8, RZ, RZ, R6 ;  /* 0x000000ffff081224 */ /* 0x000fe200078e0206 */
[----:B---3--:R-:W-:Y:S01]  /*05c0*/  ISETP.GE.AND P1, PT, R2, UR5, PT ;  /* 0x0000000502007c0c */ /* 0x008fe2000bf26270 */
[----:B------:R-:W-:Y:S01]  /*05d0*/  LDS R27, [R13+0x48] ;  /* 0x000048000d1b7984 */ /* 0x000fe20000000800 */
[----:B------:R-:W-:Y:S01]  /*05e0*/  LOP3.LUT R0, R0, 0xfffffff7, RZ, 0xc0, !PT ;  /* 0xfffffff700007812 */ /* 0x000fe200078ec0ff */
[----:B------:R-:W-:-:S03]  /*05f0*/  VIADD R9, R8, 0x1 ;  /* 0x0000000108097836 */ /* 0x000fc60000000000 */
[----:B------:R-:W-:Y:S01]  /*0600*/  @P0 LOP3.LUT R0, R0, 0x8, RZ, 0xfc, !PT ;  /* 0x0000000800000812 */ /* 0x000fe200078efcff */
[----:B------:R-:W-:-:S03]  /*0610*/  @P0 IMAD.MOV R9, RZ, RZ, R8 ;  /* 0x000000ffff090224 */ /* 0x000fc600078e0208 */
[----:B------:R-:W-:Y:S01]  /*0620*/  LOP3.LUT R0, R0, 0xfffffffb, RZ, 0xc0, !PT ;  /* 0xfffffffb00007812 */ /* 0x000fe200078ec0ff */
[----:B------:R-:W-:Y:S01]  /*0630*/  VIADD R11, R9, 0x1 ;  /* 0x00000001090b7836 */ /* 0x000fe20000000000 */
[----:B----4-:R-:W-:Y:S01]  /*0640*/  ISETP.GE.AND P0, PT, R3, UR5, PT ;  /* 0x0000000503007c0c */ /* 0x010fe2000bf06270 */
[----:B------:R-:W-:Y:S01]  /*0650*/  @P1 IMAD.MOV R11, RZ, RZ, R9 ;  /* 0x000000ffff0b1224 */ /* 0x000fe200078e0209 */
[----:B------:R-:W-:Y:S01]  /*0660*/  @P1 LOP3.LUT R0, R0, 0x4, RZ, 0xfc, !PT ;  /* 0x0000000400001812 */ /* 0x000fe200078efcff */
[----:B------:R-:W-:Y:S01]  /*0670*/  LDS R9, [R13+0x20] ;  /* 0x000020000d097984 */ /* 0x000fe20000000800 */
[----:B-----5:R-:W-:Y:S02]  /*0680*/  ISETP.GE.AND P1, PT, R4, UR5, PT ;  /* 0x0000000504007c0c */ /* 0x020fe4000bf26270 */
[----:B------:R-:W-:-:S05]  /*0690*/  SEL R8, RZ, 0x1, P0 ;  /* 0x00000001ff087807 */ /* 0x000fca0000000000 */
[----:B------:R-:W-:-:S04]  /*06a0*/  IMAD.IADD R11, R8, 0x1, R11 ;  /* 0x00000001080b7824 */ /* 0x000fc800078e020b */
[----:B------:R-:W-:Y:S02]  /*06b0*/  VIADD R10, R11, 0x1 ;  /* 0x000000010b0a7836 */ /* 0x000fe40000000000 */
[----:B------:R-:W-:Y:S02]  /*06c0*/  @P1 IMAD.MOV R10, RZ, RZ, R11 ;  /* 0x000000ffff0a1224 */ /* 0x000fe400078e020b */
[----:B------:R-:W0:Y:S01]  /*06d0*/  LDS R11, [R13+0x28] ;  /* 0x000028000d0b7984 */ /* 0x000e220000000800 */
[----:B------:R-:W-:-:S04]  /*06e0*/  LOP3.LUT R0, R0, 0xfffff7ff, RZ, 0xc0, !PT ;  /* 0xfffff7ff00007812 */ /* 0x000fc800078ec0ff */
[----:B------:R-:W-:Y:S02]  /*06f0*/  @P0 LOP3.LUT R0, R0, 0x800, RZ, 0xfc, !PT ;  /* 0x0000080000000812 */ /* 0x000fe400078efcff */
[----:B------:R-:W-:Y:S02]  /*0700*/  ISETP.GE.AND P0, PT, R5, UR5, PT ;  /* 0x0000000505007c0c */ /* 0x000fe4000bf06270 */
[----:B------:R-:W-:-:S04]  /*0710*/  LOP3.LUT R0, R0, 0xfffffffd, RZ, 0xc0, !PT ;  /* 0xfffffffd00007812 */ /* 0x000fc800078ec0ff */
[----:B------:R-:W-:Y:S01]  /*0720*/  @P1 LOP3.LUT R0, R0, 0x2, RZ, 0xfc, !PT ;  /* 0x0000000200001812 */ /* 0x000fe200078efcff */
[----:B------:R-:W-:-:S03]  /*0730*/  VIADD R14, R10, 0x1 ;  /* 0x000000010a0e7836 */ /* 0x000fc60000000000 */
[----:B------:R-:W-:-:S03]  /*0740*/  LOP3.LUT R0, R0, 0xfffffffe, RZ, 0xc0, !PT ;  /* 0xfffffffe00007812 */ /* 0x000fc600078ec0ff */
[----:B------:R-:W-:Y:S01]  /*0750*/  @P0 IMAD.MOV R14, RZ, RZ, R10 ;  /* 0x000000ffff0e0224 */ /* 0x000fe200078e020a */
[----:B------:R-:W-:Y:S01]  /*0760*/  @P0 LOP3.LUT R0, R0, 0x1, RZ, 0xfc, !PT ;  /* 0x0000000100000812 */ /* 0x000fe200078efcff */
[----:B------:R-:W1:Y:S03]  /*0770*/  LDS R10, [R13+0x24] ;  /* 0x000024000d0a7984 */ /* 0x000e660000000800 */
[----:B------:R-:W-:Y:S01]  /*0780*/  LOP3.LUT R0, R0, 0xfffffbff, RZ, 0xc0, !PT ;  /* 0xfffffbff00007812 */ /* 0x000fe200078ec0ff */
[----:B------:R-:W-:Y:S01]  /*0790*/  BAR.SYNC.DEFER_BLOCKING 0x0 ;  /* 0x0000000000007b1d */ /* 0x000fe20000010000 */
[----:B0-----:R-:W-:-:S04]  /*07a0*/  ISETP.GE.AND P0, PT, R11, UR5, PT ;  /* 0x000000050b007c0c */ /* 0x001fc8000bf06270 */
[----:B------:R-:W-:-:S09]  /*07b0*/  SEL R22, RZ, 0x1, P0 ;  /* 0x00000001ff167807 */ /* 0x000fd20000000000 */
[----:B------:R-:W-:Y:S02]  /*07c0*/  @P0 LOP3.LUT R0, R0, 0x400, RZ, 0xfc, !PT ;  /* 0x0000040000000812 */ /* 0x000fe400078efcff */
[----:B------:R-:W-:Y:S02]  /*07d0*/  ISETP.GE.AND P0, PT, R16, UR5, PT ;  /* 0x0000000510007c0c */ /* 0x000fe4000bf06270 */
[----:B------:R-:W-:Y:S02]  /*07e0*/  LOP3.LUT R0, R0, 0xfffffdff, RZ, 0xc0, !PT ;  /* 0xfffffdff00007812 */ /* 0x000fe400078ec0ff */
[----:B------:R-:W-:Y:S02]  /*07f0*/  SEL R23, RZ, 0x1, P0 ;  /* 0x00000001ff177807 */ /* 0x000fe40000000000 */
[----:B------:R-:W-:-:S07]  /*0800*/  ISETP.GE.AND P5, PT, R7, UR5, PT ;  /* 0x0000000507007c0c */ /* 0x000fce000bfa6270 */
[----:B------:R-:W-:Y:S02]  /*0810*/  @P0 LOP3.LUT R0, R0, 0x200, RZ, 0xfc, !PT ;  /* 0x0000020000000812 */ /* 0x000fe400078efcff */
[----:B------:R-:W-:Y:S02]  /*0820*/  ISETP.GE.AND P0, PT, R17, UR5, PT ;  /* 0x0000000511007c0c */ /* 0x000fe4000bf06270 */
[----:B------:R-:W-:Y:S02]  /*0830*/  ISETP.GE.AND P4, PT, R9, UR5, PT ;  /* 0x0000000509007c0c */ /* 0x000fe4000bf86270 */
[----:B------:R-:W-:Y:S02]  /*0840*/  LOP3.LUT R0, R0, 0xfffffeff, RZ, 0xc0, !PT ;  /* 0xfffffeff00007812 */ /* 0x000fe400078ec0ff */
[----:B-1----:R-:W-:Y:S01]  /*0850*/  ISETP.GE.AND P3, PT, R10, UR5, PT ;  /* 0x000000050a007c0c */ /* 0x002fe2000bf66270 */
[----:B------:R-:W-:Y:S01]  /*0860*/  VIADD R15, R14, 0x1 ;  /* 0x000000010e0f7836 */ /* 0x000fe20000000000 */
[----:B------:R-:W-:Y:S01]  /*0870*/  SEL R24, RZ, 0x1, P0 ;  /* 0x00000001ff187807 */ /* 0x000fe20000000000 */
[----:B------:R-:W-:-:S04]  /*0880*/  @P5 IMAD.MOV R15, RZ, RZ, R14 ;  /* 0x000000ffff0f5224 */ /* 0x000fc800078e020e */
[----:B------:R-:W-:Y:S02]  /*0890*/  @P0 LOP3.LUT R0, R0, 0x100, RZ, 0xfc, !PT ;  /* 0x0000010000000812 */ /* 0x000fe400078efcff */
[----:B------:R-:W-:Y:S01]  /*08a0*/  ISETP.GE.AND P0, PT, R18, UR5, PT ;  /* 0x0000000512007c0c */ /* 0x000fe2000bf06270 */
[----:B------:R-:W-:Y:S02]  /*08b0*/  VIADD R14, R15, 0x1 ;  /* 0x000000010f0e7836 */ /* 0x000fe40000000000 */
[----:B------:R-:W-:Y:S01]  /*08c0*/  @P4 IMAD.MOV R14, RZ, RZ, R15 ;  /* 0x000000ffff0e4224 */ /* 0x000fe200078e020f */
[----:B------:R-:W-:-:S03]  /*08d0*/  LOP3.LUT R0, R0, 0xffffff7f, RZ, 0xc0, !PT ;  /* 0xffffff7f00007812 */ /* 0x000fc600078ec0ff */
[----:B------:R-:W-:Y:S02]  /*08e0*/  VIADD R15, R14, 0x1 ;  /* 0x000000010e0f7836 */ /* 0x000fe40000000000 */
[----:B------:R-:W-:Y:S01]  /*08f0*/  @P3 IMAD.MOV R15, RZ, RZ, R14 ;  /* 0x000000ffff0f3224 */ /* 0x000fe200078e020e */
[----:B------:R-:W-:-:S03]  /*0900*/  SEL R25, RZ, 0x1, P0 ;  /* 0x00000001ff197807 */ /* 0x000fc60000000000 */
[----:B------:R-:W-:Y:S02]  /*0910*/  @P0 LOP3.LUT R0, R0, 0x80, RZ, 0xfc, !PT ;  /* 0x0000008000000812 */ /* 0x000fe400078efcff */
[----:B------:R-:W-:Y:S02]  /*0920*/  ISETP.GE.AND P0, PT, R19, UR5, PT ;  /* 0x0000000513007c0c */ /* 0x000fe4000bf06270 */
[----:B------:R-:W-:Y:S02]  /*0930*/  IADD3 R15, PT, PT, R23, R15, R22 ;  /* 0x0000000f170f7210 */ /* 0x000fe40007ffe016 */
[----:B------:R-:W-:Y:S02]  /*0940*/  ISETP.GE.AND P2, PT, R20, UR5, PT ;  /* 0x0000000514007c0c */ /* 0x000fe4000bf46270 */
[----:B------:R-:W-:Y:S02]  /*0950*/  SEL R31, RZ, 0x1, P0 ;  /* 0x00000001ff1f7807 */ /* 0x000fe40000000000 */
[----:B------:R-:W-:-:S02]  /*0960*/  IADD3 R14, PT, PT, R25, R15, R24 ;  /* 0x0000000f190e7210 */ /* 0x000fc40007ffe018 */
[----:B------:R-:W-:Y:S02]  /*0970*/  ISETP.GE.AND P1, PT, R21, UR5, PT ;  /* 0x0000000515007c0c */ /* 0x000fe4000bf26270 */
[----:B------:R-:W-:Y:S01]  /*0980*/  LOP3.LUT R0, R0, 0xffffffbf, RZ, 0xc0, !PT ;  /* 0xffffffbf00007812 */ /* 0x000fe200078ec0ff */
[----:B------:R-:W-:-:S03]  /*0990*/  IMAD.IADD R14, R31, 0x1, R14 ;  /* 0x000000011f0e7824 */ /* 0x000fc600078e020e */
[----:B------:R-:W-:Y:S01]  /*09a0*/  @P0 LOP3.LUT R0, R0, 0x40, RZ, 0xfc, !PT ;  /* 0x0000004000000812 */ /* 0x000fe200078efcff */
[----:B------:R-:W-:Y:S01]  /*09b0*/  VIADD R15, R14, 0x1 ;  /* 0x000000010e0f7836 */ /* 0x000fe20000000000 */
[----:B------:R-:W-:Y:S01]  /*09c0*/  ISETP.GE.AND P0, PT, R26, UR5, PT ;  /* 0x000000051a007c0c */ /* 0x000fe2000bf06270 */
[----:B------:R-:W-:Y:S01]  /*09d0*/  @P2 IMAD.MOV R15, RZ, RZ, R14 ;  /* 0x000000ffff0f2224 */ /* 0x000fe200078e020e */
[----:B------:R-:W-:Y:S02]  /*09e0*/  P2R R35, PR, RZ, 0x8 ;  /* 0x00000008ff237803 */ /* 0x000fe40000000000 */
[----:B------:R-:W-:Y:S01]  /*09f0*/  ISETP.GE.AND P3, PT, R27, UR5, PT ;  /* 0x000000051b007c0c */ /* 0x000fe2000bf66270 */
[C---:B------:R-:W-:Y:S01]  /*0a00*/  VIADD R14, R15.reuse, 0x1 ;  /* 0x000000010f0e7836 */ /* 0x040fe20000000000 */
[----:B------:R-:W-:Y:S01]  /*0a10*/  @P1 IADD3 R14, PT, PT, R15, RZ, RZ ;  /* 0x000000ff0f0e1210 */ /* 0x000fe20007ffe0ff */
[----:B------:R-:W0:Y:S04]  /*0a20*/  LDCU UR5, c[0x0][0x3b0] ;  /* 0x00007600ff0577ac */ /* 0x000e280008000800 */
[----:B------:R-:W-:-:S02]  /*0a30*/  VIADD R15, R14, 0x1 ;  /* 0x000000010e0f7836 */ /* 0x000fc40000000000 */
[----:B------:R-:W-:-:S04]  /*0a40*/  @P0 IMAD.MOV R15, RZ, RZ, R14 ;  /* 0x000000ffff0f0224 */ /* 0x000fc800078e020e */
[----:B------:R-:W-:Y:S02]  /*0a50*/  VIADD R14, R15, 0x1 ;  /* 0x000000010f0e7836 */ /* 0x000fe40000000000 */
[----:B------:R-:W-:-:S05]  /*0a60*/  @P3 IMAD.MOV R14, RZ, RZ, R15 ;  /* 0x000000ffff0e3224 */ /* 0x000fca00078e020f */
[----:B------:R-:W1:Y:S02]  /*0a70*/  SHFL.UP P6, R15, R14, 0x1, RZ ;  /* 0x042000000e0f7989 */ /* 0x000e6400000c00ff */
[----:B-1----:R-:W-:-:S05]  /*0a80*/  @P6 IMAD.IADD R15, R15, 0x1, R14 ;  /* 0x000000010f0f6824 */ /* 0x002fca00078e020e */
[----:B------:R-:W1:Y:S02]  /*0a90*/  SHFL.UP P6, R38, R15, 0x2, RZ ;  /* 0x044000000f267989 */ /* 0x000e6400000c00ff */
[----:B-1----:R-:W-:-:S05]  /*0aa0*/  @P6 IMAD.IADD R38, R15, 0x1, R38 ;  /* 0x000000010f266824 */ /* 0x002fca00078e0226 */
[----:B------:R-:W1:Y:S02]  /*0ab0*/  SHFL.UP P6, R13, R38, 0x4, RZ ;  /* 0x04800000260d7989 */ /* 0x000e6400000c00ff */
[----:B-1----:R-:W-:-:S05]  /*0ac0*/  @P6 IMAD.IADD R13, R38, 0x1, R13 ;  /* 0x00000001260d6824 */ /* 0x002fca00078e020d */
[----:B------:R-:W1:Y:S02]  /*0ad0*/  SHFL.UP P6, R42, R13, 0x8, RZ ;  /* 0x050000000d2a7989 */ /* 0x000e6400000c00ff */
[----:B-1----:R-:W-:-:S05]  /*0ae0*/  @P6 IMAD.IADD R42, R13, 0x1, R42 ;  /* 0x000000010d2a6824 */ /* 0x002fca00078e022a */
[----:B------:R-:W1:Y:S02]  /*0af0*/  SHFL.UP P6, R39, R42, 0x10, RZ ;  /* 0x060000002a277989 */ /* 0x000e6400000c00ff */
[----:B-1----:R-:W-:Y:S01]  /*0b00*/  @P6 IMAD.IADD R39, R42, 0x1, R39 ;  /* 0x000000012a276824 */ /* 0x002fe200078e0227 */
[----:B------:R-:W-:-:S13]  /*0b10*/  ISETP.NE.AND P6, PT, R12, 0x1f, PT ;  /* 0x0000001f0c00780c */ /* 0x000fda0003fc5270 */
[----:B------:R-:W-:-:S05]  /*0b20*/  @!P6 LEA R44, R37, UR4, 0x2 ;  /* 0x00000004252cec11 */ /* 0x000fca000f8e10ff */
[----:B------:R-:W-:Y:S01]  /*0b30*/  @!P6 STS [R44], R39 ;  /* 0x000000272c00e388 */ /* 0x000fe20000000800 */
[----:B------:R-:W-:Y:S01]  /*0b40*/  IMAD.IADD R41, R39, 0x1, -R14 ;  /* 0x0000000127297824 */ /* 0x000fe200078e0a0e */
[----:B------:R-:W-:Y:S01]  /*0b50*/  BAR.SYNC.DEFER_BLOCKING 0x0 ;  /* 0x0000000000007b1d */ /* 0x000fe20000010000 */
[----:B------:R-:W-:-:S05]  /*0b60*/  ISETP.NE.AND P6, PT, R12, RZ, PT ;  /* 0x000000ff0c00720c */ /* 0x000fca0003fc5270 */
[----:B------:R-:W1:Y:S01]  /*0b70*/  LDS.128 R12, [UR4] ;  /* 0x00000004ff0c7984 */ /* 0x000e620008000c00 */
[----:B------:R-:W-:Y:S02]  /*0b80*/  SEL R41, R41, RZ, P6 ;  /* 0x000000ff29297207 */ /* 0x000fe40003000000 */
[----:B------:R-:W-:Y:S01]  /*0b90*/  ISETP.NE.AND P6, PT, R37, 0x2, PT ;  /* 0x000000022500780c */ /* 0x000fe20003fc5270 */
[----:B-1----:R-:W-:-:S04]  /*0ba0*/  IMAD.IADD R13, R12, 0x1, R13 ;  /* 0x000000010c0d7824 */ /* 0x002fc800078e020d */
[----:B------:R-:W-:Y:S01]  /*0bb0*/  IMAD.IADD R14, R14, 0x1, R13 ;  /* 0x000000010e0e7824 */ /* 0x000fe200078e020d */
[----:B------:R-:W-:Y:S02]  /*0bc0*/  SEL R12, R13, R12, !P6 ;  /* 0x0000000c0d0c7207 */ /* 0x000fe40007000000 */
[----:B------:R-:W-:Y:S01]  /*0bd0*/  ISETP.NE.AND P6, PT, R37, 0x3, PT ;  /* 0x000000032500780c */ /* 0x000fe20003fc5270 */
[----:B------:R-:W-:-:S03]  /*0be0*/  IMAD.IADD R39, R15, 0x1, R14 ;  /* 0x000000010f277824 */ /* 0x000fc600078e020e */
[----:B------:R-:W-:Y:S02]  /*0bf0*/  SEL R12, R14, R12, !P6 ;  /* 0x0000000c0e0c7207 */ /* 0x000fe40007000000 */
[----:B------:R-:W-:-:S04]  /*0c00*/  ISETP.NE.AND P6, PT, R37, 0x4, PT ;  /* 0x000000042500780c */ /* 0x000fc80003fc5270 */
[----:B------:R-:W-:Y:S02]  /*0c10*/  SEL R38, R39, R12, !P6 ;  /* 0x0000000c27267207 */ /* 0x000fe40007000000 */
[----:B------:R-:W1:Y:S01]  /*0c20*/  LDS.128 R12, [UR4+0x10] ;  /* 0x00001004ff0c7984 */ /* 0x000e620008000c00 */
[----:B------:R-:W-:Y:S01]  /*0c30*/  ISETP.NE.AND P6, PT, R37, 0x5, PT ;  /* 0x000000052500780c */ /* 0x000fe20003fc5270 */
[----:B-1----:R-:W-:-:S04]  /*0c40*/  IMAD.IADD R12, R39, 0x1, R12 ;  /* 0x00000001270c7824 */ /* 0x002fc800078e020c */
[----:B------:R-:W-:Y:S01]  /*0c50*/  IMAD.IADD R13, R13, 0x1, R12 ;  /* 0x000000010d0d7824 */ /* 0x000fe200078e020c */
[----:B------:R-:W-:Y:S02]  /*0c60*/  SEL R38, R12, R38, !P6 ;  /* 0x000000260c267207 */ /* 0x000fe40007000000 */
[----:B------:R-:W-:Y:S01]  /*0c70*/  ISETP.NE.AND P6, PT, R37, 0x6, PT ;  /* 0x000000062500780c */ /* 0x000fe20003fc5270 */
[----:B------:R-:W-:-:S03]  /*0c80*/  IMAD.IADD R14, R14, 0x1, R13 ;  /* 0x000000010e0e7824 */ /* 0x000fc600078e020d */
[----:B------:R-:W-:Y:S02]  /*0c90*/  SEL R38, R13, R38, !P6 ;  /* 0x000000260d267207 */ /* 0x000fe40007000000 */
[----:B------:R-:W-:Y:S01]  /*0ca0*/  ISETP.NE.AND P6, PT, R37, 0x7, PT ;  /* 0x000000072500780c */ /* 0x000fe20003fc5270 */
[----:B------:R-:W-:-:S03]  /*0cb0*/  IMAD.IADD R39, R15, 0x1, R14 ;  /* 0x000000010f277824 */ /* 0x000fc600078e020e */
[----:B------:R-:W-:Y:S02]  /*0cc0*/  SEL R38, R14, R38, !P6 ;  /* 0x000000260e267207 */ /* 0x000fe40007000000 */
[----:B------:R-:W1:Y:S01]  /*0cd0*/  LDS.128 R12, [UR4+0x20] ;  /* 0x00002004ff0c7984 */ /* 0x000e620008000c00 */
[----:B------:R-:W-:-:S04]  /*0ce0*/  ISETP.NE.AND P6, PT, R37, 0x8, PT ;  /* 0x000000082500780c */ /* 0x000fc80003fc5270 */
[----:B------:R-:W-:Y:S02]  /*0cf0*/  SEL R38, R39, R38, !P6 ;  /* 0x0000002627267207 */ /* 0x000fe40007000000 */
[----:B------:R-:W-:Y:S01]  /*0d00*/  ISETP.NE.AND P6, PT, R37, 0x9, PT ;  /* 0x000000092500780c */ /* 0x000fe20003fc5270 */
[----:B-1----:R-:W-:-:S04]  /*0d10*/  IMAD.IADD R12, R39, 0x1, R12 ;  /* 0x00000001270c7824 */ /* 0x002fc800078e020c */
[----:B------:R-:W-:Y:S01]  /*0d20*/  IMAD.IADD R13, R13, 0x1, R12 ;  /* 0x000000010d0d7824 */ /* 0x000fe200078e020c */
[----:B------:R-:W-:Y:S02]  /*0d30*/  SEL R38, R12, R38, !P6 ;  /* 0x000000260c267207 */ /* 0x000fe40007000000 */
[----:B------:R-:W-:Y:S01]  /*0d40*/  ISETP.NE.AND P6, PT, R37, 0xa, PT ;  /* 0x0000000a2500780c */ /* 0x000fe20003fc5270 */
[----:B------:R-:W-:-:S03]  /*0d50*/  IMAD.IADD R14, R14, 0x1, R13 ;  /* 0x000000010e0e7824 */ /* 0x000fc600078e020d */
[----:B------:R-:W-:Y:S02]  /*0d60*/  SEL R38, R13, R38, !P6 ;  /* 0x000000260d267207 */ /* 0x000fe40007000000 */
[----:B------:R-:W-:Y:S02]  /*0d70*/  ISETP.NE.AND P6, PT, R37, 0xb, PT ;  /* 0x0000000b2500780c */ /* 0x000fe40003fc5270 */
[----:B------:R-:W-:Y:S02]  /*0d80*/  IADD3 R39, PT, PT, R15, R14, RZ ;  /* 0x0000000e0f277210 */ /* 0x000fe40007ffe0ff */
        /* <DEDUP_REMOVED lines=21> */
[----:B------:R-:W-:-:S04]  /*0ee0*/  ISETP.NE.AND P6, PT, R37, 0x12, PT ;  /* 0x000000122500780c */ /* 0x000fc80003fc5270 */
[----:B------:R-:W-:Y:S02]  /*0ef0*/  SEL R38, R13, R38, !P6 ;  /* 0x000000260d267207 */ /* 0x000fe40007000000 */
[----:B------:R-:W-:-:S04]  /*0f00*/  ISETP.GE.U32.AND P6, PT, R40, 0x20, PT ;  /* 0x000000202800780c */ /* 0x000fc80003fc6070 */
[----:B------:R-:W-:Y:S02]  /*0f10*/  SEL R42, R38, RZ, P6 ;  /* 0x000000ff262a7207 */ /* 0x000fe40003000000 */
[----:B------:R-:W-:-:S13]  /*0f20*/  ISETP.NE.AND P6, PT, R40, RZ, PT ;  /* 0x000000ff2800720c */ /* 0x000fda0003fc5270 */
[----:B------:R-:W1:Y:S01]  /*0f30*/  @!P6 LDC.64 R38, c[0x0][0x3a0] ;  /* 0x0000e800ff26eb82 */ /* 0x000e620000000a00 */
[----:B------:R-:W-:Y:S01]  /*0f40*/  LOP3.LUT R0, R0, 0xffffffdf, RZ, 0xc0, !PT ;  /* 0xffffffdf00007812 */ /* 0x000fe200078ec0ff */
[----:B------:R-:W-:Y:S02]  /*0f50*/  IMAD.IADD R13, R14, 0x1, R13 ;  /* 0x000000010e0d7824 */ /* 0x000fe400078e020d */
[----:B------:R-:W-:Y:S01]  /*0f60*/  @!P6 IMAD.MOV.U32 R12, RZ, RZ, 0x65 ;  /* 0x00000065ff0ce424 */ /* 0x000fe200078e00ff */
[----:B------:R-:W-:Y:S01]  /*0f70*/  @P3 LOP3.LUT R0, R0, 0x20, RZ, 0xfc, !PT ;  /* 0x0000002000003812 */ /* 0x000fe200078efcff */
[----:B------:R-:W-:Y:S01]  /*0f80*/  IMAD.IADD R42, R42, 0x1, R41 ;  /* 0x000000012a2a7824 */ /* 0x000fe200078e0229 */
[----:B------:R-:W-:-:S03]  /*0f90*/  IADD3 R15, PT, PT, -R13, 0x2d20, RZ ;  /* 0x00002d200d0f7810 */ /* 0x000fc60007ffe1ff */
[----:B------:R-:W-:Y:S02]  /*0fa0*/  IMAD R14, R40, 0x13, -R42 ;  /* 0x00000013280e7824 */ /* 0x000fe400078e0a2a */
[----:B------:R-:W-:Y:S01]  /*0fb0*/  IMAD.IADD R37, R42, 0x1, R15 ;  /* 0x000000012a257824 */ /* 0x000fe200078e020f */
[----:B-1----:R1:W-:Y:S01]  /*0fc0*/  @!P6 ST.E.64.STRONG.GPU desc[UR8][R38.64+0x100], R12 ;  /* 0x0001000c2600e985 */ /* 0x0023e2000c10fb08 */
[----:B------:R-:W-:Y:S01]  /*0fd0*/  BAR.SYNC.DEFER_BLOCKING 0x0 ;  /* 0x0000000000007b1d */ /* 0x000fe20000010000 */
[----:B------:R-:W-:-:S04]  /*0fe0*/  LOP3.LUT P6, RZ, R0, 0x10, RZ, 0xc0, !PT ;  /* 0x0000001000ff7812 */ /* 0x000fc800078cc0ff */
[----:B------:R-:W-:-:S05]  /*0ff0*/  SEL R41, RZ, 0x1, P6 ;  /* 0x00000001ff297807 */ /* 0x000fca0003000000 */
[----:B------:R-:W-:Y:S01]  /*1000*/  IMAD.IADD R43, R42, 0x1, R41 ;  /* 0x000000012a2b7824 */ /* 0x000fe200078e0229 */
[----:B------:R-:W-:-:S03]  /*1010*/  SEL R14, R37, R14, !P6 ;  /* 0x0000000e250e7207 */ /* 0x000fc60007000000 */
[----:B------:R-:W-:Y:S01]  /*1020*/  IMAD R43, R40, 0x13, -R43 ;  /* 0x00000013282b7824 */ /* 0x000fe200078e0a2b */
[----:B------:R-:W-:Y:S01]  /*1030*/  P2R R36, PR, RZ, 0x2 ;  /* 0x00000002ff247803 */ /* 0x000fe20000000000 */
[--C-:B------:R-:W-:Y:S01]  /*1040*/  IMAD.IADD R37, R37, 0x1, R41.reuse ;  /* 0x0000000125257824 */ /* 0x100fe200078e0229 */
[----:B------:R-:W-:Y:S01]  /*1050*/  LOP3.LUT P1, RZ, R0, 0x1000, RZ, 0xc0, !PT ;  /* 0x0000100000ff7812 */ /* 0x000fe2000782c0ff */
[----:B------:R-:W-:Y:S01]  /*1060*/  VIADD R43, R43, 0x1 ;  /* 0x000000012b2b7836 */ /* 0x000fe20000000000 */
[----:B------:R-:W-:Y:S02]  /*1070*/  IADD3 R41, PT, PT, R42, R6, R41 ;  /* 0x000000062a297210 */ /* 0x000fe40007ffe029 */
[----:B------:R-:W-:Y:S02]  /*1080*/  LOP3.LUT P3, RZ, R0, 0x8, RZ, 0xc0, !PT ;  /* 0x0000000800ff7812 */ /* 0x000fe4000786c0ff */
[----:B-1----:R-:W-:Y:S01]  /*1090*/  SEL R12, R37, R43, !P1 ;  /* 0x0000002b250c7207 */ /* 0x002fe20004800000 */
[----:B------:R-:W-:Y:S01]  /*10a0*/  IMAD R13, R40, 0x13, -R41 ;  /* 0x00000013280d7824 */ /* 0x000fe200078e0a29 */
[----:B------:R-:W-:-:S02]  /*10b0*/  ISETP.NE.AND P1, PT, R36, RZ, PT ;  /* 0x000000ff2400720c */ /* 0x000fc40003f25270 */
[----:B------:R-:W-:Y:S01]  /*10c0*/  SEL R36, RZ, 0x1, P3 ;  /* 0x00000001ff247807 */ /* 0x000fe20001800000 */
[----:B------:R-:W-:Y:S02]  /*10d0*/  IMAD.IADD R37, R6, 0x1, R37 ;  /* 0x0000000106257824 */ /* 0x000fe400078e0225 */
[----:B------:R-:W-:Y:S01]  /*10e0*/  VIADD R6, R13, 0x2 ;  /* 0x000000020d067836 */ /* 0x000fe20000000000 */
[----:B------:R-:W-:Y:S01]  /*10f0*/  P2R R34, PR, RZ, 0x10 ;  /* 0x00000010ff227803 */ /* 0x000fe20000000000 */
[----:B------:R-:W-:Y:S01]  /*1100*/  IMAD.IADD R41, R41, 0x1, R36 ;  /* 0x0000000129297824 */ /* 0x000fe200078e0224 */
[----:B------:R-:W-:Y:S02]  /*1110*/  LOP3.LUT P4, RZ, R0, 0x4, RZ, 0xc0, !PT ;  /* 0x0000000400ff7812 */ /* 0x000fe4000788c0ff */
[----:B------:R-:W-:Y:S01]  /*1120*/  SEL R6, R37, R6, !P3 ;  /* 0x0000000625067207 */ /* 0x000fe20005800000 */
[----:B------:R-:W-:Y:S01]  /*1130*/  IMAD R13, R40, 0x13, -R41 ;  /* 0x00000013280d7824 */ /* 0x000fe200078e0a29 */
[----:B------:R-:W-:-:S02]  /*1140*/  ISETP.NE.AND P3, PT, R35, RZ, PT ;  /* 0x000000ff2300720c */ /* 0x000fc40003f65270 */
[----:B------:R-:W-:Y:S01]  /*1150*/  SEL R35, RZ, 0x1, P4 ;  /* 0x00000001ff237807 */ /* 0x000fe20002000000 */
[----:B------:R-:W-:Y:S02]  /*1160*/  IMAD.IADD R36, R37, 0x1, R36 ;  /* 0x0000000125247824 */ /* 0x000fe400078e0224 */
[----:B------:R-:W-:Y:S02]  /*1170*/  VIADD R13, R13, 0x3 ;  /* 0x000000030d0d7836 */ /* 0x000fe40000000000 */
[----:B------:R-:W-:-:S03]  /*1180*/  IMAD.IADD R41, R41, 0x1, R35 ;  /* 0x0000000129297824 */ /* 0x000fc600078e0223 */
[----:B------:R-:W-:Y:S02]  /*1190*/  SEL R13, R36, R13, !P4 ;  /* 0x0000000d240d7207 */ /* 0x000fe40006000000 */
[----:B------:R-:W-:Y:S01]  /*11a0*/  ISETP.NE.AND P4, PT, R34, RZ, PT ;  /* 0x000000ff2200720c */ /* 0x000fe20003f85270 */
[----:B------:R-:W-:Y:S01]  /*11b0*/  IMAD R34, R40, 0x13, -R41 ;  /* 0x0000001328227824 */ /* 0x000fe200078e0a29 */
[----:B------:R-:W-:Y:S01]  /*11c0*/  P2R R33, PR, RZ, 0x20 ;  /* 0x00000020ff217803 */ /* 0x000fe20000000000 */
[----:B------:R-:W-:Y:S01]  /*11d0*/  IMAD.IADD R35, R36, 0x1, R35 ;  /* 0x0000000124237824 */ /* 0x000fe200078e0223 */
[----:B------:R-:W-:Y:S02]  /*11e0*/  LOP3.LUT P5, RZ, R0, 0x800, RZ, 0xc0, !PT ;  /* 0x0000080000ff7812 */ /* 0x000fe400078ac0ff */
[----:B------:R-:W-:Y:S01]  /*11f0*/  IADD3 R34, PT, PT, R34, 0x4, RZ ;  /* 0x0000000422227810 */ /* 0x000fe20007ffe0ff */
[----:B------:R-:W-:Y:S01]  /*1200*/  IMAD.IADD R41, R8, 0x1, R41 ;  /* 0x0000000108297824 */ /* 0x000fe200078e0229 */
[----:B------:R-:W-:-:S02]  /*1210*/  P2R R32, PR, RZ, 0x4 ;  /* 0x00000004ff207803 */ /* 0x000fc40000000000 */
[----:B------:R-:W-:Y:S02]  /*1220*/  LOP3.LUT P2, RZ, R0, 0x2, RZ, 0xc0, !PT ;  /* 0x0000000200ff7812 */ /* 0x000fe4000784c0ff */
[----:B------:R-:W-:Y:S01]  /*1230*/  SEL R34, R35, R34, !P5 ;  /* 0x0000002223227207 */ /* 0x000fe20006800000 */
[----:B------:R-:W-:Y:S01]  /*1240*/  IMAD.IADD R8, R8, 0x1, R35 ;  /* 0x0000000108087824 */ /* 0x000fe200078e0223 */
[----:B------:R-:W-:Y:S01]  /*1250*/  ISETP.NE.AND P5, PT, R33, RZ, PT ;  /* 0x000000ff2100720c */ /* 0x000fe20003fa5270 */
[----:B------:R-:W-:Y:S01]  /*1260*/  IMAD R33, R40, 0x13, -R41 ;  /* 0x0000001328217824 */ /* 0x000fe200078e0a29 */
[----:B------:R-:W-:-:S03]  /*1270*/  SEL R35, RZ, 0x1, P2 ;  /* 0x00000001ff237807 */ /* 0x000fc60001000000 */
[----:B------:R-:W-:Y:S01]  /*1280*/  VIADD R33, R33, 0x5 ;  /* 0x0000000521217836 */ /* 0x000fe20000000000 */
[----:B------:R-:W-:Y:S01]  /*1290*/  LOP3.LUT P6, RZ, R0, 0x1, RZ, 0xc0, !PT ;  /* 0x0000000100ff7812 */ /* 0x000fe200078cc0ff */
[----:B------:R-:W-:-:S03]  /*12a0*/  IMAD.IADD R41, R41, 0x1, R35 ;  /* 0x0000000129297824 */ /* 0x000fc600078e0223 */
[----:B------:R-:W-:Y:S01]  /*12b0*/  SEL R38, R8, R33, !P2 ;  /* 0x0000002108267207 */ /* 0x000fe20005000000 */
[----:B------:R-:W-:Y:S01]  /*12c0*/  IMAD R33, R40, 0x13, -R41 ;  /* 0x0000001328217824 */ /* 0x000fe200078e0a29 */
[----:B------:R-:W-:Y:S01]  /*12d0*/  SEL R36, RZ, 0x1, P6 ;  /* 0x00000001ff247807 */ /* 0x000fe20003000000 */
[----:B------:R-:W-:Y:S02]  /*12e0*/  IMAD.IADD R35, R8, 0x1, R35 ;  /* 0x0000000108237824 */ /* 0x000fe400078e0223 */
[----:B------:R-:W-:Y:S02]  /*12f0*/  VIADD R8, R33, 0x6 ;  /* 0x0000000621087836 */ /* 0x000fe40000000000 */
[--C-:B------:R-:W-:Y:S02]  /*1300*/  IMAD.IADD R41, R41, 0x1, R36.reuse ;  /* 0x0000000129297824 */ /* 0x100fe400078e0224 */
[C---:B------:R-:W-:Y:S01]  /*1310*/  IMAD.IADD R42, R35.reuse, 0x1, R36 ;  /* 0x00000001232a7824 */ /* 0x040fe200078e0224 */
[----:B------:R-:W-:Y:S01]  /*1320*/  SEL R8, R35, R8, !P6 ;  /* 0x0000000823087207 */ /* 0x000fe20007000000 */
[----:B------:R-:W-:Y:S01]  /*1330*/  IMAD R33, R40, 0x13, -R41 ;  /* 0x0000001328217824 */ /* 0x000fe200078e0a29 */
[----:B------:R-:W-:-:S03]  /*1340*/  SEL R35, RZ, 0x1, P5 ;  /* 0x00000001ff237807 */ /* 0x000fc60002800000 */
[----:B------:R-:W-:Y:S02]  /*1350*/  VIADD R33, R33, 0x7 ;  /* 0x0000000721217836 */ /* 0x000fe40000000000 */
[----:B------:R-:W-:-:S03]  /*1360*/  IMAD.IADD R41, R41, 0x1, R35 ;  /* 0x0000000129297824 */ /* 0x000fc600078e0223 */
[----:B------:R-:W-:Y:S01]  /*1370*/  SEL R36, R42, R33, !P5 ;  /* 0x000000212a247207 */ /* 0x000fe20006800000 */
[----:B------:R-:W-:Y:S02]  /*1380*/  IMAD R33, R40, 0x13, -R41 ;  /* 0x0000001328217824 */ /* 0x000fe400078e0a29 */
[----:B------:R-:W-:Y:S01]  /*1390*/  IMAD.IADD R42, R42, 0x1, R35 ;  /* 0x000000012a2a7824 */ /* 0x000fe200078e0223 */
[----:B------:R-:W-:Y:S01]  /*13a0*/  SEL R35, RZ, 0x1, P4 ;  /* 0x00000001ff237807 */ /* 0x000fe20002000000 */
[----:B------:R-:W-:-:S04]  /*13b0*/  VIADD R33, R33, 0x8 ;  /* 0x0000000821217836 */ /* 0x000fc80000000000 */
[----:B------:R-:W-:Y:S01]  /*13c0*/  IMAD.IADD R41, R41, 0x1, R35 ;  /* 0x0000000129297824 */ /* 0x000fe200078e0223 */
[----:B------:R-:W-:Y:S02]  /*13d0*/  SEL R37, R42, R33, !P4 ;  /* 0x000000212a257207 */ /* 0x000fe40006000000 */
[----:B------:R-:W-:Y:S01]  /*13e0*/  SEL R39, RZ, 0x1, P3 ;  /* 0x00000001ff277807 */ /* 0x000fe20001800000 */
[----:B------:R-:W-:Y:S02]  /*13f0*/  IMAD R33, R40, 0x13, -R41 ;  /* 0x0000001328217824 */ /* 0x000fe400078e0a29 */
[----:B------:R-:W-:Y:S02]  /*1400*/  IMAD.IADD R42, R42, 0x1, R35 ;  /* 0x000000012a2a7824 */ /* 0x000fe400078e0223 */
[----:B------:R-:W-:Y:S02]  /*1410*/  VIADD R33, R33, 0x9 ;  /* 0x0000000921217836 */ /* 0x000fe40000000000 */
[----:B------:R-:W-:-:S03]  /*1420*/  IMAD.IADD R41, R41, 0x1, R39 ;  /* 0x0000000129297824 */ /* 0x000fc600078e0227 */
[----:B------:R-:W-:Y:S01]  /*1430*/  SEL R35, R42, R33, !P3 ;  /* 0x000000212a237207 */ /* 0x000fe20005800000 */
[----:B------:R-:W-:Y:S01]  /*1440*/  IMAD R33, R40, 0x13, -R41 ;  /* 0x0000001328217824 */ /* 0x000fe200078e0a29 */
[----:B------:R-:W-:Y:S01]  /*1450*/  LOP3.LUT P2, RZ, R0, 0x400, RZ, 0xc0, !PT ;  /* 0x0000040000ff7812 */ /* 0x000fe2000784c0ff */
[----:B------:R-:W-:Y:S02]  /*1460*/  IMAD.IADD R39, R42, 0x1, R39 ;  /* 0x000000012a277824 */ /* 0x000fe400078e0227 */
[----:B------:R-:W-:Y:S02]  /*1470*/  VIADD R33, R33, 0xa ;  /* 0x0000000a21217836 */ /* 0x000fe40000000000 */
[----:B------:R-:W-:-:S03]  /*1480*/  IMAD.IADD R41, R22, 0x1, R41 ;  /* 0x0000000116297824 */ /* 0x000fc600078e0229 */
[----:B------:R-:W-:Y:S02]  /*1490*/  SEL R33, R39, R33, !P2 ;  /* 0x0000002127217207 */ /* 0x000fe40005000000 */
[----:B------:R-:W-:Y:S01]  /*14a0*/  ISETP.NE.AND P2, PT, R32, RZ, PT ;  /* 0x000000ff2000720c */ /* 0x000fe20003f45270 */
[--C-:B------:R-:W-:Y:S02]  /*14b0*/  IMAD R32, R40, 0x13, -R41.reuse ;  /* 0x0000001328207824 */ /* 0x100fe400078e0a29 */
[----:B------:R-:W-:Y:S01]  /*14c0*/  IMAD.IADD R41, R23, 0x1, R41 ;  /* 0x0000000117297824 */ /* 0x000fe200078e0229 */
[----:B------:R-:W-:Y:S01]  /*14d0*/  LOP3.LUT P3, RZ, R0, 0x200, RZ, 0xc0, !PT ;  /* 0x0000020000ff7812 */ /* 0x000fe2000786c0ff */
[----:B------:R-:W-:Y:S01]  /*14e0*/  IMAD.IADD R39, R22, 0x1, R39 ;  /* 0x0000000116277824 */ /* 0x000fe200078e0227 */
[----:B------:R-:W-:Y:S01]  /*14f0*/  IADD3 R22, PT, PT, R32, 0xb, RZ ;  /* 0x0000000b20167810 */ /* 0x000fe20007ffe0ff */
[----:B------:R-:W-:-:S03]  /*1500*/  IMAD R32, R40, 0x13, -R41 ;  /* 0x0000001328207824 */ /* 0x000fc600078e0a29 */
[----:B------:R-:W-:Y:S01]  /*1510*/  SEL R22, R39, R22, !P3 ;  /* 0x0000001627167207 */ /* 0x000fe20005800000 */
[----:B------:R-:W-:Y:S01]  /*1520*/  IMAD.IADD R39, R23, 0x1, R39 ;  /* 0x0000000117277824 */ /* 0x000fe200078e0227 */
[----:B------:R-:W-:Y:S01]  /*1530*/  LOP3.LUT P6, RZ, R0, 0x100, RZ, 0xc0, !PT ;  /* 0x0000010000ff7812 */ /* 0x000fe200078cc0ff */
[----:B------:R-:W-:Y:S02]  /*1540*/  VIADD R23, R32, 0xc ;  /* 0x0000000c20177836 */ /* 0x000fe40000000000 */
[----:B------:R-:W-:Y:S01]  /*1550*/  IMAD.IADD R41, R24, 0x1, R41 ;  /* 0x0000000118297824 */ /* 0x000fe200078e0229 */
[----:B------:R-:W-:Y:S02]  /*1560*/  LOP3.LUT P5, RZ, R0, 0x40, RZ, 0xc0, !PT ;  /* 0x0000004000ff7812 */ /* 0x000fe400078ac0ff */
[----:B------:R-:W-:Y:S01]  /*1570*/  SEL R23, R39, R23, !P6 ;  /* 0x0000001727177207 */ /* 0x000fe20007000000 */
[----:B------:R-:W-:Y:S01]  /*1580*/  IMAD.IADD R24, R24, 0x1, R39 ;  /* 0x0000000118187824 */ /* 0x000fe200078e0227 */
[----:B------:R-:W-:-:S02]  /*1590*/  LOP3.LUT P4, RZ, R0, 0x80, RZ, 0xc0, !PT ;  /* 0x0000008000ff7812 */ /* 0x000fc4000788c0ff */
[----:B------:R-:W-:Y:S01]  /*15a0*/  LOP3.LUT P6, RZ, R0, 0x20, RZ, 0xc0, !PT ;  /* 0x0000002000ff7812 */ /* 0x000fe200078cc0ff */
[--C-:B------:R-:W-:Y:S01]  /*15b0*/  IMAD R0, R40, 0x13, -R41.reuse ;  /* 0x0000001328007824 */ /* 0x100fe200078e0a29 */
[----:B------:R-:W-:Y:S01]  /*15c0*/  LEA R39, R14, UR4, 0x2 ;  /* 0x000000040e277c11 */ /* 0x000fe2000f8e10ff */
[----:B------:R-:W-:Y:S02]  /*15d0*/  IMAD.IADD R14, R25, 0x1, R41 ;  /* 0x00000001190e7824 */ /* 0x000fe400078e0229 */
[----:B------:R-:W-:Y:S02]  /*15e0*/  VIADD R41, R0, 0xd ;  /* 0x0000000d00297836 */ /* 0x000fe40000000000 */
[--C-:B------:R-:W-:Y:S01]  /*15f0*/  IMAD R42, R40, 0x13, -R14.reuse ;  /* 0x00000013282a7824 */ /* 0x100fe200078e0a0e */
[----:B------:R-:W-:Y:S01]  /*1600*/  SEL R32, RZ, 0x1, P2 ;  /* 0x00000001ff207807 */ /* 0x000fe20001000000 */
[----:B------:R-:W-:Y:S01]  /*1610*/  IMAD.IADD R43, R31, 0x1, R14 ;  /* 0x000000011f2b7824 */ /* 0x000fe200078e020e */
[----:B------:R-:W-:Y:S01]  /*1620*/  SEL R0, R24, R41, !P4 ;  /* 0x0000002918007207 */ /* 0x000fe20006000000 */
[----:B------:R-:W-:-:S02]  /*1630*/  IMAD.IADD R24, R25, 0x1, R24 ;  /* 0x0000000119187824 */ /* 0x000fc400078e0218 */
[----:B------:R-:W-:Y:S02]  /*1640*/  VIADD R14, R42, 0xe ;  /* 0x0000000e2a0e7836 */ /* 0x000fe40000000000 */
[----:B------:R-:W-:Y:S02]  /*1650*/  IMAD R41, R40, 0x13, -R43 ;  /* 0x0000001328297824 */ /* 0x000fe400078e0a2b */
[----:B------:R-:W-:Y:S01]  /*1660*/  IMAD.IADD R25, R43, 0x1, R32 ;  /* 0x000000012b197824 */ /* 0x000fe200078e0220 */
[----:B------:R-:W-:Y:S01]  /*1670*/  SEL R14, R24, R14, !P5 ;  /* 0x0000000e180e7207 */ /* 0x000fe20006800000 */
[----:B------:R-:W-:Y:S01]  /*1680*/  IMAD.IADD R31, R31, 0x1, R24 ;  /* 0x000000011f1f7824 */ /* 0x000fe200078e0218 */
[----:B------:R1:W-:Y:S01]  /*1690*/  STS [R39], R30 ;  /* 0x0000001e27007388 */ /* 0x0003e20000000800 */
[----:B------:R-:W-:Y:S02]  /*16a0*/  VIADD R24, R41, 0xf ;  /* 0x0000000f29187836 */ /* 0x000fe40000000000 */
[----:B------:R-:W-:-:S03]  /*16b0*/  IMAD.IADD R32, R31, 0x1, R32 ;  /* 0x000000011f207824 */ /* 0x000fc600078e0220 */
[----:B------:R-:W-:Y:S01]  /*16c0*/  SEL R24, R31, R24, !P2 ;  /* 0x000000181f187207 */ /* 0x000fe20005000000 */
[----:B-1----:R-:W-:Y:S01]  /*16d0*/  IMAD R39, R40, 0x13, -R25 ;  /* 0x0000001328277824 */ /* 0x002fe200078e0a19 */
[----:B------:R-:W-:Y:S02]  /*16e0*/  SEL R30, RZ, 0x1, P1 ;  /* 0x00000001ff1e7807 */ /* 0x000fe40000800000 */
[----:B------:R-:W-:Y:S01]  /*16f0*/  SEL R31, RZ, 0x1, P0 ;  /* 0x00000001ff1f7807 */ /* 0x000fe20000000000 */
[----:B------:R-:W-:Y:S02]  /*1700*/  VIADD R39, R39, 0x10 ;  /* 0x0000001027277836 */ /* 0x000fe40000000000 */
[----:B------:R-:W-:-:S03]  /*1710*/  IMAD.IADD R41, R25, 0x1, R30 ;  /* 0x0000000119297824 */ /* 0x000fc600078e021e */
[----:B------:R-:W-:Y:S01]  /*1720*/  SEL R25, R32, R39, !P1 ;  /* 0x0000002720197207 */ /* 0x000fe20004800000 */
[----:B------:R-:W-:Y:S01]  /*1730*/  IMAD.IADD R43, R41, 0x1, R31 ;  /* 0x00000001292b7824 */ /* 0x000fe200078e021f */
[C---:B------:R-:W-:Y:S01]  /*1740*/  ISETP.GE.AND P1, PT, R40.reuse, R15, PT ;  /* 0x0000000f2800720c */ /* 0x040fe20003f26270 */
[----:B------:R-:W-:Y:S02]  /*1750*/  IMAD R41, R40, 0x13, -R41 ;  /* 0x0000001328297824 */ /* 0x000fe400078e0a29 */
[----:B------:R-:W-:Y:S02]  /*1760*/  IMAD.IADD R39, R32, 0x1, R30 ;  /* 0x0000000120277824 */ /* 0x000fe400078e021e */
[----:B------:R-:W-:Y:S02]  /*1770*/  IMAD R43, R40, 0x13, -R43 ;  /* 0x00000013282b7824 */ /* 0x000fe400078e0a2b */
[----:B------:R-:W-:Y:S01]  /*1780*/  VIADD R32, R41, 0x11 ;  /* 0x0000001129207836 */ /* 0x000fe20000000000 */
[----:B------:R-:W-:Y:S01]  /*1790*/  LOP3.LUT R41, RZ, R40, RZ, 0x33, !PT ;  /* 0x00000028ff297212 */ /* 0x000fe200078e33ff */
[----:B------:R-:W-:Y:S01]  /*17a0*/  VIADD R30, R43, 0x12 ;  /* 0x000000122b1e7836 */ /* 0x000fe20000000000 */
[----:B------:R-:W-:-:S02]  /*17b0*/  @!P6 IADD3 R30, PT, PT, R39, R31, RZ ;  /* 0x0000001f271ee210 */ /* 0x000fc40007ffe0ff */
[----:B------:R-:W-:Y:S02]  /*17c0*/  SEL R32, R39, R32, !P0 ;  /* 0x0000002027207207 */ /* 0x000fe40004000000 */
[----:B------:R-:W-:Y:S01]  /*17d0*/  LEA R12, R12, UR4, 0x2 ;  /* 0x000000040c0c7c11 */ /* 0x000fe2000f8e10ff */
[----:B------:R-:W-:Y:S01]  /*17e0*/  IMAD.IADD R31, R40, 0x1, -R15 ;  /* 0x00000001281f7824 */ /* 0x000fe200078e0a0f */
[----:B------:R-:W-:Y:S01]  /*17f0*/  LEA R39, R6, UR4, 0x2 ;  /* 0x0000000406277c11 */ /* 0x000fe2000f8e10ff */
[----:B0-----:R-:W-:Y:S01]  /*1800*/  @!P1 VIADD R31, R41, UR5 ;  /* 0x00000005291f9c36 */ /* 0x001fe20008000000 */
[----:B------:R-:W-:Y:S02]  /*1810*/  LEA R13, R13, UR4, 0x2 ;  /* 0x000000040d0d7c11 */ /* 0x000fe4000f8e10ff */
[----:B------:R-:W-:Y:S01]  /*1820*/  LEA R34, R34, UR4, 0x2 ;  /* 0x0000000422227c11 */ /* 0x000fe2000f8e10ff */
[----:B------:R0:W-:Y:S01]  /*1830*/  STS [R12], R29 ;  /* 0x0000001d0c007388 */ /* 0x0001e20000000800 */
[----:B------:R-:W-:-:S02]  /*1840*/  LEA R41, R38, UR4, 0x2 ;  /* 0x0000000426297c11 */ /* 0x000fc4000f8e10ff */
[----:B------:R-:W-:Y:S01]  /*1850*/  LEA R8, R8, UR4, 0x2 ;  /* 0x0000000408087c11 */ /* 0x000fe2000f8e10ff */
[----:B------:R-:W-:Y:S01]  /*1860*/  STS [R39], R28 ;  /* 0x0000001c27007388 */ /* 0x000fe20000000800 */
[----:B------:R-:W-:Y:S02]  /*1870*/  LEA R36, R36, UR4, 0x2 ;  /* 0x0000000424247c11 */ /* 0x000fe4000f8e10ff */
[----:B------:R-:W-:Y:S01]  /*1880*/  LEA R6, R37, UR4, 0x2 ;  /* 0x0000000425067c11 */ /* 0x000fe2000f8e10ff */
[----:B------:R1:W-:Y:S01]  /*1890*/  STS [R13], R2 ;  /* 0x000000020d007388 */ /* 0x0003e20000000800 */
[----:B------:R-:W-:-:S03]  /*18a0*/  LEA R35, R35, UR4, 0x2 ;  /* 0x0000000423237c11 */ /* 0x000fc6000f8e10ff */
[----:B------:R-:W-:Y:S01]  /*18b0*/  STS [R34], R3 ;  /* 0x0000000322007388 */ /* 0x000fe20000000800 */
[----:B0-----:R-:W-:-:S03]  /*18c0*/  LEA R12, R23, UR4, 0x2 ;  /* 0x00000004170c7c11 */ /* 0x001fc6000f8e10ff */
[----:B------:R-:W-:Y:S01]  /*18d0*/  STS [R41], R4 ;  /* 0x0000000429007388 */ /* 0x000fe20000000800 */
[----:B-1----:R-:W-:-:S03]  /*18e0*/  LEA R2, R33, UR4, 0x2 ;  /* 0x0000000421027c11 */ /* 0x002fc6000f8e10ff */
[----:B------:R0:W-:Y:S01]  /*18f0*/  STS [R8], R5 ;  /* 0x0000000508007388 */ /* 0x0001e20000000800 */
[----:B------:R-:W-:Y:S02]  /*1900*/  LEA R13, R22, UR4, 0x2 ;  /* 0x00000004160d7c11 */ /* 0x000fe4000f8e10ff */
[----:B------:R-:W-:Y:S01]  /*1910*/  LEA R23, R0, UR4, 0x2 ;  /* 0x0000000400177c11 */ /* 0x000fe2000f8e10ff */
[----:B------:R1:W-:Y:S01]  /*1920*/  STS [R36], R7 ;  /* 0x0000000724007388 */ /* 0x0003e20000000800 */
[----:B------:R-:W-:-:S03]  /*1930*/  LEA R14, R14, UR4, 0x2 ;  /* 0x000000040e0e7c11 */ /* 0x000fc6000f8e10ff */
[----:B------:R-:W-:Y:S01]  /*1940*/  STS [R6], R9 ;  /* 0x0000000906007388 */ /* 0x000fe20000000800 */
[----:B------:R-:W-:Y:S02]  /*1950*/  LEA R0, R25, UR4, 0x2 ;  /* 0x0000000419007c11 */ /* 0x000fe4000f8e10ff */
[----:B0-----:R-:W-:Y:S01]  /*1960*/  LEA R5, R24, UR4, 0x2 ;  /* 0x0000000418057c11 */ /* 0x001fe2000f8e10ff */
[----:B------:R0:W-:Y:S01]  /*1970*/  STS [R35], R10 ;  /* 0x0000000a23007388 */ /* 0x0001e20000000800 */
[----:B------:R-:W-:-:S03]  /*1980*/  LEA R30, R30, UR4, 0x2 ;  /* 0x000000041e1e7c11 */ /* 0x000fc6000f8e10ff */
[----:B------:R2:W-:Y:S01]  /*1990*/  STS [R2], R11 ;  /* 0x0000000b02007388 */ /* 0x0005e20000000800 */
[----:B-1----:R-:W-:-:S03]  /*19a0*/  LEA R7, R32, UR4, 0x2 ;  /* 0x0000000420077c11 */ /* 0x002fc6000f8e10ff */
[----:B------:R-:W-:Y:S04]  /*19b0*/  STS [R13], R16 ;  /* 0x000000100d007388 */ /* 0x000fe80000000800 */
[----:B------:R1:W-:Y:S01]  /*19c0*/  STS [R12], R17 ;  /* 0x000000110c007388 */ /* 0x0003e20000000800 */
[C---:B------:R-:W-:Y:S01]  /*19d0*/  LEA R42, R40.reuse, UR4, 0x2 ;  /* 0x00000004282a7c11 */ /* 0x040fe2000f8e10ff */
[C---:B0-----:R-:W-:Y:S01]  /*19e0*/  VIADD R10, R40.reuse, 0x720 ;  /* 0x00000720280a7836 */ /* 0x041fe20000000000 */
[----:B--2---:R-:W0:Y:S01]  /*19f0*/  LDC.64 R2, c[0x0][0x390] ;  /* 0x0000e400ff027b82 */ /* 0x004e220000000a00 */
[----:B------:R-:W-:Y:S04]  /*1a00*/  STS [R23], R18 ;  /* 0x0000001217007388 */ /* 0x000fe80000000800 */
[----:B------:R2:W-:Y:S04]  /*1a10*/  STS [R14], R19 ;  /* 0x000000130e007388 */ /* 0x0005e80000000800 */
[----:B------:R-:W-:Y:S04]  /*1a20*/  STS [R5], R20 ;  /* 0x0000001405007388 */ /* 0x000fe80000000800 */
[----:B------:R-:W-:Y:S04]  /*1a30*/  STS [R0], R21 ;  /* 0x0000001500007388 */ /* 0x000fe80000000800 */
[----:B------:R3:W-:Y:S04]  /*1a40*/  STS [R7], R26 ;  /* 0x0000001a07007388 */ /* 0x0007e80000000800 */
[----:B------:R4:W-:Y:S01]  /*1a50*/  STS [R30], R27 ;  /* 0x0000001b1e007388 */ /* 0x0009e20000000800 */
[----:B------:R-:W-:Y:S01]  /*1a60*/  BAR.SYNC.DEFER_BLOCKING 0x0 ;  /* 0x0000000000007b1d */ /* 0x000fe20000010000 */
[----:B------:R-:W-:-:S02]  /*1a70*/  VIADD R6, R40, 0x260 ;  /* 0x0000026028067836 */ /* 0x000fc40000000000 */
[----:B------:R-:W-:Y:S01]  /*1a80*/  VIADD R8, R40, 0x4c0 ;  /* 0x000004c028087836 */ /* 0x000fe20000000000 */
[-C--:B------:R-:W-:Y:S01]  /*1a90*/  ISETP.GE.AND P2, PT, R10, R15.reuse, PT ;  /* 0x0000000f0a00720c */ /* 0x080fe20003f46270 */
[----:B-1----:R-:W-:Y:S01]  /*1aa0*/  VIADD R12, R40, 0x980 ;  /* 0x00000980280c7836 */ /* 0x002fe20000000000 */
[-C--:B------:R-:W-:Y:S01]  /*1ab0*/  ISETP.GE.AND P4, PT, R6, R15.reuse, PT ;  /* 0x0000000f0600720c */ /* 0x080fe20003f86270 */
[----:B--2---:R-:W-:Y:S01]  /*1ac0*/  VIADD R14, R40, 0xbe0 ;  /* 0x00000be0280e7836 */ /* 0x004fe20000000000 */
[-C--:B------:R-:W-:Y:S01]  /*1ad0*/  ISETP.GE.AND P3, PT, R8, R15.reuse, PT ;  /* 0x0000000f0800720c */ /* 0x080fe20003f66270 */
[----:B------:R-:W-:Y:S01]  /*1ae0*/  VIADD R18, R40, 0xe40 ;  /* 0x00000e4028127836 */ /* 0x000fe20000000000 */
[-C--:B------:R-:W-:Y:S02]  /*1af0*/  ISETP.GE.AND P1, PT, R12, R15.reuse, PT ;  /* 0x0000000f0c00720c */ /* 0x080fe40003f26270 */
[-C--:B------:R-:W-:Y:S01]  /*1b00*/  ISETP.GE.AND P0, PT, R14, R15.reuse, PT ;  /* 0x0000000f0e00720c */ /* 0x080fe20003f06270 */
[----:B------:R-:W1:Y:S04]  /*1b10*/  LDS R27, [R42] ;  /* 0x000000002a1b7984 */ /* 0x000e680000000800 */
[----:B------:R-:W2:Y:S01]  /*1b20*/  LDS R29, [R42+0x980] ;  /* 0x000980002a1d7984 */ /* 0x000ea20000000800 */
[C---:B------:R-:W-:Y:S01]  /*1b30*/  IADD3 R16, PT, PT, -R40.reuse, UR5, RZ ;  /* 0x0000000528107c10 */ /* 0x040fe2000fffe1ff */
[----:B------:R-:W-:Y:S01]  /*1b40*/  VIADD R32, R40, 0x17c0 ;  /* 0x000017c028207836 */ /* 0x000fe20000000000 */
[----:B------:R-:W-:Y:S01]  /*1b50*/  ISETP.GE.AND P6, PT, R18, R15, PT ;  /* 0x0000000f1200720c */ /* 0x000fe20003fc6270 */
[----:B------:R-:W-:-:S02]  /*1b60*/  VIADD R24, R40, 0x1300 ;  /* 0x0000130028187836 */ /* 0x000fc40000000000 */
[----:B---3--:R-:W-:Y:S02]  /*1b70*/  VIADD R26, R40, 0x1560 ;  /* 0x00001560281a7836 */ /* 0x008fe40000000000 */
[--C-:B------:R-:W-:Y:S01]  /*1b80*/  IMAD.IADD R20, R10, 0x1, -R15.reuse ;  /* 0x000000010a147824 */ /* 0x100fe200078e0a0f */
[----:B------:R-:W-:Y:S01]  /*1b90*/  IADD3 R19, PT, PT, -R15, R6, RZ ;  /* 0x000000060f137210 */ /* 0x000fe20007ffe1ff */
[----:B------:R-:W-:Y:S01]  /*1ba0*/  @!P2 VIADD R20, R16, 0xfffff8df ;  /* 0xfffff8df1014a836 */ /* 0x000fe20000000000 */
[-C--:B------:R-:W-:Y:S01]  /*1bb0*/  ISETP.GE.AND P2, PT, R32, R15.reuse, PT ;  /* 0x0000000f2000720c */ /* 0x080fe20003f46270 */
[----:B------:R-:W-:Y:S01]  /*1bc0*/  IMAD.IADD R9, R8, 0x1, -R15 ;  /* 0x0000000108097824 */ /* 0x000fe200078e0a0f */
[----:B------:R-:W-:Y:S01]  /*1bd0*/  LDS R45, [R42+0x5580] ;  /* 0x005580002a2d7984 */ /* 0x000fe20000000800 */
[----:B------:R-:W-:Y:S02]  /*1be0*/  VIADD R34, R40, 0x1a20 ;  /* 0x00001a2028227836 */ /* 0x000fe40000000000 */
[----:B------:R-:W-:Y:S01]  /*1bf0*/  @!P4 VIADD R19, R16, 0xfffffd9f ;  /* 0xfffffd9f1013c836 */ /* 0x000fe20000000000 */
[-C--:B------:R-:W-:Y:S01]  /*1c00*/  ISETP.GE.AND P4, PT, R24, R15.reuse, PT ;  /* 0x0000000f1800720c */ /* 0x080fe20003f86270 */
[----:B------:R-:W-:Y:S01]  /*1c10*/  @!P3 VIADD R9, R16, 0xfffffb3f ;  /* 0xfffffb3f1009b836 */ /* 0x000fe20000000000 */
[----:B------:R-:W-:Y:S01]  /*1c20*/  ISETP.GE.AND P3, PT, R26, R15, PT ;  /* 0x0000000f1a00720c */ /* 0x000fe20003f66270 */
[C---:B------:R-:W-:Y:S01]  /*1c30*/  VIADD R36, R40.reuse, 0x1c80 ;  /* 0x00001c8028247836 */ /* 0x040fe20000000000 */
[----:B------:R-:W-:Y:S01]  /*1c40*/  LDS R43, [R42+0x5f00] ;  /* 0x005f00002a2b7984 */ /* 0x000fe20000000800 */
[----:B------:R-:W-:-:S02]  /*1c50*/  VIADD R38, R40, 0x1ee0 ;  /* 0x00001ee028267836 */ /* 0x000fc40000000000 */
[C---:B------:R-:W-:Y:S01]  /*1c60*/  VIADD R22, R40.reuse, 0x10a0 ;  /* 0x000010a028167836 */ /* 0x040fe20000000000 */
[----:B------:R-:W-:Y:S01]  /*1c70*/  LDS R41, [R42+0x6880] ;  /* 0x006880002a297984 */ /* 0x000fe20000000800 */
[C---:B------:R-:W-:Y:S02]  /*1c80*/  VIADD R44, R40.reuse, 0x2140 ;  /* 0x00002140282c7836 */ /* 0x040fe40000000000 */
[C---:B------:R-:W-:Y:S01]  /*1c90*/  VIADD R5, R40.reuse, 0x23a0 ;  /* 0x000023a028057836 */ /* 0x040fe20000000000 */
[----:B------:R-:W-:Y:S01]  /*1ca0*/  LDS R39, [R42+0x7200] ;  /* 0x007200002a277984 */ /* 0x000fe20000000800 */
[C---:B------:R-:W-:Y:S02]  /*1cb0*/  VIADD R4, R40.reuse, 0x2600 ;  /* 0x0000260028047836 */ /* 0x040fe40000000000 */
[C---:B------:R-:W-:Y:S01]  /*1cc0*/  VIADD R0, R40.reuse, 0x2860 ;  /* 0x0000286028007836 */ /* 0x040fe20000000000 */
[----:B------:R-:W-:Y:S01]  /*1cd0*/  LDS R37, [R42+0x7b80] ;  /* 0x007b80002a257984 */ /* 0x000fe20000000800 */
[----:B------:R-:W-:-:S02]  /*1ce0*/  VIADD R28, R40, 0x2ac0 ;  /* 0x00002ac0281c7836 */ /* 0x000fc40000000000 */
[--C-:B------:R-:W-:Y:S01]  /*1cf0*/  IMAD.IADD R21, R12, 0x1, -R15.reuse ;  /* 0x000000010c157824 */ /* 0x100fe200078e0a0f */
[----:B------:R-:W3:Y:S01]  /*1d00*/  LDS R40, [R42+0x1300] ;  /* 0x001300002a287984 */ /* 0x000ee20000000800 */
[--C-:B------:R-:W-:Y:S02]  /*1d10*/  IMAD.IADD R6, R14, 0x1, -R15.reuse ;  /* 0x000000010e067824 */ /* 0x100fe400078e0a0f */
[--C-:B------:R-:W-:Y:S01]  /*1d20*/  IMAD.IADD R11, R32, 0x1, -R15.reuse ;  /* 0x00000001200b7824 */ /* 0x100fe200078e0a0f */
[----:B------:R-:W-:Y:S01]  /*1d30*/  LDS R35, [R42+0x8500] ;  /* 0x008500002a237984 */ /* 0x000fe20000000800 */
[----:B------:R-:W-:Y:S01]  /*1d40*/  @!P1 VIADD R21, R16, 0xfffff67f ;  /* 0xfffff67f10159836 */ /* 0x000fe20000000000 */
[----:B------:R-:W-:Y:S01]  /*1d50*/  ISETP.GE.AND P1, PT, R34, R15, PT ;  /* 0x0000000f2200720c */ /* 0x000fe20003f26270 */
[--C-:B------:R-:W-:Y:S01]  /*1d60*/  IMAD.IADD R7, R18, 0x1, -R15.reuse ;  /* 0x0000000112077824 */ /* 0x100fe200078e0a0f */
[----:B------:R-:W5:Y:S01]  /*1d70*/  LDS R32, [R42+0x1c80] ;  /* 0x001c80002a207984 */ /* 0x000f620000000800 */
[----:B------:R-:W-:-:S02]  /*1d80*/  IMAD.IADD R13, R34, 0x1, -R15 ;  /* 0x00000001220d7824 */ /* 0x000fc400078e0a0f */
[----:B------:R-:W-:Y:S01]  /*1d90*/  @!P0 VIADD R6, R16, 0xfffff41f ;  /* 0xfffff41f10068836 */ /* 0x000fe20000000000 */
[CC--:B------:R-:W-:Y:S01]  /*1da0*/  ISETP.GE.AND P0, PT, R36.reuse, R15.reuse, PT ;  /* 0x0000000f2400720c */ /* 0x0c0fe20003f06270 */
[--C-:B------:R-:W-:Y:S01]  /*1db0*/  IMAD.IADD R14, R36, 0x1, -R15.reuse ;  /* 0x00000001240e7824 */ /* 0x100fe200078e0a0f */
[----:B------:R-:W5:Y:S01]  /*1dc0*/  LDS R34, [R42+0x2600] ;  /* 0x002600002a227984 */ /* 0x000f620000000800 */
[----:B------:R-:W-:Y:S01]  /*1dd0*/  @!P6 VIADD R7, R16, 0xfffff1bf ;  /* 0xfffff1bf1007e836 */ /* 0x000fe20000000000 */
[C---:B------:R-:W-:Y:S01]  /*1de0*/  ISETP.GE.AND P6, PT, R38.reuse, R15, PT ;  /* 0x0000000f2600720c */ /* 0x040fe20003fc6270 */
[--C-:B------:R-:W-:Y:S01]  /*1df0*/  IMAD.IADD R17, R38, 0x1, -R15.reuse ;  /* 0x0000000126117824 */ /* 0x100fe200078e0a0f */
[----:B------:R-:W5:Y:S04]  /*1e00*/  LDS R36, [R42+0x2f80] ;  /* 0x002f80002a247984 */ /* 0x000f680000000800 */
[----:B------:R-:W5:Y:S01]  /*1e10*/  LDS R38, [R42+0x3900] ;  /* 0x003900002a267984 */ /* 0x000f620000000800 */
[----:B------:R-:W-:-:S02]  /*1e20*/  IMAD.IADD R10, R26, 0x1, -R15 ;  /* 0x000000011a0a7824 */ /* 0x000fc400078e0a0f */
[----:B------:R-:W-:Y:S01]  /*1e30*/  @!P2 VIADD R11, R16, 0xffffe83f ;  /* 0xffffe83f100ba836 */ /* 0x000fe20000000000 */
[-C--:B------:R-:W-:Y:S01]  /*1e40*/  ISETP.GE.AND P2, PT, R0, R15.reuse, PT ;  /* 0x0000000f0000720c */ /* 0x080fe20003f46270 */
[--C-:B------:R-:W-:Y:S01]  /*1e50*/  IMAD.IADD R12, R24, 0x1, -R15.reuse ;  /* 0x00000001180c7824 */ /* 0x100fe200078e0a0f */
[----:B------:R-:W5:Y:S01]  /*1e60*/  LDS R26, [R42+0x4280] ;  /* 0x004280002a1a7984 */ /* 0x000f620000000800 */
[--C-:B------:R-:W-:Y:S01]  /*1e70*/  IMAD.IADD R25, R0, 0x1, -R15.reuse ;  /* 0x0000000100197824 */ /* 0x100fe200078e0a0f */
[CC--:B------:R-:W-:Y:S01]  /*1e80*/  ISETP.GE.AND P5, PT, R22.reuse, R15.reuse, PT ;  /* 0x0000000f1600720c */ /* 0x0c0fe20003fa6270 */
[--C-:B----4-:R-:W-:Y:S01]  /*1e90*/  IMAD.IADD R30, R22, 0x1, -R15.reuse ;  /* 0x00000001161e7824 */ /* 0x110fe200078e0a0f */
[C---:B------:R-:W-:Y:S01]  /*1ea0*/  @!P4 IADD3 R12, PT, PT, R16.reuse, -0x1301, RZ ;  /* 0xffffecff100cc810 */ /* 0x040fe20007ffe0ff */
[----:B------:R-:W-:Y:S01]  /*1eb0*/  @!P3 VIADD R10, R16, 0xffffea9f ;  /* 0xffffea9f100ab836 */ /* 0x000fe20000000000 */
[----:B------:R-:W4:Y:S01]  /*1ec0*/  LDS R0, [R42+0x4c00] ;  /* 0x004c00002a007984 */ /* 0x000f220000000800 */
[CC--:B------:R-:W-:Y:S01]  /*1ed0*/  ISETP.GE.AND P4, PT, R5.reuse, R15.reuse, PT ;  /* 0x0000000f0500720c */ /* 0x0c0fe20003f86270 */
[--C-:B------:R-:W-:Y:S01]  /*1ee0*/  IMAD.IADD R22, R5, 0x1, -R15.reuse ;  /* 0x0000000105167824 */ /* 0x100fe200078e0a0f */
[C---:B------:R-:W-:Y:S01]  /*1ef0*/  ISETP.GE.AND P3, PT, R4.reuse, R15, PT ;  /* 0x0000000f0400720c */ /* 0x040fe20003f66270 */
[----:B------:R-:W-:Y:S01]  /*1f00*/  IMAD.IADD R23, R4, 0x1, -R15 ;  /* 0x0000000104177824 */ /* 0x000fe200078e0a0f */
[----:B------:R-:W4:Y:S01]  /*1f10*/  LDS R33, [R42+0x8e80] ;  /* 0x008e80002a217984 */ /* 0x000f220000000800 */
[----:B0-----:R-:W-:-:S03]  /*1f20*/  IMAD.WIDE R4, R31, 0x4, R2 ;  /* 0x000000041f047825 */ /* 0x001fc600078e0202 */
[----:B------:R-:W0:Y:S01]  /*1f30*/  LDS R31, [R42+0x9800] ;  /* 0x009800002a1f7984 */ /* 0x000e220000000800 */
[----:B------:R-:W-:-:S03]  /*1f40*/  IMAD.WIDE R18, R19, 0x4, R2 ;  /* 0x0000000413127825 */ /* 0x000fc600078e0202 */
[----:B-1----:R-:W-:Y:S04]  /*1f50*/  STG.E desc[UR8][R4.64], R27 ;  /* 0x0000001b04007986 */ /* 0x002fe8000c101908 */
[----:B--2---:R1:W-:Y:S04]  /*1f60*/  STG.E desc[UR8][R18.64], R29 ;  /* 0x0000001d12007986 */ /* 0x0043e8000c101908 */
[----:B------:R-:W2:Y:S04]  /*1f70*/  LDS R29, [R42+0xa180] ;  /* 0x00a180002a1d7984 */ /* 0x000ea80000000800 */
[----:B------:R-:W2:Y:S01]  /*1f80*/  LDS R27, [R42+0xab00] ;  /* 0x00ab00002a1b7984 */ /* 0x000ea20000000800 */
[----:B------:R-:W-:Y:S01]  /*1f90*/  @!P5 VIADD R30, R16, 0xffffef5f ;  /* 0xffffef5f101ed836 */ /* 0x000fe20000000000 */
[-C--:B------:R-:W-:Y:S01]  /*1fa0*/  ISETP.GE.AND P5, PT, R44, R15.reuse, PT ;  /* 0x0000000f2c00720c */ /* 0x080fe20003fa6270 */
[----:B------:R-:W-:Y:S01]  /*1fb0*/  @!P1 VIADD R13, R16, 0xffffe5df ;  /* 0xffffe5df100d9836 */ /* 0x000fe20000000000 */
[----:B------:R-:W-:Y:S01]  /*1fc0*/  ISETP.GE.AND P1, PT, R28, R15, PT ;  /* 0x0000000f1c00720c */ /* 0x000fe20003f26270 */
[----:B------:R-:W-:-:S04]  /*1fd0*/  IMAD.WIDE R8, R9, 0x4, R2 ;  /* 0x0000000409087825 */ /* 0x000fc800078e0202 */
[--C-:B-1----:R-:W-:Y:S01]  /*1fe0*/  IMAD.WIDE R18, R20, 0x4, R2.reuse ;  /* 0x0000000414127825 */ /* 0x102fe200078e0202 */
[----:B---3--:R1:W-:Y:S03]  /*1ff0*/  STG.E desc[UR8][R8.64], R40 ;  /* 0x0000002808007986 */ /* 0x0083e6000c101908 */
[--C-:B------:R-:W-:Y:S01]  /*2000*/  IMAD.WIDE R20, R21, 0x4, R2.reuse ;  /* 0x0000000415147825 */ /* 0x100fe200078e0202 */
[----:B-----5:R-:W-:Y:S03]  /*2010*/  STG.E desc[UR8][R18.64], R32 ;  /* 0x0000002012007986 */ /* 0x020fe6000c101908 */
[--C-:B------:R-:W-:Y:S01]  /*2020*/  IMAD.WIDE R4, R6, 0x4, R2.reuse ;  /* 0x0000000406047825 */ /* 0x100fe200078e0202 */
[----:B------:R-:W-:Y:S03]  /*2030*/  STG.E desc[UR8][R20.64], R34 ;  /* 0x0000002214007986 */ /* 0x000fe6000c101908 */
[----:B------:R-:W-:Y:S01]  /*2040*/  IMAD.WIDE R6, R7, 0x4, R2 ;  /* 0x0000000407067825 */ /* 0x000fe200078e0202 */
[----:B------:R3:W-:Y:S03]  /*2050*/  STG.E desc[UR8][R4.64], R36 ;  /* 0x0000002404007986 */ /* 0x0007e6000c101908 */
[----:B------:R-:W-:Y:S01]  /*2060*/  @!P0 VIADD R14, R16, 0xffffe37f ;  /* 0xffffe37f100e8836 */ /* 0x000fe20000000000 */
[----:B------:R5:W-:Y:S01]  /*2070*/  STG.E desc[UR8][R6.64], R38 ;  /* 0x0000002606007986 */ /* 0x000be2000c101908 */
[----:B------:R-:W-:-:S02]  /*2080*/  IMAD.IADD R24, R44, 0x1, -R15 ;  /* 0x000000012c187824 */ /* 0x000fc400078e0a0f */
[----:B------:R-:W-:Y:S02]  /*2090*/  @!P6 VIADD R17, R16, 0xffffe11f ;  /* 0xffffe11f1011e836 */ /* 0x000fe40000000000 */
[----:B-1----:R-:W-:-:S04]  /*20a0*/  IMAD.WIDE R8, R10, 0x4, R2 ;  /* 0x000000040a087825 */ /* 0x002fc800078e0202 */
[----:B---3--:R-:W-:-:S04]  /*20b0*/  IMAD.WIDE R4, R30, 0x4, R2 ;  /* 0x000000041e047825 */ /* 0x008fc800078e0202 */
[--C-:B-----5:R-:W-:Y:S01]  /*20c0*/  IMAD.WIDE R6, R12, 0x4, R2.reuse ;  /* 0x000000040c067825 */ /* 0x120fe200078e0202 */
[----:B------:R-:W-:Y:S03]  /*20d0*/  STG.E desc[UR8][R4.64], R26 ;  /* 0x0000001a04007986 */ /* 0x000fe6000c101908 */
[----:B------:R-:W-:Y:S02]  /*20e0*/  @!P5 VIADD R24, R16, 0xffffdebf ;  /* 0xffffdebf1018d836 */ /* 0x000fe40000000000 */
[----:B------:R-:W-:Y:S01]  /*20f0*/  IMAD.WIDE R10, R11, 0x4, R2 ;  /* 0x000000040b0a7825 */ /* 0x000fe200078e0202 */
[----:B----4-:R-:W-:Y:S03]  /*2100*/  STG.E desc[UR8][R6.64], R0 ;  /* 0x0000000006007986 */ /* 0x010fe6000c101908 */
[----:B------:R-:W-:-:S02]  /*2110*/  IMAD.IADD R28, R28, 0x1, -R15 ;  /* 0x000000011c1c7824 */ /* 0x000fc400078e0a0f */
[C---:B------:R-:W-:Y:S02]  /*2120*/  @!P4 VIADD R22, R16.reuse, 0xffffdc5f ;  /* 0xffffdc5f1016c836 */ /* 0x040fe40000000000 */
[----:B------:R-:W-:Y:S01]  /*2130*/  IMAD.WIDE R12, R13, 0x4, R2 ;  /* 0x000000040d0c7825 */ /* 0x000fe200078e0202 */
[----:B------:R-:W-:Y:S03]  /*2140*/  STG.E desc[UR8][R8.64], R45 ;  /* 0x0000002d08007986 */ /* 0x000fe6000c101908 */
[C---:B------:R-:W-:Y:S02]  /*2150*/  @!P3 VIADD R23, R16.reuse, 0xffffd9ff ;  /* 0xffffd9ff1017b836 */ /* 0x040fe40000000000 */
[C---:B------:R-:W-:Y:S02]  /*2160*/  @!P2 VIADD R25, R16.reuse, 0xffffd79f ;  /* 0xffffd79f1019a836 */ /* 0x040fe40000000000 */
[----:B------:R-:W-:-:S02]  /*2170*/  @!P1 VIADD R28, R16, 0xffffd53f ;  /* 0xffffd53f101c9836 */ /* 0x000fc40000000000 */
[--C-:B------:R-:W-:Y:S01]  /*2180*/  IMAD.WIDE R14, R14, 0x4, R2.reuse ;  /* 0x000000040e0e7825 */ /* 0x100fe200078e0202 */
[----:B------:R-:W-:Y:S03]  /*2190*/  STG.E desc[UR8][R10.64], R43 ;  /* 0x0000002b0a007986 */ /* 0x000fe6000c101908 */
        /* <DEDUP_REMOVED lines=10> */
[----:B------:R-:W-:Y:S01]  /*2240*/  IMAD.WIDE R2, R28, 0x4, R2 ;  /* 0x000000041c027825 */ /* 0x000fe200078e0202 */
[----:B0-----:R-:W-:Y:S04]  /*2250*/  STG.E desc[UR8][R22.64], R31 ;  /* 0x0000001f16007986 */ /* 0x001fe8000c101908 */
[----:B--2---:R-:W-:Y:S04]  /*2260*/  STG.E desc[UR8][R24.64], R29 ;  /* 0x0000001d18007986 */ /* 0x004fe8000c101908 */
[----:B------:R-:W-:Y:S01]  /*2270*/  STG.E desc[UR8][R2.64], R27 ;  /* 0x0000001b02007986 */ /* 0x000fe2000c101908 */
[----:B------:R-:W-:Y:S05]  /*2280*/  EXIT ;  /* 0x000000000000794d */ /* 0x000fea0003800000 */
.L_x_377:
[----:B------:R-:W0:Y:S01]  /*2290*/  S2R R42, SR_TID.X ;  /* 0x00000000002a7919 */ /* 0x000e220000002100 */
[----:B------:R-:W1:Y:S01]  /*22a0*/  LDCU.64 UR4, c[0x0][0x380] ;  /* 0x00007000ff0477ac */ /* 0x000e620008000a00 */
[C---:B0-----:R-:W-:Y:S02]  /*22b0*/  LOP3.LUT R2, R42.reuse, 0x1f, RZ, 0xc0, !PT ;  /* 0x0000001f2a027812 */ /* 0x041fe400078ec0ff */
[----:B------:R-:W-:-:S05]  /*22c0*/  LOP3.LUT R3, R42, 0x3e0, RZ, 0xc0, !PT ;  /* 0x000003e02a037812 */ /* 0x000fca00078ec0ff */
[----:B------:R-:W-:-:S05]  /*22d0*/  IMAD R3, R3, 0x13, R2 ;  /* 0x0000001303037824 */ /* 0x000fca00078e0202 */
[----:B------:R-:W-:-:S04]  /*22e0*/  IADD3 R3, P0, PT, R0, R3, RZ ;  /* 0x0000000300037210 */ /* 0x000fc80007f1e0ff */
[----:B------:R-:W-:Y:S02]  /*22f0*/  LEA.HI.X.SX32 R4, R0, RZ, 0x1, P0 ;  /* 0x000000ff00047211 */ /* 0x000fe400000f0eff */
[----:B-1----:R-:W-:-:S04]  /*2300*/  LEA R2, P0, R3, UR4, 0x2 ;  /* 0x0000000403027c11 */ /* 0x002fc8000f8010ff */
[----:B------:R-:W-:-:S05]  /*2310*/  LEA.HI.X R3, R3, UR5, R4, 0x2, P0 ;  /* 0x0000000503037c11 */ /* 0x000fca00080f1404 */
        /* <DEDUP_REMOVED lines=18> */
[----:B------:R0:W5:Y:S01]  /*2440*/  LDG.E R22, desc[UR8][R2.64+0x900] ;  /* 0x0009000802167981 */ /* 0x000162000c1e1900 */
[----:B------:R-:W1:Y:S01]  /*2450*/  S2R R43, SR_LANEID ;  /* 0x00000000002b7919 */ /* 0x000e620000000000 */
[----:B------:R-:W0:Y:S01]  /*2460*/  S2UR UR5, SR_CgaCtaId ;  /* 0x00000000000579c3 */ /* 0x000e220000008800 */
[----:B------:R-:W-:Y:S01]  /*2470*/  SHF.R.U32.HI R30, RZ, 0x5, R42 ;  /* 0x00000005ff1e7819 */ /* 0x000fe2000001162a */
[----:B------:R-:W-:-:S02]  /*2480*/  UMOV UR4, 0x400 ;  /* 0x0000040000047882 */ /* 0x000fc40000000000 */
[----:B0-----:R-:W-:Y:S01]  /*2490*/  ULEA UR4, UR5, UR4, 0x18 ;  /* 0x0000000405047291 */ /* 0x001fe2000f8ec0ff */
[----:B------:R-:W0:Y:S01]  /*24a0*/  LDCU UR5, c[0x0][0x3a8] ;  /* 0x00007500ff0577ac */ /* 0x000e220008000800 */
[----:B-1----:R-:W-:-:S05]  /*24b0*/  IMAD R23, R30, 0x260, R43 ;  /* 0x000002601e177824 */ /* 0x002fca00078e022b */
[----:B------:R-:W-:Y:S01]  /*24c0*/  LEA R23, R23, UR4, 0x2 ;  /* 0x0000000417177c11 */ /* 0x000fe2000f8e10ff */
[----:B------:R-:W-:-:S04]  /*24d0*/  IMAD.MOV.U32 R3, RZ, RZ, 0x2 ;  /* 0x00000002ff037424 */ /* 0x000fc800078e00ff */
[----:B--2---:R1:W-:Y:S04]  /*24e0*/  STS [R23+0x300], R10 ;  /* 0x0003000a17007388 */ /* 0x0043e80000000800 */
[----:B---3--:R-:W-:Y:S01]  /*24f0*/  STS [R23], R4 ;  /* 0x0000000417007388 */ /* 0x008fe20000000800 */
[----:B-1----:R-:W-:-:S03]  /*2500*/  IMAD R10, R43, 0x48, R23 ;  /* 0x000000482b0a7824 */ /* 0x002fc600078e0217 */
        /* <DEDUP_REMOVED lines=18> */
[----:B------:R-:W0:Y:S04]  /*2630*/  LDS R28, [R10] ;  /* 0x000000000a1c7984 */ /* 0x000e280000000800 */
[----:B------:R-:W1:Y:S04]  /*2640*/  LDS R37, [R10+0x4] ;  /* 0x000004000a257984 */ /* 0x000e680000000800 */
[----:B------:R-:W2:Y:S04]  /*2650*/  LDS R27, [R10+0x8] ;  /* 0x000008000a1b7984 */ /* 0x000ea80000000800 */
[----:B------:R-:W3:Y:S04]  /*2660*/  LDS R26, [R10+0xc] ;  /* 0x00000c000a1a7984 */ /* 0x000ee80000000800 */
[----:B------:R-:W4:Y:S04]  /*2670*/  LDS R25, [R10+0x10] ;  /* 0x000010000a197984 */ /* 0x000f280000000800 */
[----:B------:R-:W5:Y:S04]  /*2680*/  LDS R24, [R10+0x14] ;  /* 0x000014000a187984 */ /* 0x000f680000000800 */
[----:B------:R-:W5:Y:S04]  /*2690*/  LDS R23, [R10+0x18] ;  /* 0x000018000a177984 */ /* 0x000f680000000800 */
[----:B------:R-:W5:Y:S04]  /*26a0*/  LDS R22, [R10+0x1c] ;  /* 0x00001c000a167984 */ /* 0x000f680000000800 */
[----:B------:R-:W5:Y:S04]  /*26b0*/  LDS R21, [R10+0x20] ;  /* 0x000020000a157984 */ /* 0x000f680000000800 */
[----:B------:R-:W5:Y:S01]  /*26c0*/  LDS R20, [R10+0x24] ;  /* 0x000024000a147984 */ /* 0x000f620000000800 */
[----:B0-----:R-:W-:-:S03]  /*26d0*/  ISETP.GE.AND P0, PT, R28, UR5, PT ;  /* 0x000000051c007c0c */ /* 0x001fc6000bf06270 */
[----:B------:R-:W0:Y:S01]  /*26e0*/  LDS R7, [R10+0x28] ;  /* 0x000028000a077984 */ /* 0x000e220000000800 */
[----:B-1----:R-:W-:-:S03]  /*26f0*/  ISETP.GE.AND P1, PT, R37, UR5, PT ;  /* 0x0000000525007c0c */ /* 0x002fc6000bf26270 */
[----:B------:R-:W1:Y:S01]  /*2700*/  LDS R6, [R10+0x2c] ;  /* 0x00002c000a067984 */ /* 0x000e620000000800 */
[----:B--2---:R-:W-:-:S03]  /*2710*/  ISETP.GE.AND P2, PT, R27, UR5, PT ;  /* 0x000000051b007c0c */ /* 0x004fc6000bf46270 */
[----:B------:R-:W2:Y:S01]  /*2720*/  LDS R5, [R10+0x30] ;  /* 0x000030000a057984 */ /* 0x000ea20000000800 */
[----:B------:R-:W-:Y:S01]  /*2730*/  SEL R2, RZ, 0x1, P0 ;  /* 0x00000001ff027807 */ /* 0x000fe20000000000 */
[----:B------:R-:W-:Y:S01]  /*2740*/  @P0 IMAD.MOV R3, RZ, RZ, 0x1 ;  /* 0x00000001ff030424 */ /* 0x000fe200078e02ff */
[----:B---3--:R-:W-:Y:S01]  /*2750*/  ISETP.GE.AND P0, PT, R26, UR5, PT ;  /* 0x000000051a007c0c */ /* 0x008fe2000bf06270 */
[----:B------:R-:W3:Y:S02]  /*2760*/  LDS R4, [R10+0x34] ;  /* 0x000034000a047984 */ /* 0x000ee40000000800 */
[----:B------:R-:W-:Y:S01]  /*2770*/  @P1 IMAD.MOV R3, RZ, RZ, R2 ;  /* 0x000000ffff031224 */ /* 0x000fe200078e0202 */
[----:B----4-:R-:W-:Y:S01]  /*2780*/  ISETP.GE.AND P1, PT, R25, UR5, PT ;  /* 0x0000000519007c0c */ /* 0x010fe2000bf26270 */
[----:B------:R-:W-:Y:S02]  /*2790*/  LDS R38, [R10+0x40] ;  /* 0x000040000a267984 */ /* 0x000fe40000000800 */
[----:B------:R-:W-:-:S02]  /*27a0*/  VIADD R2, R3, 0x1 ;  /* 0x0000000103027836 */ /* 0x000fc40000000000 */
[----:B------:R-:W-:Y:S01]  /*27b0*/  @P2 IMAD.MOV R2, RZ, RZ, R3 ;  /* 0x000000ffff022224 */ /* 0x000fe200078e0203 */
[----:B------:R-:W-:Y:S03]  /*27c0*/  LDS R40, [R10+0x44] ;  /* 0x000044000a287984 */ /* 0x000fe60000000800 */
[C---:B------:R-:W-:Y:S01]  /*27d0*/  VIADD R3, R2.reuse, 0x1 ;  /* 0x0000000102037836 */ /* 0x040fe20000000000 */
[----:B------:R-:W-:Y:S01]  /*27e0*/  @P0 IADD3 R3, PT, PT, R2, RZ, RZ ;  /* 0x000000ff02030210 */ /* 0x000fe20007ffe0ff */
[----:B------:R-:W-:Y:S01]  /*27f0*/  LDS R39, [R10+0x48] ;  /* 0x000048000a277984 */ /* 0x000fe20000000800 */
[----:B-----5:R-:W-:-:S03]  /*2800*/  ISETP.GE.AND P0, PT, R24, UR5, PT ;  /* 0x0000000518007c0c */ /* 0x020fc6000bf06270 */
[----:B------:R-:W-:Y:S02]  /*2810*/  VIADD R2, R3, 0x1 ;  /* 0x0000000103027836 */ /* 0x000fe40000000000 */
[----:B------:R-:W-:Y:S01]  /*2820*/  @P1 IMAD.MOV R2, RZ, RZ, R3 ;  /* 0x000000ffff021224 */ /* 0x000fe200078e0203 */
[----:B------:R-:W-:-:S03]  /*2830*/  ISETP.GE.AND P1, PT, R23, UR5, PT ;  /* 0x0000000517007c0c */ /* 0x000fc6000bf26270 */
[----:B------:R-:W-:-:S04]  /*2840*/  VIADD R3, R2, 0x1 ;  /* 0x0000000102037836 */ /* 0x000fc80000000000 */
[----:B------:R-:W-:Y:S01]  /*2850*/  @P0 IMAD.MOV R3, RZ, RZ, R2 ;  /* 0x000000ffff030224 */ /* 0x000fe200078e0202 */
[----:B------:R-:W-:-:S03]  /*2860*/  ISETP.GE.AND P0, PT, R22, UR5, PT ;  /* 0x0000000516007c0c */ /* 0x000fc6000bf06270 */
[----:B------:R-:W-:Y:S02]  /*2870*/  VIADD R2, R3, 0x1 ;  /* 0x0000000103027836 */ /* 0x000fe40000000000 */
[----:B------:R-:W-:Y:S01]  /*2880*/  @P1 IMAD.MOV R2, RZ, RZ, R3 ;  /* 0x000000ffff021224 */ /* 0x000fe200078e0203 */
[----:B------:R-:W-:Y:S01]  /*2890*/  ISETP.GE.AND P1, PT, R21, UR5, PT ;  /* 0x0000000515007c0c */ /* 0x000fe2000bf26270 */
[----:B------:R-:W4:Y:S02]  /*28a0*/  LDS R3, [R10+0x38] ;  /* 0x000038000a037984 */ /* 0x000f240000000800 */
[----:B------:R-:W-:-:S04]  /*28b0*/  VIADD R8, R2, 0x1 ;  /* 0x0000000102087836 */ /* 0x000fc80000000000 */
[----:B------:R-:W-:Y:S01]  /*28c0*/  @P0 IMAD.MOV R8, RZ, RZ, R2 ;  /* 0x000000ffff080224 */ /* 0x000fe200078e0202 */
[----:B------:R-:W-:Y:S01]  /*28d0*/  ISETP.GE.AND P0, PT, R20, UR5, PT ;  /* 0x0000000514007c0c */ /* 0x000fe2000bf06270 */
[----:B------:R-:W5:Y:S02]  /*28e0*/  LDS R2, [R10+0x3c] ;  /* 0x00003c000a027984 */ /* 0x000f640000000800 */
[----:B------:R-:W-:Y:S02]  /*28f0*/  VIADD R9, R8, 0x1 ;  /* 0x0000000108097836 */ /* 0x000fe40000000000 */
[----:B------:R-:W-:Y:S01]  /*2900*/  @P1 IMAD.MOV R9, RZ, RZ, R8 ;  /* 0x000000ffff091224 */ /* 0x000fe200078e0208 */
[----:B------:R-:W-:Y:S01]  /*2910*/  BAR.SYNC.DEFER_BLOCKING 0x0 ;  /* 0x0000000000007b1d */ /* 0x000fe20000010000 */
[----:B0-----:R-:W-:Y:S02]  /*2920*/  ISETP.GE.AND P1, PT, R7, UR5, PT ;  /* 0x0000000507007c0c */ /* 0x001fe4000bf26270 */
[----:B------:R-:W-:-:S04]  /*2930*/  VIADD R8, R9, 0x1 ;  /* 0x0000000109087836 */ /* 0x000fc80000000000 */
[----:B------:R-:W-:Y:S01]  /*2940*/  @P0 IMAD.MOV R8, RZ, RZ, R9 ;  /* 0x000000ffff080224 */ /* 0x000fe200078e0209 */
[----:B-1----:R-:W-:-:S03]  /*2950*/  ISETP.GE.AND P0, PT, R6, UR5, PT ;  /* 0x0000000506007c0c */ /* 0x002fc6000bf06270 */
[----:B------:R-:W-:-:S03]  /*2960*/  VIADD R9, R8, 0x1 ;  /* 0x0000000108097836 */ /* 0x000fc60000000000 */
[----:B------:R-:W-:Y:S01]  /*2970*/  @P1 IMAD.MOV R9, RZ, RZ, R8 ;  /* 0x000000ffff091224 */ /* 0x000fe200078e0208 */
[----:B--2---:R-:W-:-:S03]  /*2980*/  ISETP.GE.AND P1, PT, R5, UR5, PT ;  /* 0x0000000505007c0c */ /* 0x004fc6000bf26270 */
[----:B------:R-:W-:-:S03]  /*2990*/  VIADD R8, R9, 0x1 ;  /* 0x0000000109087836 */ /* 0x000fc60000000000 */
[----:B------:R-:W-:Y:S01]  /*29a0*/  @P0 IMAD.MOV R8, RZ, RZ, R9 ;  /* 0x000000ffff080224 */ /* 0x000fe200078e0209 */
[----:B---3--:R-:W-:-:S03]  /*29b0*/  ISETP.GE.AND P0, PT, R4, UR5, PT ;  /* 0x0000000504007c0c */ /* 0x008fc6000bf06270 */
[----:B------:R-:W-:-:S03]  /*29c0*/  VIADD R9, R8, 0x1 ;  /* 0x0000000108097836 */ /* 0x000fc60000000000 */
[----:B------:R-:W-:Y:S01]  /*29d0*/  @P1 IMAD.MOV R9, RZ, RZ, R8 ;  /* 0x000000ffff091224 */ /* 0x000fe200078e0208 */
[----:B----4-:R-:W-:-:S03]  /*29e0*/  ISETP.GE.AND P1, PT, R3, UR5, PT ;  /* 0x0000000503007c0c */ /* 0x010fc6000bf26270 */
[----:B------:R-:W-:-:S03]  /*29f0*/  VIADD R8, R9, 0x1 ;  /* 0x0000000109087836 */ /* 0x000fc60000000000 */
[----:B------:R-:W-:Y:S01]  /*2a00*/  @P0 IMAD.MOV R8, RZ, RZ, R9 ;  /* 0x000000ffff080224 */ /* 0x000fe200078e0209 */
[----:B-----5:R-:W-:-:S04]  /*2a10*/  ISETP.GE.AND P0, PT, R2, UR5, PT ;  /* 0x0000000502007c0c */ /* 0x020fc8000bf06270 */
[----:B------:R-:W-:Y:S02]  /*2a20*/  IADD3 R9, PT, PT, R8, 0x1, RZ ;  /* 0x0000000108097810 */ /* 0x000fe40007ffe0ff */
[----:B------:R-:W-:Y:S01]  /*2a30*/  @P1 IMAD.MOV R9, RZ, RZ, R8 ;  /* 0x000000ffff091224 */ /* 0x000fe200078e0208 */
[----:B------:R-:W-:-:S03]  /*2a40*/  ISETP.GE.AND P1, PT, R38, UR5, PT ;  /* 0x0000000526007c0c */ /* 0x000fc6000bf26270 */
[----:B------:R-:W-:-:S03]  /*2a50*/  VIADD R8, R9, 0x1 ;  /* 0x0000000109087836 */ /* 0x000fc60000000000 */
[----:B------:R-:W-:Y:S01]  /*2a60*/  @P0 IMAD.MOV R8, RZ, RZ, R9 ;  /* 0x000000ffff080224 */ /* 0x000fe200078e0209 */
[----:B------:R-:W-:-:S03]  /*2a70*/  ISETP.GE.AND P0, PT, R40, UR5, PT ;  /* 0x0000000528007c0c */ /* 0x000fc6000bf06270 */
[----:B------:R-:W-:-:S03]  /*2a80*/  VIADD R9, R8, 0x1 ;  /* 0x0000000108097836 */ /* 0x000fc60000000000 */
[----:B------:R-:W-:Y:S01]  /*2a90*/  @P1 IMAD.MOV R9, RZ, RZ, R8 ;  /* 0x000000ffff091224 */ /* 0x000fe200078e0208 */
[----:B------:R-:W-:-:S03]  /*2aa0*/  ISETP.GE.AND P1, PT, R39, UR5, PT ;  /* 0x0000000527007c0c */ /* 0x000fc6000bf26270 */
[----:B------:R-:W-:-:S03]  /*2ab0*/  VIADD R8, R9, 0x1 ;  /* 0x0000000109087836 */ /* 0x000fc60000000000 */
[----:B------:R-:W-:-:S04]  /*2ac0*/  @P0 IMAD.MOV R8, RZ, RZ, R9 ;  /* 0x000000ffff080224 */ /* 0x000fc800078e0209 */
[----:B------:R-:W-:-:S03]  /*2ad0*/  VIADD R31, R8, 0x1 ;  /* 0x00000001081f7836 */ /* 0x000fc60000000000 */
[----:B------:R-:W-:-:S05]  /*2ae0*/  @P1 IMAD.MOV R31, RZ, RZ, R8 ;  /* 0x000000ffff1f1224 */ /* 0x000fca00078e0208 */
[----:B------:R-:W0:Y:S02]  /*2af0*/  SHFL.UP P0, R8, R31, 0x1, RZ ;  /* 0x042000001f087989 */ /* 0x000e2400000000ff */
[----:B0-----:R-:W-:-:S05]  /*2b00*/  @P0 IMAD.IADD R8, R8, 0x1, R31 ;  /* 0x0000000108080824 */ /* 0x001fca00078e021f */
[----:B------:R-:W0:Y:S02]  /*2b10*/  SHFL.UP P0, R9, R8, 0x2, RZ ;  /* 0x0440000008097989 */ /* 0x000e2400000000ff */
[----:B0-----:R-:W-:-:S05]  /*2b20*/  @P0 IMAD.IADD R9, R8, 0x1, R9 ;  /* 0x0000000108090824 */ /* 0x001fca00078e0209 */
[----:B------:R-:W0:Y:S02]  /*2b30*/  SHFL.UP P0, R12, R9, 0x4, RZ ;  /* 0x04800000090c7989 */ /* 0x000e2400000000ff */
[----:B0-----:R-:W-:-:S05]  /*2b40*/  @P0 IMAD.IADD R12, R9, 0x1, R12 ;  /* 0x00000001090c0824 */ /* 0x001fca00078e020c */
[----:B------:R-:W0:Y:S01]  /*2b50*/  SHFL.UP P0, R13, R12, 0x8, RZ ;  /* 0x050000000c0d7989 */ /* 0x000e2200000000ff */
[----:B------:R-:W-:Y:S01]  /*2b60*/  ISETP.NE.AND P1, PT, R43, 0x1f, PT ;  /* 0x0000001f2b00780c */ /* 0x000fe20003f25270 */
[----:B0-----:R-:W-:-:S05]  /*2b70*/  @P0 IMAD.IADD R13, R12, 0x1, R13 ;  /* 0x000000010c0d0824 */ /* 0x001fca00078e020d */
[----:B------:R-:W0:Y:S07]  /*2b80*/  SHFL.UP P0, R32, R13, 0x10, RZ ;  /* 0x060000000d207989 */ /* 0x000e2e00000000ff */
[----:B------:R-:W-:Y:S01]  /*2b90*/  @!P1 LEA R33, R30, UR4, 0x2 ;  /* 0x000000041e219c11 */ /* 0x000fe2000f8e10ff */
[----:B0-----:R-:W-:-:S05]  /*2ba0*/  @P0 IMAD.IADD R32, R13, 0x1, R32 ;  /* 0x000000010d200824 */ /* 0x001fca00078e0220 */
[----:B------:R-:W-:Y:S01]  /*2bb0*/  @!P1 STS [R33], R32 ;  /* 0x0000002021009388 */ /* 0x000fe20000000800 */
[----:B------:R-:W-:Y:S06]  /*2bc0*/  BAR.SYNC.DEFER_BLOCKING 0x0 ;  /* 0x0000000000007b1d */ /* 0x000fec0000010000 */
[----:B------:R-:W0:Y:S04]  /*2bd0*/  LDS.128 R16, [UR4] ;  /* 0x00000004ff107984 */ /* 0x000e280008000c00 */
[----:B------:R-:W1:Y:S01]  /*2be0*/  LDS.128 R8, [UR4+0x10] ;  /* 0x00001004ff087984 */ /* 0x000e620008000c00 */
[----:B------:R-:W-:-:S03]  /*2bf0*/  ISETP.NE.AND P0, PT, R30, 0x2, PT ;  /* 0x000000021e00780c */ /* 0x000fc60003f05270 */
[----:B------:R-:W2:Y:S01]  /*2c00*/  LDS.128 R12, [UR4+0x20] ;  /* 0x00002004ff0c7984 */ /* 0x000ea20008000c00 */
[----:B0-----:R-:W-:-:S04]  /*2c10*/  IMAD.IADD R17, R16, 0x1, R17 ;  /* 0x0000000110117824 */ /* 0x001fc800078e0211 */
[----:B------:R-:W-:Y:S01]  /*2c20*/  IMAD.IADD R18, R18, 0x1, R17 ;  /* 0x0000000112127824 */ /* 0x000fe200078e0211 */
[----:B------:R-:W-:Y:S02]  /*2c30*/  SEL R16, R17, R16, !P0 ;  /* 0x0000001011107207 */ /* 0x000fe40004000000 */
[----:B------:R-:W-:Y:S01]  /*2c40*/  ISETP.NE.AND P0, PT, R30, 0x3, PT ;  /* 0x000000031e00780c */ /* 0x000fe20003f05270 */
[----:B------:R-:W-:-:S03]  /*2c50*/  IMAD.IADD R19, R19, 0x1, R18 ;  /* 0x0000000113137824 */ /* 0x000fc600078e0212 */
[----:B------:R-:W-:Y:S02]  /*2c60*/  SEL R16, R18, R16, !P0 ;  /* 0x0000001012107207 */ /* 0x000fe40004000000 */
[----:B------:R-:W-:Y:S01]  /*2c70*/  ISETP.NE.AND P0, PT, R30, 0x4, PT ;  /* 0x000000041e00780c */ /* 0x000fe20003f05270 */
[----:B-1----:R-:W-:-:S03]  /*2c80*/  IMAD.IADD R8, R19, 0x1, R8 ;  /* 0x0000000113087824 */ /* 0x002fc600078e0208 */
[----:B------:R-:W-:Y:S02]  /*2c90*/  SEL R16, R19, R16, !P0 ;  /* 0x0000001013107207 */ /* 0x000fe40004000000 */
[----:B------:R-:W-:-:S04]  /*2ca0*/  ISETP.NE.AND P0, PT, R30, 0x5, PT ;  /* 0x000000051e00780c */ /* 0x000fc80003f05270 */
[----:B------:R-:W-:Y:S02]  /*2cb0*/  SEL R33, R8, R16, !P0 ;  /* 0x0000001008217207 */ /* 0x000fe40004000000 */
[----:B------:R-:W0:Y:S01]  /*2cc0*/  LDS.128 R16, [UR4+0x30] ;  /* 0x00003004ff107984 */ /* 0x000e220008000c00 */
[----:B------:R-:W-:Y:S01]  /*2cd0*/  IMAD.IADD R9, R9, 0x1, R8 ;  /* 0x0000000109097824 */ /* 0x000fe200078e0208 */
[----:B------:R-:W-:-:S03]  /*2ce0*/  ISETP.NE.AND P0, PT, R30, 0x6, PT ;  /* 0x000000061e00780c */ /* 0x000fc60003f05270 */
[----:B------:R-:W-:Y:S01]  /*2cf0*/  IMAD.IADD R10, R10, 0x1, R9 ;  /* 0x000000010a0a7824 */ /* 0x000fe200078e0209 */
[----:B------:R-:W-:Y:S02]  /*2d00*/  SEL R33, R9, R33, !P0 ;  /* 0x0000002109217207 */ /* 0x000fe40004000000 */
[----:B------:R-:W-:Y:S02]  /*2d10*/  ISETP.NE.AND P0, PT, R30, 0x7, PT ;  /* 0x000000071e00780c */ /* 0x000fe40003f05270 */
[----:B------:R-:W-:Y:S02]  /*2d20*/  IADD3 R11, PT, PT, R11, R10, RZ ;  /* 0x0000000a0b0b7210 */ /* 0x000fe40007ffe0ff */
[----:B------:R-:W-:Y:S02]  /*2d30*/  SEL R33, R10, R33, !P0 ;  /* 0x000000210a217207 */ /* 0x000fe40004000000 */
[----:B------:R-:W-:Y:S01]  /*2d40*/  ISETP.NE.AND P0, PT, R30, 0x8, PT ;  /* 0x000000081e00780c */ /* 0x000fe20003f05270 */
[----:B--2---:R-:W-:-:S03]  /*2d50*/  IMAD.IADD R12, R11, 0x1, R12 ;  /* 0x000000010b0c7824 */ /* 0x004fc600078e020c */
[----:B------:R-:W-:Y:S02]  /*2d60*/  SEL R33, R11, R33, !P0 ;  /* 0x000000210b217207 */ /* 0x000fe40004000000 */
[----:B------:R-:W1:Y:S01]  /*2d70*/  LDS.128 R8, [UR4+0x40] ;  /* 0x00004004ff087984 */ /* 0x000e620008000c00 */
[----:B------:R-:W-:Y:S01]  /*2d80*/  ISETP.NE.AND P0, PT, R30, 0x9, PT ;  /* 0x000000091e00780c */ /* 0x000fe20003f05270 */
[----:B------:R-:W-:-:S03]  /*2d90*/  IMAD.IADD R13, R13, 0x1, R12 ;  /* 0x000000010d0d7824 */ /* 0x000fc600078e020c */
[----:B------:R-:W-:Y:S02]  /*2da0*/  SEL R33, R12, R33, !P0 ;  /* 0x000000210c217207 */ /* 0x000fe40004000000 */
[----:B------:R-:W-:Y:S01]  /*2db0*/  ISETP.NE.AND P0, PT, R30, 0xa, PT ;  /* 0x0000000a1e00780c */ /* 0x000fe20003f05270 */
[----:B------:R-:W-:-:S03]  /*2dc0*/  IMAD.IADD R14, R14, 0x1, R13 ;  /* 0x000000010e0e7824 */ /* 0x000fc600078e020d */
[----:B------:R-:W-:Y:S02]  /*2dd0*/  SEL R33, R13, R33, !P0 ;  /* 0x000000210d217207 */ /* 0x000fe40004000000 */
[----:B------:R-:W-:Y:S01]  /*2de0*/  ISETP.NE.AND P0, PT, R30, 0xb, PT ;  /* 0x0000000b1e00780c */ /* 0x000fe20003f05270 */
[----:B------:R-:W-:-:S03]  /*2df0*/  IMAD.IADD R15, R15, 0x1, R14 ;  /* 0x000000010f0f7824 */ /* 0x000fc600078e020e */
[----:B------:R-:W-:Y:S02]  /*2e00*/  SEL R33, R14, R33, !P0 ;  /* 0x000000210e217207 */ /* 0x000fe40004000000 */
[----:B------:R-:W-:Y:S01]  /*2e10*/  ISETP.NE.AND P0, PT, R30, 0xc, PT ;  /* 0x0000000c1e00780c */ /* 0x000fe20003f05270 */
[----:B0-----:R-:W-:-:S03]  /*2e20*/  IMAD.IADD R16, R15, 0x1, R16 ;  /* 0x000000010f107824 */ /* 0x001fc600078e0210 */
        /* <DEDUP_REMOVED lines=10> */
[C---:B------:R-:W-:Y:S01]  /*2ed0*/  ISETP.NE.AND P0, PT, R30.reuse, 0x10, PT ;  /* 0x000000101e00780c */ /* 0x040fe20003f05270 */
[C---:B-1----:R-:W-:Y:S01]  /*2ee0*/  IMAD.IADD R8, R19.reuse, 0x1, R8 ;  /* 0x0000000113087824 */ /* 0x042fe200078e0208 */
[C---:B------:R-:W-:Y:S02]  /*2ef0*/  ISETP.NE.AND P1, PT, R30.reuse, 0x11, PT ;  /* 0x000000111e00780c */ /* 0x040fe40003f25270 */
[----:B------:R-:W-:Y:S01]  /*2f00*/  SEL R33, R19, R33, !P0 ;  /* 0x0000002113217207 */ /* 0x000fe20004000000 */
[----:B------:R-:W-:Y:S01]  /*2f10*/  IMAD.IADD R9, R9, 0x1, R8 ;  /* 0x0000000109097824 */ /* 0x000fe200078e0208 */
[----:B------:R-:W-:Y:S02]  /*2f20*/  ISETP.NE.AND P0, PT, R30, 0x12, PT ;  /* 0x000000121e00780c */ /* 0x000fe40003f05270 */
[----:B------:R-:W-:Y:S01]  /*2f30*/  SEL R33, R8, R33, !P1 ;  /* 0x0000002108217207 */ /* 0x000fe20004800000 */
[----:B------:R-:W-:Y:S01]  /*2f40*/  IMAD.IADD R31, R32, 0x1, -R31 ;  /* 0x00000001201f7824 */ /* 0x000fe200078e0a1f */
[----:B------:R-:W-:-:S02]  /*2f50*/  ISETP.NE.AND P2, PT, R43, RZ, PT ;  /* 0x000000ff2b00720c */ /* 0x000fc40003f45270 */
[----:B------:R-:W-:Y:S02]  /*2f60*/  SEL R33, R9, R33, !P0 ;  /* 0x0000002109217207 */ /* 0x000fe40004000000 */
[C---:B------:R-:W-:Y:S02]  /*2f70*/  ISETP.GT.U32.AND P0, PT, R42.reuse, 0x1f, PT ;  /* 0x0000001f2a00780c */ /* 0x040fe40003f04070 */
[----:B------:R-:W-:Y:S02]  /*2f80*/  SEL R8, R31, RZ, P2 ;  /* 0x000000ff1f087207 */ /* 0x000fe40001000000 */
[----:B------:R-:W-:-:S03]  /*2f90*/  ISETP.GE.U32.AND P1, PT, R42, 0x20, PT ;  /* 0x000000202a00780c */ /* 0x000fc60003f26070 */
[----:B------:R-:W-:Y:S02]  /*2fa0*/  IMAD.IADD R12, R33, 0x1, R8 ;  /* 0x00000001210c7824 */ /* 0x000fe400078e0208 */
[----:B------:R-:W-:-:S03]  /*2fb0*/  IMAD.IADD R9, R10, 0x1, R9 ;  /* 0x000000010a097824 */ /* 0x000fc600078e0209 */
[----:B------:R-:W-:Y:S01]  /*2fc0*/  SEL R41, R31, R12, !P1 ;  /* 0x0000000c1f297207 */ /* 0x000fe20004800000 */
[----:B------:R-:W-:Y:S06]  /*2fd0*/  @P0 BRA `(.L_x_378) ;  /* 0x0000000800c80947 */ /* 0x000fec0003800000 */
[----:B------:R-:W0:Y:S01]  /*2fe0*/  LDC.64 R12, c[0x0][0x3a0] ;  /* 0x0000e800ff0c7b82 */ /* 0x000e220000000a00 */
[----:B------:R-:W-:Y:S01]  /*2ff0*/  ISETP.NE.AND P0, PT, R42, RZ, PT ;  /* 0x000000ff2a00720c */ /* 0x000fe20003f05270 */
[----:B------:R-:W-:Y:S01]  /*3000*/  IMAD.MOV.U32 R18, RZ, RZ, R29 ;  /* 0x000000ffff127224 */ /* 0x000fe200078e001d */
[----:B------:R-:W-:-:S05]  /*3010*/  LOP3.LUT R19, RZ, R42, RZ, 0x33, !PT ;  /* 0x0000002aff137212 */ /* 0x000fca00078e33ff */
[----:B------:R-:W-:-:S06]  /*3020*/  IMAD.IADD R19, R19, 0x1, R18 ;  /* 0x0000000113137824 */ /* 0x000fcc00078e0212 */
[----:B------:R-:W-:Y:S01]  /*3030*/  @!P0 IMAD.MOV.U32 R8, RZ, RZ, 0x64 ;  /* 0x00000064ff088424 */ /* 0x000fe200078e00ff */
[----:B------:R1:W-:Y:S01]  /*3040*/  @!P0 STS [UR4+0x8c], R9 ;  /* 0x00008c09ff008988 */ /* 0x0003e20008000804 */
[----:B0-----:R-:W-:-:S04]  /*3050*/  IMAD.WIDE R10, R18, 0x8, R12 ;  /* 0x00000008120a7825 */ /* 0x001fc800078e020c */
[----:B------:R-:W-:Y:S01]  /*3060*/  IMAD.WIDE R12, R19, 0x8, R12 ;  /* 0x00000008130c7825 */ /* 0x000fe200078e020c */
[----:B------:R1:W-:Y:S01]  /*3070*/  @!P0 ST.E.64.STRONG.GPU desc[UR8][R10.64+0x100], R8 ;  /* 0x000100080a008985 */ /* 0x0003e2000c10fb08 */
[----:B------:R-:W-:Y:S05]  /*3080*/  NANOSLEEP 0x3ca ;  /* 0x000003ca0000795d */ /* 0x000fea0003800000 */
[----:B------:R-:W2:Y:S01]  /*3090*/  LD.E.64.STRONG.GPU R16, desc[UR8][R12.64+0x100] ;  /* 0x000100080c107980 */ /* 0x000ea2000c10fb00 */
[----:B------:R-:W-:Y:S01]  /*30a0*/  UMOV UR5, 0xffffffff ;  /* 0xffffffff00057882 */ /* 0x000fe20000000000 */
[----:B--2---:R-:W-:Y:S02]  /*30b0*/  ISETP.NE.AND P0, PT, R16, 0x63, PT ;  /* 0x000000631000780c */ /* 0x004fe40003f05270 */
[----:B-1----:R-:W-:Y:S11]  /*30c0*/  BRA.DIV UR5, `(.L_x_379) ;  /* 0x0000007e05fc7947 */ /* 0x002ff6000b800000 */
[----:B------:R-:W-:-:S13]  /*30d0*/  VOTE.ANY P0, !P0 ;  /* 0x0000000000ff7806 */ /* 0x000fda0004000100 */
.L_x_411:
[----:B------:R-:W-:Y:S05]  /*30e0*/  @!P0 BRA `(.L_x_380) ;  /* 0x00000000007c8947 */ /* 0x000fea0003800000 */
[----:B------:R-:W-:-:S07]  /*30f0*/  IMAD.MOV.U32 R15, RZ, RZ, 0x16a ;  /* 0x0000016aff0f7424 */ /* 0x000fce00078e00ff */
.L_x_382:
[----:B------:R-:W-:Y:S01]  /*3100*/  SHF.R.U32.HI R8, RZ, 0x1, R15 ;  /* 0x00000001ff087819 */ /* 0x000fe2000001160f */
[----:B------:R-:W-:-:S03]  /*3110*/  IMAD R18, R18, 0x41a7, RZ ;  /* 0x000041a712127824 */ /* 0x000fc600078e02ff */
[----:B------:R-:W-:Y:S02]  /*3120*/  IADD3 R17, PT, PT, R15, 0x1, -R8 ;  /* 0x000000010f117810 */ /* 0x000fe40007ffe808 */
[----:B------:R-:W-:Y:S02]  /*3130*/  LOP3.LUT R18, R18, 0x7fffffff, RZ, 0xc0, !PT ;  /* 0x7fffffff12127812 */ /* 0x000fe400078ec0ff */
[----:B------:R-:W0:Y:S01]  /*3140*/  I2F.U32.RP R16, R17 ;  /* 0x0000001100107306 */ /* 0x000e220000209000 */
[----:B------:R-:W-:Y:S01]  /*3150*/  IMAD.MOV R29, RZ, RZ, -R17 ;  /* 0x000000ffff1d7224 */ /* 0x000fe200078e0a11 */
[----:B------:R-:W-:-:S06]  /*3160*/  ISETP.NE.U32.AND P1, PT, R17, RZ, PT ;  /* 0x000000ff1100720c */ /* 0x000fcc0003f25070 */
[----:B0-----:R-:W0:Y:S02]  /*3170*/  MUFU.RCP R16, R16 ;  /* 0x0000001000107308 */ /* 0x001e240000001000 */
[----:B0-----:R-:W-:-:S06]  /*3180*/  VIADD R14, R16, 0xffffffe ;  /* 0x0ffffffe100e7836 */ /* 0x001fcc0000000000 */
[----:B------:R0:W1:Y:S02]  /*3190*/  F2I.FTZ.U32.TRUNC.NTZ R15, R14 ;  /* 0x0000000e000f7305 */ /* 0x000064000021f000 */
[----:B0-----:R-:W-:Y:S02]  /*31a0*/  IMAD.MOV.U32 R14, RZ, RZ, RZ ;  /* 0x000000ffff0e7224 */ /* 0x001fe400078e00ff */
[----:B-1----:R-:W-:-:S04]  /*31b0*/  IMAD R29, R29, R15, RZ ;  /* 0x0000000f1d1d7224 */ /* 0x002fc800078e02ff */
[----:B------:R-:W-:-:S06]  /*31c0*/  IMAD.HI.U32 R15, R15, R29, R14 ;  /* 0x0000001d0f0f7227 */ /* 0x000fcc00078e000e */
[----:B------:R-:W-:-:S05]  /*31d0*/  IMAD.HI.U32 R15, R15, R18, RZ ;  /* 0x000000120f0f7227 */ /* 0x000fca00078e00ff */
[----:B------:R-:W-:-:S05]  /*31e0*/  IADD3 R15, PT, PT, -R15, RZ, RZ ;  /* 0x000000ff0f0f7210 */ /* 0x000fca0007ffe1ff */
[----:B------:R-:W-:-:S05]  /*31f0*/  IMAD R16, R17, R15, R18 ;  /* 0x0000000f11107224 */ /* 0x000fca00078e0212 */
[----:B------:R-:W-:-:S13]  /*3200*/  ISETP.GE.U32.AND P0, PT, R16, R17, PT ;  /* 0x000000111000720c */ /* 0x000fda0003f06070 */
[----:B------:R-:W-:-:S05]  /*3210*/  @P0 IMAD.IADD R16, R16, 0x1, -R17 ;  /* 0x0000000110100824 */ /* 0x000fca00078e0a11 */
[----:B------:R-:W-:-:S13]  /*3220*/  ISETP.GE.U32.AND P0, PT, R16, R17, PT ;  /* 0x000000111000720c */ /* 0x000fda0003f06070 */
[----:B------:R-:W-:Y:S01]  /*3230*/  @P0 IMAD.IADD R16, R16, 0x1, -R17 ;  /* 0x0000000110100824 */ /* 0x000fe200078e0a11 */
[----:B------:R-:W-:-:S05]  /*3240*/  @!P1 LOP3.LUT R16, RZ, R17, RZ, 0x33, !PT ;  /* 0x00000011ff109212 */ /* 0x000fca00078e33ff */
[----:B------:R-:W-:-:S04]  /*3250*/  IMAD.IADD R16, R8, 0x1, R16 ;  /* 0x0000000108107824 */ /* 0x000fc800078e0210 */
[----:B------:R-:W-:Y:S05]  /*3260*/  NANOSLEEP R16 ;  /* 0x000000100000735d */ /* 0x000fea0003800000 */
[----:B------:R-:W2:Y:S01]  /*3270*/  LD.E.64.STRONG.GPU R16, desc[UR8][R12.64+0x100] ;  /* 0x000100080c107980 */ /* 0x000ea2000c10fb00 */
[----:B------:R-:W-:Y:S01]  /*3280*/  UMOV UR5, 0xffffffff ;  /* 0xffffffff00057882 */ /* 0x000fe20000000000 */
[----:B------:R-:W-:Y:S01]  /*3290*/  IMAD.MOV.U32 R15, RZ, RZ, R8 ;  /* 0x000000ffff0f7224 */ /* 0x000fe200078e0008 */
[----:B--2---:R-:W-:Y:S01]  /*32a0*/  ISETP.NE.AND P0, PT, R16, 0x63, PT ;  /* 0x000000631000780c */ /* 0x004fe20003f05270 */
[----:B------:R-:W-:-:S12]  /*32b0*/  BRA.DIV UR5, `(.L_x_381) ;  /* 0x0000007e05a07947 */ /* 0x000fd8000b800000 */
[----:B------:R-:W-:-:S13]  /*32c0*/  VOTE.ANY P0, !P0 ;  /* 0x0000000000ff7806 */ /* 0x000fda0004000100 */
.L_x_414:
[----:B------:R-:W-:Y:S05]  /*32d0*/  @P0 BRA `(.L_x_382) ;  /* 0xfffffffc00880947 */ /* 0x000fea000383ffff */
.L_x_380:
[----:B------:R-:W-:Y:S01]  /*32e0*/  UMOV UR5, 0xffffffff ;  /* 0xffffffff00057882 */ /* 0x000fe20000000000 */
[----:B------:R-:W-:Y:S02]  /*32f0*/  ISETP.NE.AND P0, PT, R16, 0x65, PT ;  /* 0x000000651000780c */ /* 0x000fe40003f05270 */
[----:B------:R-:W-:Y:S11]  /*3300*/  BRA.DIV UR5, `(.L_x_383) ;  /* 0x0000007e05ac7947 */ /* 0x000ff6000b800000 */
[----:B------:R-:W0:Y:S01]  /*3310*/  S2R R44, SR_GEMASK ;  /* 0x00000000002c7919 */ /* 0x000e220000003c00 */
[----:B------:R-:W-:Y:S01]  /*3320*/  VOTE.ANY R14, PT, !P0 ;  /* 0x00000000000e7806 */ /* 0x000fe200040e0100 */
[C---:B------:R-:W-:Y:S01]  /*3330*/  VIADD R31, R43.reuse, 0x2 ;  /* 0x000000022b1f7836 */ /* 0x040fe20000000000 */
[----:B------:R-:W-:Y:S01]  /*3340*/  ISETP.NE.AND P1, PT, R16, 0x65, PT ;  /* 0x000000651000780c */ /* 0x000fe20003f25270 */
[----:B------:R-:W-:Y:S01]  /*3350*/  VIADD R30, R43, 0x4 ;  /* 0x000000042b1e7836 */ /* 0x000fe20000000000 */
[----:B0-----:R-:W-:-:S05]  /*3360*/  LOP3.LUT R14, R14, 0x80000000, R44, 0xec, !PT ;  /* 0x800000000e0e7812 */ /* 0x001fca00078eec2c */
[----:B------:R-:W-:-:S05]  /*3370*/  VIADD R13, R14, 0xffffffff ;  /* 0xffffffff0e0d7836 */ /* 0x000fca0000000000 */
[----:B------:R-:W-:-:S04]  /*3380*/  LOP3.LUT R13, R14, R13, RZ, 0xc, !PT ;  /* 0x0000000d0e0d7212 */ /* 0x000fc800078e0cff */
[----:B------:R0:W1:Y:S02]  /*3390*/  POPC R45, R13 ;  /* 0x0000000d002d7309 */ /* 0x0000640000000000 */
[----:B0-----:R-:W0:Y:S01]  /*33a0*/  LDC.64 R12, c[0x0][0x3a0] ;  /* 0x0000e800ff0c7b82 */ /* 0x001e220000000a00 */
[----:B-1----:R-:W1:Y:S01]  /*33b0*/  SHFL.DOWN PT, R15, R17, 0x1, R45 ;  /* 0x08200000110f7989 */ /* 0x002e6200000e002d */
[----:B------:R-:W-:-:S04]  /*33c0*/  ISETP.GE.AND P0, PT, R43, R45, PT ;  /* 0x0000002d2b00720c */ /* 0x000fc80003f06270 */
[----:B-1----:R-:W-:Y:S02]  /*33d0*/  SEL R8, R15, RZ, !P0 ;  /* 0x000000ff0f087207 */ /* 0x002fe40004000000 */
[----:B------:R-:W-:-:S03]  /*33e0*/  ISETP.GT.AND P0, PT, R31, R45, PT ;  /* 0x0000002d1f00720c */ /* 0x000fc60003f04270 */
[----:B------:R-:W-:-:S05]  /*33f0*/  IMAD.IADD R8, R8, 0x1, R17 ;  /* 0x0000000108087824 */ /* 0x000fca00078e0211 */
[----:B------:R-:W1:Y:S02]  /*3400*/  SHFL.DOWN PT, R15, R8, 0x2, R45 ;  /* 0x08400000080f7989 */ /* 0x000e6400000e002d */
[----:B-1----:R-:W-:Y:S02]  /*3410*/  SEL R15, R15, RZ, !P0 ;  /* 0x000000ff0f0f7207 */ /* 0x002fe40004000000 */
[----:B------:R-:W-:-:S03]  /*3420*/  ISETP.GT.AND P0, PT, R30, R45, PT ;  /* 0x0000002d1e00720c */ /* 0x000fc60003f04270 */
[----:B------:R-:W-:Y:S02]  /*3430*/  IMAD.IADD R32, R8, 0x1, R15 ;  /* 0x0000000108207824 */ /* 0x000fe400078e020f */
[----:B------:R-:W-:-:S03]  /*3440*/  VIADD R8, R43, 0x8 ;  /* 0x000000082b087836 */ /* 0x000fc60000000000 */
[----:B------:R-:W1:Y:S02]  /*3450*/  SHFL.DOWN PT, R15, R32, 0x4, R45 ;  /* 0x08800000200f7989 */ /* 0x000e6400000e002d */
[----:B-1----:R-:W-:Y:S02]  /*3460*/  SEL R15, R15, RZ, !P0 ;  /* 0x000000ff0f0f7207 */ /* 0x002fe40004000000 */
[----:B------:R-:W-:-:S03]  /*3470*/  ISETP.GT.AND P0, PT, R8, R45, PT ;  /* 0x0000002d0800720c */ /* 0x000fc60003f04270 */
[----:B------:R-:W-:Y:S02]  /*3480*/  IMAD.IADD R34, R32, 0x1, R15 ;  /* 0x0000000120227824 */ /* 0x000fe400078e020f */
[----:B------:R-:W-:-:S03]  /*3490*/  VIADD R32, R43, 0x10 ;  /* 0x000000102b207836 */ /* 0x000fc60000000000 */
[----:B------:R-:W1:Y:S02]  /*34a0*/  SHFL.DOWN PT, R15, R34, 0x8, R45 ;  /* 0x09000000220f7989 */ /* 0x000e6400000e002d */
[----:B------:R-:W-:Y:S02]  /*34b0*/  ISETP.GT.AND P2, PT, R32, R45, PT ;  /* 0x0000002d2000720c */ /* 0x000fe40003f44270 */
[----:B-1----:R-:W-:Y:S02]  /*34c0*/  SEL R15, R15, RZ, !P0 ;  /* 0x000000ff0f0f7207 */ /* 0x002fe40004000000 */
[----:B------:R-:W-:Y:S02]  /*34d0*/  VOTE.ALL P0, P1 ;  /* 0x0000000000ff7806 */ /* 0x000fe40000800000 */
[----:B0-----:R-:W-:Y:S01]  /*34e0*/  IADD3 R33, P1, PT, R12, 0x100, RZ ;  /* 0x000001000c217810 */ /* 0x001fe20007f3e0ff */
[----:B------:R-:W-:-:S04]  /*34f0*/  IMAD.IADD R36, R34, 0x1, R15 ;  /* 0x0000000122247824 */ /* 0x000fc800078e020f */
[----:B------:R-:W-:Y:S01]  /*3500*/  IMAD.X R35, RZ, RZ, R13, P1 ;  /* 0x000000ffff237224 */ /* 0x000fe200008e060d */
[----:B------:R-:W0:Y:S02]  /*3510*/  SHFL.DOWN PT, R15, R36, 0x10, R45 ;  /* 0x0a000000240f7989 */ /* 0x000e2400000e002d */
[----:B0-----:R-:W-:-:S05]  /*3520*/  SEL R15, R15, RZ, !P2 ;  /* 0x000000ff0f0f7207 */ /* 0x001fca0005000000 */
[----:B------:R-:W-:-:S07]  /*3530*/  IMAD.IADD R34, R36, 0x1, R15 ;  /* 0x0000000124227824 */ /* 0x000fce00078e020f */
.L_x_423:
[----:B------:R-:W-:Y:S05]  /*3540*/  @!P0 BRA `(.L_x_384) ;  /* 0x00000004002c8947 */ /* 0x000fea0003800000 */
[----:B------:R-:W-:-:S07]  /*3550*/  IMAD.MOV.U32 R36, RZ, RZ, 0x16a ;  /* 0x0000016aff247424 */ /* 0x000fce00078e00ff */
.L_x_390:
[----:B------:R-:W-:Y:S02]  /*3560*/  IMAD.MOV.U32 R12, RZ, RZ, R33 ;  /* 0x000000ffff0c7224 */ /* 0x000fe400078e0021 */
[----:B------:R-:W-:Y:S02]  /*3570*/  IMAD.MOV.U32 R13, RZ, RZ, R35 ;  /* 0x000000ffff0d7224 */ /* 0x000fe400078e0023 */
[----:B------:R-:W-:-:S05]  /*3580*/  IMAD.WIDE R12, R19, 0x8, R12 ;  /* 0x00000008130c7825 */ /* 0x000fca00078e020c */
[----:B------:R-:W2:Y:S01]  /*3590*/  LD.E.64.STRONG.GPU R16, desc[UR8][R12.64+-0x100] ;  /* 0xffff00080c107980 */ /* 0x000ea2000c10fb00 */
[----:B------:R-:W-:Y:S05]  /*35a0*/  YIELD ;  /* 0x0000000000007946 */ /* 0x000fea0003800000 */
[----:B------:R-:W-:Y:S01]  /*35b0*/  UMOV UR5, 0xffffffff ;  /* 0xffffffff00057882 */ /* 0x000fe20000000000 */
[----:B------:R-:W-:Y:S02]  /*35c0*/  SHF.R.U32.HI R36, RZ, 0x1, R36 ;  /* 0x00000001ff247819 */ /* 0x000fe40000011624 */
[----:B--2---:R-:W-:Y:S01]  /*35d0*/  ISETP.NE.AND P0, PT, R16, 0x63, PT ;  /* 0x000000631000780c */ /* 0x004fe20003f05270 */
[----:B------:R-:W-:-:S12]  /*35e0*/  BRA.DIV UR5, `(.L_x_385) ;  /* 0x0000008205007947 */ /* 0x000fd8000b800000 */
[----:B------:R-:W-:-:S13]  /*35f0*/  VOTE.ANY P0, !P0 ;  /* 0x0000000000ff7806 */ /* 0x000fda0004000100 */
.L_x_426:
[----:B------:R-:W-:Y:S05]  /*3600*/  @!P0 BRA `(.L_x_386) ;  /* 0x00000000007c8947 */ /* 0x000fea0003800000 */
[----:B------:R-:W-:-:S07]  /*3610*/  IMAD.MOV.U32 R15, RZ, RZ, R36 ;  /* 0x000000ffff0f7224 */ /* 0x000fce00078e0024 */
.L_x_388:
[----:B------:R-:W-:Y:S01]  /*3620*/  SHF.R.U32.HI R29, RZ, 0x1, R15 ;  /* 0x00000001ff1d7819 */ /* 0x000fe2000001160f */
[----:B------:R-:W-:-:S03]  /*3630*/  IMAD R18, R18, 0x41a7, RZ ;  /* 0x000041a712127824 */ /* 0x000fc600078e02ff */
[----:B------:R-:W-:Y:S02]  /*3640*/  IADD3 R17, PT, PT, R15, 0x1, -R29 ;  /* 0x000000010f117810 */ /* 0x000fe40007ffe81d */
[----:B------:R-:W-:Y:S02]  /*3650*/  LOP3.LUT R18, R18, 0x7fffffff, RZ, 0xc0, !PT ;  /* 0x7fffffff12127812 */ /* 0x000fe400078ec0ff */
[----:B------:R-:W0:Y:S01]  /*3660*/  I2F.U32.RP R16, R17 ;  /* 0x0000001100107306 */ /* 0x000e220000209000 */
[----:B------:R-:W-:Y:S02]  /*3670*/  IADD3 R45, PT, PT, RZ, -R17, RZ ;  /* 0x80000011ff2d7210 */ /* 0x000fe40007ffe0ff */
[----:B------:R-:W-:-:S05]  /*3680*/  ISETP.NE.U32.AND P1, PT, R17, RZ, PT ;  /* 0x000000ff1100720c */ /* 0x000fca0003f25070 */
        /* <DEDUP_REMOVED lines=22> */
.L_x_429:
[----:B------:R-:W-:Y:S05]  /*37f0*/  @P0 BRA `(.L_x_388) ;  /* 0xfffffffc00880947 */ /* 0x000fea000383ffff */
.L_x_386:
[----:B------:R-:W-:Y:S01]  /*3800*/  UMOV UR5, 0xffffffff ;  /* 0xffffffff00057882 */ /* 0x000fe20000000000 */
[----:B------:R-:W-:Y:S02]  /*3810*/  ISETP.NE.AND P0, PT, R16, 0x65, PT ;  /* 0x000000651000780c */ /* 0x000fe40003f05270 */
[----:B------:R-:W-:Y:S11]  /*3820*/  BRA.DIV UR5, `(.L_x_389) ;  /* 0x0000007e05b07947 */ /* 0x000ff6000b800000 */
[----:B------:R-:W-:Y:S01]  /*3830*/  VOTE.ANY R14, PT, !P0 ;  /* 0x00000000000e7806 */ /* 0x000fe200040e0100 */
[----:B------:R-:W-:-:S03]  /*3840*/  VIADD R19, R19, 0xffffffe0 ;  /* 0xffffffe013137836 */ /* 0x000fc60000000000 */
[----:B------:R-:W-:-:S05]  /*3850*/  LOP3.LUT R14, R14, 0x80000000, R44, 0xec, !PT ;  /* 0x800000000e0e7812 */ /* 0x000fca00078eec2c */
[----:B------:R-:W-:-:S05]  /*3860*/  VIADD R13, R14, 0xffffffff ;  /* 0xffffffff0e0d7836 */ /* 0x000fca0000000000 */
[----:B------:R-:W-:-:S04]  /*3870*/  LOP3.LUT R13, R14, R13, RZ, 0xc, !PT ;  /* 0x0000000d0e0d7212 */ /* 0x000fc800078e0cff */
[----:B------:R-:W0:Y:S02]  /*3880*/  POPC R12, R13 ;  /* 0x0000000d000c7309 */ /* 0x000e240000000000 */
[----:B0-----:R-:W0:Y:S01]  /*3890*/  SHFL.DOWN PT, R15, R17, 0x1, R12 ;  /* 0x08200000110f7989 */ /* 0x001e2200000e000c */
[-C--:B------:R-:W-:Y:S02]  /*38a0*/  ISETP.GE.AND P0, PT, R43, R12.reuse, PT ;  /* 0x0000000c2b00720c */ /* 0x080fe40003f06270 */
[-C--:B------:R-:W-:Y:S02]  /*38b0*/  ISETP.GT.AND P1, PT, R32, R12.reuse, PT ;  /* 0x0000000c2000720c */ /* 0x080fe40003f24270 */
[----:B0-----:R-:W-:Y:S02]  /*38c0*/  SEL R14, R15, RZ, !P0 ;  /* 0x000000ff0f0e7207 */ /* 0x001fe40004000000 */
[----:B------:R-:W-:-:S03]  /*38d0*/  ISETP.GT.AND P0, PT, R31, R12, PT ;  /* 0x0000000c1f00720c */ /* 0x000fc60003f04270 */
[----:B------:R-:W-:-:S05]  /*38e0*/  IMAD.IADD R45, R14, 0x1, R17 ;  /* 0x000000010e2d7824 */ /* 0x000fca00078e0211 */
[----:B------:R-:W0:Y:S02]  /*38f0*/  SHFL.DOWN PT, R15, R45, 0x2, R12 ;  /* 0x084000002d0f7989 */ /* 0x000e2400000e000c */
        /* <DEDUP_REMOVED lines=9> */
[----:B------:R-:W-:-:S03]  /*3990*/  ISETP.NE.AND P0, PT, R16, 0x65, PT ;  /* 0x000000651000780c */ /* 0x000fc60003f05270 */
[----:B------:R-:W-:-:S05]  /*39a0*/  IMAD.IADD R45, R17, 0x1, R14 ;  /* 0x00000001112d7824 */ /* 0x000fca00078e020e */
[----:B------:R-:W0:Y:S05]  /*39b0*/  SHFL.DOWN PT, R15, R45, 0x10, R12 ;  /* 0x0a0000002d0f7989 */ /* 0x000e2a00000e000c */
[----:B------:R-:W-:Y:S02]  /*39c0*/  VOTE.ALL P0, P0 ;  /* 0x0000000000ff7806 */ /* 0x000fe40000000000 */
[----:B0-----:R-:W-:-:S04]  /*39d0*/  SEL R15, R15, RZ, !P1 ;  /* 0x000000ff0f0f7207 */ /* 0x001fc80004800000 */
[----:B------:R-:W-:-:S07]  /*39e0*/  IADD3 R34, PT, PT, R45, R15, R34 ;  /* 0x0000000f2d227210 */ /* 0x000fce0007ffe022 */
.L_x_438:
[----:B------:R-:W-:Y:S05]  /*39f0*/  @P0 BRA `(.L_x_390) ;  /* 0xfffffff800d80947 */ /* 0x000fea000383ffff */
.L_x_384:
[----:B------:R-:W-:Y:S02]  /*3a00*/  ISETP.NE.AND P1, PT, R42, RZ, PT ;  /* 0x000000ff2a00720c */ /* 0x000fe40003f25270 */
[----:B------:R-:W-:-:S11]  /*3a10*/  ISETP.NE.AND P0, PT, R43, RZ, PT ;  /* 0x000000ff2b00720c */ /* 0x000fd60003f05270 */
[----:B------:R-:W0:Y:S01]  /*3a20*/  @!P1 S2R R13, SR_CgaCtaId ;  /* 0x00000000000d9919 */ /* 0x000e220000008800 */
[----:B------:R-:W-:Y:S01]  /*3a30*/  @!P1 MOV R12, 0x400 ;  /* 0x00000400000c9802 */ /* 0x000fe20000000f00 */
[----:B------:R-:W-:Y:S01]  /*3a40*/  @!P1 IMAD.IADD R9, R9, 0x1, R34 ;  /* 0x0000000109099824 */ /* 0x000fe200078e0222 */
[----:B------:R-:W-:Y:S01]  /*3a50*/  @!P0 MOV R14, 0x400 ;  /* 0x00000400000e8802 */ /* 0x000fe20000000f00 */
[----:B------:R-:W1:Y:S01]  /*3a60*/  @!P0 S2R R15, SR_CgaCtaId ;  /* 0x00000000000f8919 */ /* 0x000e620000008800 */
[----:B------:R-:W-:-:S05]  /*3a70*/  @!P1 IMAD.MOV.U32 R8, RZ, RZ, 0x65 ;  /* 0x00000065ff089424 */ /* 0x000fca00078e00ff */
[----:B------:R2:W-:Y:S01]  /*3a80*/  @!P1 ST.E.64.STRONG.GPU desc[UR8][R10.64+0x100], R8 ;  /* 0x000100080a009985 */ /* 0x0005e2000c10fb08 */
[----:B0-----:R-:W-:Y:S01]  /*3a90*/  @!P1 LEA R13, R13, R12, 0x18 ;  /* 0x0000000c0d0d9211 */ /* 0x001fe200078ec0ff */
[----:B------:R-:W-:Y:S02]  /*3aa0*/  IMAD.MOV.U32 R12, RZ, RZ, R41 ;  /* 0x000000ffff0c7224 */ /* 0x000fe400078e0029 */
[----:B------:R-:W-:Y:S01]  /*3ab0*/  @!P0 IMAD.MOV.U32 R12, RZ, RZ, R34 ;  /* 0x000000ffff0c8224 */ /* 0x000fe200078e0022 */
[----:B-1----:R-:W-:Y:S01]  /*3ac0*/  @!P0 LEA R15, R15, R14, 0x18 ;  /* 0x0000000e0f0f8211 */ /* 0x002fe200078ec0ff */
[----:B------:R2:W-:Y:S04]  /*3ad0*/  @!P1 STS [R13+0x88], R9 ;  /* 0x000088090d009388 */ /* 0x0005e80000000800 */
[----:B------:R2:W-:Y:S04]  /*3ae0*/  @!P1 STS [R13+0x84], R34 ;  /* 0x000084220d009388 */ /* 0x0005e80000000800 */
[----:B------:R2:W-:Y:S02]  /*3af0*/  @!P0 STS [R15+0x60], R34 ;  /* 0x000060220f008388 */ /* 0x0005e40000000800 */
.L_x_378:
[----:B------:R-:W-:Y:S05]  /*3b00*/  WARPSYNC.ALL ;  /* 0x0000000000007948 */ /* 0x000fea0003800000 */
[----:B------:R-:W0:Y:S08]  /*3b10*/  S2UR UR6, SR_CgaCtaId ;  /* 0x00000000000679c3 */ /* 0x000e300000008800 */
[----:B------:R-:W-:Y:S01]  /*3b20*/  BAR.SYNC.DEFER_BLOCKING 0x0 ;  /* 0x0000000000007b1d */ /* 0x000fe20000010000 */
[C---:B------:R-:W-:Y:S01]  /*3b30*/  ISETP.NE.AND P0, PT, R42.reuse, RZ, PT ;  /* 0x000000ff2a00720c */ /* 0x040fe20003f05270 */
[----:B------:R-:W-:-:S04]  /*3b40*/  VIADD R44, R42, 0x4c0 ;  /* 0x000004c02a2c7836 */ /* 0x000fc80000000000 */
[----:B------:R-:W-:Y:S02]  /*3b50*/  UMOV UR5, 0x400 ;  /* 0x0000040000057882 */ /* 0x000fe40000000000 */
[----:B0-----:R-:W-:Y:S01]  /*3b60*/  ULEA UR5, UR6, UR5, 0x18 ;  /* 0x0000000506057291 */ /* 0x001fe2000f8ec0ff */
[----:B------:R-:W0:Y:S08]  /*3b70*/  LDCU UR6, c[0x0][0x3a8] ;  /* 0x00007500ff0677ac */ /* 0x000e300008000800 */
[----:B--2---:R-:W1:Y:S04]  /*3b80*/  @P0 LDS R9, [UR5+0x60] ;  /* 0x00006005ff090984 */ /* 0x004e680008000800 */
[----:B------:R-:W2:Y:S04]  /*3b90*/  LDS R8, [UR5+0x8c] ;  /* 0x00008c05ff087984 */ /* 0x000ea80008000800 */
[----:B------:R-:W3:Y:S01]  /*3ba0*/  LDS R29, [UR5+0x84] ;  /* 0x00008405ff1d7984 */ /* 0x000ee20008000800 */
[----:B------:R-:W-:Y:S01]  /*3bb0*/  BAR.SYNC.DEFER_BLOCKING 0x0 ;  /* 0x0000000000007b1d */ /* 0x000fe20000010000 */
[----:B0-----:R-:W-:-:S02]  /*3bc0*/  ISETP.GE.AND P3, PT, R28, UR6, PT ;  /* 0x000000061c007c0c */ /* 0x001fc4000bf66270 */
[----:B------:R-:W-:Y:S02]  /*3bd0*/  ISETP.GE.AND P2, PT, R27, UR6, PT ;  /* 0x000000061b007c0c */ /* 0x000fe4000bf46270 */
[----:B------:R-:W-:Y:S02]  /*3be0*/  SEL R18, RZ, 0x1, P3 ;  /* 0x00000001ff127807 */ /* 0x000fe40001800000 */
[----:B------:R-:W-:Y:S02]  /*3bf0*/  ISETP.GE.AND P1, PT, R26, UR6, PT ;  /* 0x000000061a007c0c */ /* 0x000fe4000bf26270 */
[----:B------:R-:W-:Y:S01]  /*3c00*/  ISETP.GE.AND P4, PT, R24, UR6, PT ;  /* 0x0000000618007c0c */ /* 0x000fe2000bf86270 */
[----:B-1----:R-:W-:Y:S01]  /*3c10*/  @P0 IMAD.IADD R12, R12, 0x1, R9 ;  /* 0x000000010c0c0824 */ /* 0x002fe200078e0209 */
[----:B------:R-:W-:Y:S02]  /*3c20*/  ISETP.GE.AND P0, PT, R37, UR6, PT ;  /* 0x0000000625007c0c */ /* 0x000fe4000bf06270 */
[----:B--2---:R-:W-:-:S02]  /*3c30*/  IADD3 R17, PT, PT, -R8, 0x2d20, RZ ;  /* 0x00002d2008117810 */ /* 0x004fc40007ffe1ff */
[----:B------:R-:W-:Y:S01]  /*3c40*/  SEL R11, RZ, 0x1, P0 ;  /* 0x00000001ff0b7807 */ /* 0x000fe20000000000 */
[C---:B---3--:R-:W-:Y:S01]  /*3c50*/  IMAD.IADD R9, R12.reuse, 0x1, -R29 ;  /* 0x000000010c097824 */ /* 0x048fe200078e0a1d */
[--C-:B------:R-:W-:Y:S02]  /*3c60*/  IADD3 R15, PT, PT, R29, -R12, -R18.reuse ;  /* 0x8000000c1d0f7210 */ /* 0x100fe40007ffe812 */
[----:B------:R-:W-:Y:S01]  /*3c70*/  IADD3 R12, PT, PT, R12, R11, R18 ;  /* 0x0000000b0c0c7210 */ /* 0x000fe20007ffe012 */
[C---:B------:R-:W-:Y:S01]  /*3c80*/  IMAD R10, R42.reuse, 0x13, -R9 ;  /* 0x000000132a0a7824 */ /* 0x040fe200078e0a09 */
[C---:B------:R-:W-:Y:S01]  /*3c90*/  IADD3 R8, PT, PT, R42.reuse, R8, R29 ;  /* 0x000000082a087210 */ /* 0x040fe20007ffe01d */
[----:B------:R-:W-:Y:S01]  /*3ca0*/  IMAD.IADD R13, R17, 0x1, R9 ;  /* 0x00000001110d7824 */ /* 0x000fe200078e0209 */
[----:B------:R-:W-:Y:S01]  /*3cb0*/  SEL R9, RZ, 0x1, P2 ;  /* 0x00000001ff097807 */ /* 0x000fe20001000000 */
[----:B------:R-:W-:Y:S02]  /*3cc0*/  IMAD R15, R42, 0x13, R15 ;  /* 0x000000132a0f7824 */ /* 0x000fe400078e020f */
[----:B------:R-:W-:Y:S01]  /*3cd0*/  IMAD.IADD R19, R29, 0x1, -R12 ;  /* 0x000000011d137824 */ /* 0x000fe200078e0a0c */
[----:B------:R-:W-:Y:S01]  /*3ce0*/  SEL R14, R13, R10, !P3 ;  /* 0x0000000a0d0e7207 */ /* 0x000fe20005800000 */
[----:B------:R-:W-:Y:S01]  /*3cf0*/  IMAD.IADD R18, R18, 0x1, R13 ;  /* 0x0000000112127824 */ /* 0x000fe200078e020d */
[----:B------:R-:W-:Y:S01]  /*3d00*/  SEL R10, RZ, 0x1, P1 ;  /* 0x00000001ff0a7807 */ /* 0x000fe20000800000 */
[----:B------:R-:W-:Y:S01]  /*3d10*/  IMAD.IADD R13, R12, 0x1, R9 ;  /* 0x000000010c0d7824 */ /* 0x000fe200078e0209 */
[----:B------:R-:W-:Y:S01]  /*3d20*/  IADD3 R16, PT, PT, R15, 0x1, RZ ;  /* 0x000000010f107810 */ /* 0x000fe20007ffe0ff */
[----:B------:R-:W-:Y:S01]  /*3d30*/  IMAD R19, R42, 0x13, R19 ;  /* 0x000000132a137824 */ /* 0x000fe200078e0213 */
[----:B------:R-:W-:Y:S01]  /*3d40*/  LEA R15, R14, UR5, 0x2 ;  /* 0x000000050e0f7c11 */ /* 0x000fe2000f8e10ff */
[----:B------:R-:W-:Y:S01]  /*3d50*/  IMAD.IADD R12, R13, 0x1, R10 ;  /* 0x000000010d0c7824 */ /* 0x000fe200078e020a */
[----:B------:R-:W-:Y:S01]  /*3d60*/  SEL R16, R18, R16, !P0 ;  /* 0x0000001012107207 */ /* 0x000fe20004000000 */
[----:B------:R-:W-:Y:S01]  /*3d70*/  IMAD.IADD R18, R11, 0x1, R18 ;  /* 0x000000010b127824 */ /* 0x000fe200078e0212 */
[----:B------:R-:W-:Y:S01]  /*3d80*/  ISETP.GE.AND P0, PT, R25, UR6, PT ;  /* 0x0000000619007c0c */ /* 0x000fe2000bf06270 */
[----:B------:R-:W-:Y:S01]  /*3d90*/  VIADD R19, R19, 0x2 ;  /* 0x0000000213137836 */ /* 0x000fe20000000000 */
[----:B------:R0:W-:Y:S01]  /*3da0*/  STS [R15], R28 ;  /* 0x0000001c0f007388 */ /* 0x0001e20000000800 */
[----:B------:R-:W-:Y:S01]  /*3db0*/  IMAD.IADD R13, R29, 0x1, -R13 ;  /* 0x000000011d0d7824 */ /* 0x000fe200078e0a0d */
[----:B------:R-:W-:Y:S01]  /*3dc0*/  ISETP.GE.AND P3, PT, R23, UR6, PT ;  /* 0x0000000617007c0c */ /* 0x000fe2000bf66270 */
[----:B------:R-:W-:Y:S01]  /*3dd0*/  IMAD.IADD R11, R29, 0x1, -R12 ;  /* 0x000000011d0b7824 */ /* 0x000fe200078e0a0c */
[----:B------:R-:W-:Y:S01]  /*3de0*/  SEL R19, R18, R19, !P2 ;  /* 0x0000001312137207 */ /* 0x000fe20005000000 */
[----:B------:R-:W-:Y:S01]  /*3df0*/  IMAD R13, R42, 0x13, R13 ;  /* 0x000000132a0d7824 */ /* 0x000fe200078e020d */
[----:B------:R-:W-:Y:S01]  /*3e00*/  LEA R16, R16, UR5, 0x2 ;  /* 0x0000000510107c11 */ /* 0x000fe2000f8e10ff */
[----:B------:R-:W-:Y:S01]  /*3e10*/  IMAD R14, R42, 0x13, R11 ;  /* 0x000000132a0e7824 */ /* 0x000fe200078e020b */
[----:B------:R-:W-:Y:S01]  /*3e20*/  SEL R11, RZ, 0x1, P0 ;  /* 0x00000001ff0b7807 */ /* 0x000fe20000000000 */
[----:B------:R-:W-:Y:S01]  /*3e30*/  IMAD.IADD R18, R9, 0x1, R18 ;  /* 0x0000000109127824 */ /* 0x000fe200078e0212 */
[----:B0-----:R-:W-:Y:S01]  /*3e40*/  SEL R15, RZ, 0x1, P4 ;  /* 0x00000001ff0f7807 */ /* 0x001fe20002000000 */
[----:B------:R-:W-:Y:S01]  /*3e50*/  VIADD R9, R13, 0x3 ;  /* 0x000000030d097836 */ /* 0x000fe20000000000 */
[----:B------:R0:W-:Y:S01]  /*3e60*/  STS [R16], R37 ;  /* 0x0000002510007388 */ /* 0x0001e20000000800 */
[----:B------:R-:W-:Y:S01]  /*3e70*/  VIADD R13, R14, 0x4 ;  /* 0x000000040e0d7836 */ /* 0x000fe20000000000 */
[----:B------:R-:W-:Y:S01]  /*3e80*/  ISETP.GE.AND P2, PT, R21, UR6, PT ;  /* 0x0000000615007c0c */ /* 0x000fe2000bf46270 */
[----:B------:R-:W-:Y:S01]  /*3e90*/  IMAD.IADD R28, R10, 0x1, R18 ;  /* 0x000000010a1c7824 */ /* 0x000fe200078e0212 */
[----:B------:R-:W-:Y:S01]  /*3ea0*/  SEL R9, R18, R9, !P1 ;  /* 0x0000000912097207 */ /* 0x000fe20004800000 */
[----:B------:R-:W-:Y:S01]  /*3eb0*/  IMAD.IADD R14, R12, 0x1, R11 ;  /* 0x000000010c0e7824 */ /* 0x000fe200078e020b */
[----:B------:R-:W-:-:S02]  /*3ec0*/  SEL R12, RZ, 0x1, P3 ;  /* 0x00000001ff0c7807 */ /* 0x000fc40001800000 */
[----:B------:R-:W-:Y:S01]  /*3ed0*/  SEL R10, R28, R13, !P0 ;  /* 0x0000000d1c0a7207 */ /* 0x000fe20004000000 */
[C---:B------:R-:W-:Y:S01]  /*3ee0*/  IMAD.IADD R13, R29.reuse, 0x1, -R14 ;  /* 0x000000011d0d7824 */ /* 0x040fe200078e0a0e */
[----:B------:R-:W-:Y:S01]  /*3ef0*/  ISETP.GE.AND P0, PT, R22, UR6, PT ;  /* 0x0000000616007c0c */ /* 0x000fe2000bf06270 */
[----:B------:R-:W-:Y:S01]  /*3f00*/  IMAD.IADD R14, R14, 0x1, R15 ;  /* 0x000000010e0e7824 */ /* 0x000fe200078e020f */
[----:B------:R-:W-:Y:S01]  /*3f10*/  ISETP.GE.AND P1, PT, R20, UR6, PT ;  /* 0x0000000614007c0c */ /* 0x000fe2000bf26270 */
[----:B------:R-:W-:Y:S01]  /*3f20*/  IMAD R18, R42, 0x13, R13 ;  /* 0x000000132a127824 */ /* 0x000fe200078e020d */
[----:B------:R-:W-:Y:S01]  /*3f30*/  SEL R13, RZ, 0x1, P2 ;  /* 0x00000001ff0d7807 */ /* 0x000fe20001000000 */
[----:B------:R-:W-:Y:S01]  /*3f40*/  IMAD.IADD R31, R29, 0x1, -R14 ;  /* 0x000000011d1f7824 */ /* 0x000fe200078e0a0e */
[----:B------:R-:W-:Y:S01]  /*3f50*/  LEA R10, R10, UR5, 0x2 ;  /* 0x000000050a0a7c11 */ /* 0x000fe2000f8e10ff */
[----:B------:R-:W-:Y:S01]  /*3f60*/  IMAD.IADD R28, R11, 0x1, R28 ;  /* 0x000000010b1c7824 */ /* 0x000fe200078e021c */
[----:B------:R-:W-:Y:S01]  /*3f70*/  SEL R11, RZ, 0x1, P0 ;  /* 0x00000001ff0b7807 */ /* 0x000fe20000000000 */
[----:B0-----:R-:W-:-:S02]  /*3f80*/  IMAD.IADD R16, R14, 0x1, R12 ;  /* 0x000000010e107824 */ /* 0x001fc400078e020c */
[----:B------:R-:W-:Y:S02]  /*3f90*/  VIADD R18, R18, 0x5 ;  /* 0x0000000512127836 */ /* 0x000fe40000000000 */
[----:B------:R-:W-:Y:S02]  /*3fa0*/  IMAD R31, R42, 0x13, R31 ;  /* 0x000000132a1f7824 */ /* 0x000fe400078e021f */
[----:B------:R-:W-:Y:S01]  /*3fb0*/  IMAD.IADD R33, R29, 0x1, -R16 ;  /* 0x000000011d217824 */ /* 0x000fe200078e0a10 */
[----:B------:R-:W-:Y:S01]  /*3fc0*/  SEL R30, R28, R18, !P4 ;  /* 0x000000121c1e7207 */ /* 0x000fe20006000000 */
[----:B------:R-:W-:Y:S01]  /*3fd0*/  IMAD.IADD R14, R16, 0x1, R11 ;  /* 0x00000001100e7824 */ /* 0x000fe200078e020b */
[----:B------:R-:W-:Y:S01]  /*3fe0*/  IADD3 R28, PT, PT, R15, R28, RZ ;  /* 0x0000001c0f1c7210 */ /* 0x000fe20007ffe0ff */
[----:B------:R-:W-:Y:S01]  /*3ff0*/  VIADD R31, R31, 0x6 ;  /* 0x000000061f1f7836 */ /* 0x000fe20000000000 */
[----:B------:R-:W-:Y:S01]  /*4000*/  SEL R15, RZ, 0x1, P1 ;  /* 0x00000001ff0f7807 */ /* 0x000fe20000800000 */
[----:B------:R-:W-:-:S02]  /*4010*/  IMAD R33, R42, 0x13, R33 ;  /* 0x000000132a217824 */ /* 0x000fc400078e0221 */
[----:B------:R-:W-:Y:S02]  /*4020*/  IMAD.IADD R16, R14, 0x1, R13 ;  /* 0x000000010e107824 */ /* 0x000fe400078e020d */
[----:B------:R-:W-:Y:S01]  /*4030*/  IMAD.IADD R35, R29, 0x1, -R14 ;  /* 0x000000011d237824 */ /* 0x000fe200078e0a0e */
[----:B------:R-:W-:Y:S01]  /*4040*/  SEL R14, R28, R31, !P3 ;  /* 0x0000001f1c0e7207 */ /* 0x000fe20005800000 */
[----:B------:R-:W-:Y:S01]  /*4050*/  IMAD.IADD R28, R12, 0x1, R28 ;  /* 0x000000010c1c7824 */ /* 0x000fe200078e021c */
[----:B------:R-:W-:Y:S01]  /*4060*/  ISETP.GE.AND P3, PT, R6, UR6, PT ;  /* 0x0000000606007c0c */ /* 0x000fe2000bf66270 */
[----:B------:R-:W-:Y:S01]  /*4070*/  VIADD R32, R33, 0x7 ;  /* 0x0000000721207836 */ /* 0x000fe20000000000 */
[----:B------:R-:W-:Y:S01]  /*4080*/  LEA R14, R14, UR5, 0x2 ;  /* 0x000000050e0e7c11 */ /* 0x000fe2000f8e10ff */
[----:B------:R-:W-:Y:S02]  /*4090*/  IMAD.IADD R12, R16, 0x1, R15 ;  /* 0x00000001100c7824 */ /* 0x000fe400078e020f */
[----:B------:R-:W-:Y:S01]  /*40a0*/  IMAD.IADD R37, R29, 0x1, -R16 ;  /* 0x000000011d257824 */ /* 0x000fe200078e0a10 */
[----:B------:R-:W-:Y:S01]  /*40b0*/  SEL R32, R28, R32, !P0 ;  /* 0x000000201c207207 */ /* 0x000fe20004000000 */
[----:B------:R-:W-:Y:S01]  /*40c0*/  IMAD R35, R42, 0x13, R35 ;  /* 0x000000132a237824 */ /* 0x000fe200078e0223 */
[----:B------:R-:W-:Y:S01]  /*40d0*/  ISETP.GE.AND P0, PT, R7, UR6, PT ;  /* 0x0000000607007c0c */ /* 0x000fe2000bf06270 */
[----:B------:R-:W-:-:S02]  /*40e0*/  IMAD.IADD R28, R11, 0x1, R28 ;  /* 0x000000010b1c7824 */ /* 0x000fc400078e021c */
[----:B------:R-:W-:Y:S01]  /*40f0*/  IMAD.IADD R31, R29, 0x1, -R12 ;  /* 0x000000011d1f7824 */ /* 0x000fe200078e0a0c */
[----:B------:R-:W-:Y:S01]  /*4100*/  SEL R11, RZ, 0x1, P0 ;  /* 0x00000001ff0b7807 */ /* 0x000fe20000000000 */
[C---:B------:R-:W-:Y:S02]  /*4110*/  IMAD R37, R42.reuse, 0x13, R37 ;  /* 0x000000132a257824 */ /* 0x040fe400078e0225 */
[----:B------:R-:W-:Y:S02]  /*4120*/  VIADD R33, R35, 0x8 ;  /* 0x0000000823217836 */ /* 0x000fe40000000000 */
[----:B------:R-:W-:Y:S02]  /*4130*/  IMAD.IADD R16, R13, 0x1, R28 ;  /* 0x000000010d107824 */ /* 0x000fe400078e021c */
[----:B------:R-:W-:Y:S01]  /*4140*/  IMAD R31, R42, 0x13, R31 ;  /* 0x000000132a1f7824 */ /* 0x000fe200078e021f */
[----:B------:R-:W-:Y:S01]  /*4150*/  SEL R33, R28, R33, !P2 ;  /* 0x000000211c217207 */ /* 0x000fe20005000000 */
[----:B------:R-:W-:Y:S01]  /*4160*/  VIADD R37, R37, 0x9 ;  /* 0x0000000925257836 */ /* 0x000fe20000000000 */
[----:B------:R-:W-:Y:S01]  /*4170*/  ISETP.GE.AND P2, PT, R5, UR6, PT ;  /* 0x0000000605007c0c */ /* 0x000fe2000bf46270 */
[----:B------:R-:W-:Y:S01]  /*4180*/  IMAD.IADD R13, R12, 0x1, R11 ;  /* 0x000000010c0d7824 */ /* 0x000fe200078e020b */
[----:B------:R-:W-:Y:S01]  /*4190*/  SEL R12, RZ, 0x1, P3 ;  /* 0x00000001ff0c7807 */ /* 0x000fe20001800000 */
[----:B------:R-:W-:Y:S01]  /*41a0*/  VIADD R18, R31, 0xa ;  /* 0x0000000a1f127836 */ /* 0x000fe20000000000 */
[----:B------:R-:W-:Y:S01]  /*41b0*/  SEL R28, R16, R37, !P1 ;  /* 0x00000025101c7207 */ /* 0x000fe20004800000 */
[----:B------:R-:W-:Y:S01]  /*41c0*/  IMAD.IADD R15, R15, 0x1, R16 ;  /* 0x000000010f0f7824 */ /* 0x000fe200078e0210 */
[----:B------:R-:W-:Y:S01]  /*41d0*/  ISETP.GE.AND P1, PT, R3, UR6, PT ;  /* 0x0000000603007c0c */ /* 0x000fe2000bf26270 */
[----:B------:R-:W-:-:S02]  /*41e0*/  IMAD.IADD R31, R29, 0x1, -R13 ;  /* 0x000000011d1f7824 */ /* 0x000fc400078e0a0d */
[----:B------:R-:W-:Y:S01]  /*41f0*/  IMAD.IADD R16, R13, 0x1, R12 ;  /* 0x000000010d107824 */ /* 0x000fe200078e020c */
[----:B------:R-:W-:Y:S01]  /*4200*/  SEL R13, RZ, 0x1, P2 ;  /* 0x00000001ff0d7807 */ /* 0x000fe20001000000 */
[----:B------:R-:W-:Y:S01]  /*4210*/  IMAD R31, R42, 0x13, R31 ;  /* 0x000000132a1f7824 */ /* 0x000fe200078e021f */
[----:B------:R-:W-:Y:S01]  /*4220*/  SEL R18, R15, R18, !P0 ;  /* 0x000000120f127207 */ /* 0x000fe20004000000 */
[----:B------:R-:W-:Y:S01]  /*4230*/  IMAD.IADD R35, R29, 0x1, -R16 ;  /* 0x000000011d237824 */ /* 0x000fe200078e0a10 */
[----:B------:R-:W-:Y:S01]  /*4240*/  ISETP.GE.AND P0, PT, R4, UR6, PT ;  /* 0x0000000604007c0c */ /* 0x000fe2000bf06270 */
[----:B------:R-:W-:Y:S01]  /*4250*/  IMAD.IADD R15, R11, 0x1, R15 ;  /* 0x000000010b0f7824 */ /* 0x000fe200078e020f */
[----:B------:R-:W-:Y:S01]  /*4260*/  IADD3 R11, PT, PT, R31, 0xb, RZ ;  /* 0x0000000b1f0b7810 */ /* 0x000fe20007ffe0ff */
[----:B------:R-:W-:Y:S01]  /*4270*/  IMAD.IADD R16, R16, 0x1, R13 ;  /* 0x0000000110107824 */ /* 0x000fe200078e020d */
[----:B------:R-:W-:Y:S01]  /*4280*/  SEL R31, RZ, 0x1, P0 ;  /* 0x00000001ff1f7807 */ /* 0x000fe20000000000 */
[----:B------:R-:W-:Y:S01]  /*4290*/  IMAD R35, R42, 0x13, R35 ;  /* 0x000000132a237824 */ /* 0x000fe200078e0223 */
[----:B------:R-:W-:Y:S01]  /*42a0*/  SEL R11, R15, R11, !P3 ;  /* 0x0000000b0f0b7207 */ /* 0x000fe20005800000 */
[----:B------:R-:W-:Y:S01]  /*42b0*/  IMAD.IADD R37, R29, 0x1, -R16 ;  /* 0x000000011d257824 */ /* 0x000fe200078e0a10 */
[----:B------:R-:W-:Y:S01]  /*42c0*/  ISETP.GE.AND P3, PT, R44, R17, PT ;  /* 0x000000112c00720c */ /* 0x000fe20003f66270 */
[----:B------:R-:W-:Y:S01]  /*42d0*/  IMAD.IADD R34, R12, 0x1, R15 ;  /* 0x000000010c227824 */ /* 0x000fe200078e020f */
[----:B------:R-:W-:Y:S01]  /*42e0*/  SEL R12, RZ, 0x1, P1 ;  /* 0x00000001ff0c7807 */ /* 0x000fe20000800000 */
[----:B------:R-:W-:Y:S01]  /*42f0*/  VIADD R15, R35, 0xc ;  /* 0x0000000c230f7836 */ /* 0x000fe20000000000 */
[----:B------:R-:W-:Y:S01]  /*4300*/  LEA R18, R18, UR5, 0x2 ;  /* 0x0000000512127c11 */ /* 0x000fe2000f8e10ff */
[----:B------:R-:W-:Y:S01]  /*4310*/  IMAD.IADD R16, R16, 0x1, R31 ;  /* 0x0000000110107824 */ /* 0x000fe200078e021f */
[----:B------:R-:W-:Y:S01]  /*4320*/  LEA R11, R11, UR5, 0x2 ;  /* 0x000000050b0b7c11 */ /* 0x000fe2000f8e10ff */
[----:B------:R-:W-:Y:S01]  /*4330*/  IMAD R37, R42, 0x13, R37 ;  /* 0x000000132a257824 */ /* 0x000fe200078e0225 */
[----:B------:R-:W-:Y:S01]  /*4340*/  SEL R15, R34, R15, !P2 ;  /* 0x0000000f220f7207 */ /* 0x000fe20005000000 */
[----:B------:R-:W-:Y:S01]  /*4350*/  IMAD.IADD R35, R29, 0x1, -R16 ;  /* 0x000000011d237824 */ /* 0x000fe200078e0a10 */
[----:B------:R-:W-:Y:S01]  /*4360*/  ISETP.GE.AND P2, PT, R38, UR6, PT ;  /* 0x0000000626007c0c */ /* 0x000fe2000bf46270 */
[----:B------:R-:W-:-:S02]  /*4370*/  IMAD.IADD R13, R13, 0x1, R34 ;  /* 0x000000010d0d7824 */ /* 0x000fc400078e0222 */
[----:B------:R-:W-:Y:S02]  /*4380*/  IMAD.IADD R34, R16, 0x1, R12 ;  /* 0x0000000110227824 */ /* 0x000fe400078e020c */
[----:B------:R-:W-:Y:S02]  /*4390*/  VIADD R16, R37, 0xd ;  /* 0x0000000d25107836 */ /* 0x000fe40000000000 */
[----:B------:R-:W-:Y:S02]  /*43a0*/  IMAD R35, R42, 0x13, R35 ;  /* 0x000000132a237824 */ /* 0x000fe400078e0223 */
[----:B------:R-:W-:Y:S01]  /*43b0*/  IMAD.IADD R37, R29, 0x1, -R34 ;  /* 0x000000011d257824 */ /* 0x000fe200078e0a22 */
[----:B------:R-:W-:Y:S01]  /*43c0*/  SEL R16, R13, R16, !P0 ;  /* 0x000000100d107207 */ /* 0x000fe20004000000 */
[----:B------:R-:W-:Y:S01]  /*43d0*/  IMAD.IADD R31, R31, 0x1, R13 ;  /* 0x000000011f1f7824 */ /* 0x000fe200078e020d */
[----:B------:R-:W-:Y:S01]  /*43e0*/  ISETP.GE.AND P0, PT, R2, UR6, PT ;  /* 0x0000000602007c0c */ /* 0x000fe2000bf06270 */
[----:B------:R-:W-:-:S02]  /*43f0*/  VIADD R13, R35, 0xe ;  /* 0x0000000e230d7836 */ /* 0x000fc40000000000 */
[----:B------:R-:W-:Y:S02]  /*4400*/  IMAD R37, R42, 0x13, R37 ;  /* 0x000000132a257824 */ /* 0x000fe400078e0225 */
[----:B------:R-:W-:Y:S01]  /*4410*/  IMAD.IADD R35, R12, 0x1, R31 ;  /* 0x000000010c237824 */ /* 0x000fe200078e021f */
[----:B------:R-:W-:Y:S01]  /*4420*/  SEL R13, R31, R13, !P1 ;  /* 0x0000000d1f0d7207 */ /* 0x000fe20004800000 */
[----:B------:R-:W-:Y:S01]  /*4430*/  VIADD R12, R37, 0xf ;  /* 0x0000000f250c7836 */ /* 0x000fe20000000000 */
[----:B------:R-:W-:Y:S01]  /*4440*/  SEL R31, RZ, 0x1, P0 ;  /* 0x00000001ff1f7807 */ /* 0x000fe20000000000 */
[----:B------:R-:W-:Y:S01]  /*4450*/  VIADD R44, R42, 0x980 ;  /* 0x000009802a2c7836 */ /* 0x000fe20000000000 */
[----:B------:R-:W-:Y:S02]  /*4460*/  ISETP.GE.AND P1, PT, R40, UR6, PT ;  /* 0x0000000628007c0c */ /* 0x000fe4000bf26270 */
[----:B------:R-:W-:Y:S01]  /*4470*/  SEL R12, R35, R12, !P0 ;  /* 0x0000000c230c7207 */ /* 0x000fe20004000000 */
[----:B------:R-:W-:Y:S01]  /*4480*/  IMAD.IADD R36, R34, 0x1, R31 ;  /* 0x0000000122247824 */ /* 0x000fe200078e021f */
[----:B------:R-:W-:Y:S01]  /*4490*/  ISETP.GE.AND P0, PT, R39, UR6, PT ;  /* 0x0000000627007c0c */ /* 0x000fe2000bf06270 */
[----:B------:R-:W-:Y:S01]  /*44a0*/  IMAD.IADD R34, R31, 0x1, R35 ;  /* 0x000000011f227824 */ /* 0x000fe200078e0223 */
[----:B------:R-:W-:Y:S01]  /*44b0*/  SEL R35, RZ, 0x1, P2 ;  /* 0x00000001ff237807 */ /* 0x000fe20001000000 */
[C---:B------:R-:W-:Y:S01]  /*44c0*/  IMAD.IADD R41, R29.reuse, 0x1, -R36 ;  /* 0x000000011d297824 */ /* 0x040fe200078e0a24 */
[----:B------:R-:W-:Y:S01]  /*44d0*/  IADD3 R31, PT, PT, R42, R0, -R29 ;  /* 0x000000002a1f7210 */ /* 0x000fe20007ffe81d */
[----:B------:R-:W0:Y:S01]  /*44e0*/  LDCU UR6, c[0x0][0x3b0] ;  /* 0x00007600ff0677ac */ /* 0x000e220008000800 */
[----:B------:R-:W-:Y:S01]  /*44f0*/  ISETP.GE.AND P5, PT, R44, R17, PT ;  /* 0x000000112c00720c */ /* 0x000fe20003fa6270 */
[----:B------:R-:W-:Y:S01]  /*4500*/  IMAD.IADD R0, R36, 0x1, R35 ;  /* 0x0000000124007824 */ /* 0x000fe200078e0223 */
[----:B------:R-:W-:Y:S01]  /*4510*/  SEL R36, RZ, 0x1, P1 ;  /* 0x00000001ff247807 */ /* 0x000fe20000800000 */
[C---:B------:R-:W-:Y:S01]  /*4520*/  IMAD R41, R42.reuse, 0x13, R41 ;  /* 0x000000132a297824 */ /* 0x040fe200078e0229 */
[----:B------:R-:W-:Y:S01]  /*4530*/  LOP3.LUT R31, RZ, R31, RZ, 0x33, !PT ;  /* 0x0000001fff1f7212 */ /* 0x000fe200078e33ff */
[C---:B------:R-:W-:Y:S01]  /*4540*/  IMAD.IADD R37, R29.reuse, 0x1, -R0 ;  /* 0x000000011d257824 */ /* 0x040fe200078e0a00 */
[----:B------:R-:W-:Y:S01]  /*4550*/  IADD3 R29, PT, PT, R29, -R0, -R36 ;  /* 0x800000001d1d7210 */ /* 0x000fe20007ffe824 */
[----:B------:R-:W-:Y:S01]  /*4560*/  VIADD R41, R41, 0x10 ;  /* 0x0000001029297836 */ /* 0x000fe20000000000 */
[----:B------:R-:W-:Y:S01]  /*4570*/  LEA R44, R19, UR5, 0x2 ;  /* 0x00000005132c7c11 */ /* 0x000fe2000f8e10ff */
[----:B------:R-:W-:-:S02]  /*4580*/  IMAD R37, R42, 0x13, R37 ;  /* 0x000000132a257824 */ /* 0x000fc400078e0225 */
[----:B------:R-:W-:Y:S01]  /*4590*/  IMAD R29, R42, 0x13, R29 ;  /* 0x000000132a1d7824 */ /* 0x000fe200078e021d */
[----:B------:R-:W-:Y:S01]  /*45a0*/  SEL R0, R34, R41, !P2 ;  /* 0x0000002922007207 */ /* 0x000fe20005000000 */
[----:B------:R-:W-:Y:S01]  /*45b0*/  IMAD.IADD R34, R35, 0x1, R34 ;  /* 0x0000000123227824 */ /* 0x000fe200078e0222 */
[----:B------:R1:W-:Y:S01]  /*45c0*/  STS [R44], R27 ;  /* 0x0000001b2c007388 */ /* 0x0003e20000000800 */
[----:B------:R-:W-:Y:S01]  /*45d0*/  VIADD R37, R37, 0x11 ;  /* 0x0000001125257836 */ /* 0x000fe20000000000 */
[----:B------:R-:W-:Y:S01]  /*45e0*/  IADD3 R35, PT, PT, R29, 0x12, RZ ;  /* 0x000000121d237810 */ /* 0x000fe20007ffe0ff */
[----:B------:R-:W-:Y:S02]  /*45f0*/  @!P0 IMAD.IADD R35, R36, 0x1, R34 ;  /* 0x0000000124238824 */ /* 0x000fe400078e0222 */
[----:B------:R-:W-:Y:S01]  /*4600*/  VIADD R29, R42, 0xe40 ;  /* 0x00000e402a1d7836 */ /* 0x000fe20000000000 */
[----:B------:R-:W-:Y:S01]  /*4610*/  SEL R36, R34, R37, !P1 ;  /* 0x0000002522247207 */ /* 0x000fe20004800000 */
[C---:B------:R-:W-:Y:S01]  /*4620*/  VIADD R34, R42.reuse, 0x260 ;  /* 0x000002602a227836 */ /* 0x040fe20000000000 */
[----:B------:R-:W-:Y:S01]  /*4630*/  LEA R37, R9, UR5, 0x2 ;  /* 0x0000000509257c11 */ /* 0x000fe2000f8e10ff */
[C---:B------:R-:W-:Y:S01]  /*4640*/  VIADD R41, R42.reuse, 0x1300 ;  /* 0x000013002a297836 */ /* 0x040fe20000000000 */
[-C--:B------:R-:W-:Y:S01]  /*4650*/  ISETP.GE.AND P0, PT, R29, R17.reuse, PT ;  /* 0x000000111d00720c */ /* 0x080fe20003f06270 */
[----:B-1----:R-:W-:Y:S01]  /*4660*/  VIADD R27, R42, 0x17c0 ;  /* 0x000017c02a1b7836 */ /* 0x002fe20000000000 */
[-C--:B------:R-:W-:Y:S01]  /*4670*/  ISETP.GE.AND P2, PT, R34, R17.reuse, PT ;  /* 0x000000112200720c */ /* 0x080fe20003f46270 */
[C---:B------:R-:W-:Y:S01]  /*4680*/  VIADD R34, R42.reuse, 0x720 ;  /* 0x000007202a227836 */ /* 0x040fe20000000000 */
[----:B------:R1:W-:Y:S01]  /*4690*/  STS [R37], R26 ;  /* 0x0000001a25007388 */ /* 0x0003e20000000800 */
[C---:B------:R-:W-:Y:S01]  /*46a0*/  ISETP.GE.AND P1, PT, R42.reuse, R17, PT ;  /* 0x000000112a00720c */ /* 0x040fe20003f26270 */
[----:B------:R-:W-:-:S02]  /*46b0*/  VIADD R29, R42, 0x10a0 ;  /* 0x000010a02a1d7836 */ /* 0x000fc40000000000 */
[----:B------:R-:W-:Y:S01]  /*46c0*/  ISETP.GE.AND P4, PT, R34, R17, PT ;  /* 0x000000112200720c */ /* 0x000fe20003f86270 */
[C---:B------:R-:W-:Y:S01]  /*46d0*/  VIADD R34, R42.reuse, 0xbe0 ;  /* 0x00000be02a227836 */ /* 0x040fe20000000000 */
[----:B------:R2:W-:Y:S01]  /*46e0*/  STS [R10], R25 ;  /* 0x000000190a007388 */ /* 0x0005e20000000800 */
[----:B------:R-:W-:-:S03]  /*46f0*/  VIADD R44, R42, 0x1560 ;  /* 0x000015602a2c7836 */ /* 0x000fc60000000000 */
[-C--:B------:R-:W-:Y:S01]  /*4700*/  ISETP.GE.AND P6, PT, R34, R17.reuse, PT ;  /* 0x000000112200720c */ /* 0x080fe20003fc6270 */
[----:B0-----:R-:W-:Y:S01]  /*4710*/  VIADD R34, R31, UR6 ;  /* 0x000000061f227c36 */ /* 0x001fe20008000000 */
[----:B-1----:R-:W-:Y:S01]  /*4720*/  LEA R37, R32, UR5, 0x2 ;  /* 0x0000000520257c11 */ /* 0x002fe2000f8e10ff */
[----:B------:R-:W-:Y:S01]  /*4730*/  VIADD R31, R8, 0xffffd2e0 ;  /* 0xffffd2e0081f7836 */ /* 0x000fe20000000000 */
[----:B------:R-:W-:Y:S01]  /*4740*/  LEA R26, R33, UR5, 0x2 ;  /* 0x00000005211a7c11 */ /* 0x000fe2000f8e10ff */
[----:B------:R-:W-:Y:S01]  /*4750*/  VIADD R9, R34, 0xfffff8e0 ;  /* 0xfffff8e022097836 */ /* 0x000fe20000000000 */
[----:B------:R-:W-:Y:S01]  /*4760*/  LEA R33, R28, UR5, 0x2 ;  /* 0x000000051c217c11 */ /* 0x000fe2000f8e10ff */
[----:B------:R-:W-:Y:S01]  /*4770*/  @P4 VIADD R9, R8, 0xffffda00 ;  /* 0xffffda0008094836 */ /* 0x000fe20000000000 */
[----:B------:R-:W-:Y:S01]  /*4780*/  ISETP.GE.AND P4, PT, R27, R17, PT ;  /* 0x000000111b00720c */ /* 0x000fe20003f86270 */
[----:B------:R-:W-:Y:S01]  /*4790*/  VIADD R19, R34, 0xfffffda0 ;  /* 0xfffffda022137836 */ /* 0x000fe20000000000 */
[----:B------:R-:W-:Y:S01]  /*47a0*/  LEA R27, R30, UR5, 0x2 ;  /* 0x000000051e1b7c11 */ /* 0x000fe2000f8e10ff */
[----:B------:R-:W-:Y:S01]  /*47b0*/  @P2 VIADD R19, R8, 0xffffd540 ;  /* 0xffffd54008132836 */ /* 0x000fe20000000000 */
[----:B------:R-:W-:-:S02]  /*47c0*/  LEA R28, R15, UR5, 0x2 ;  /* 0x000000050f1c7c11 */ /* 0x000fc4000f8e10ff */
[----:B------:R-:W-:Y:S01]  /*47d0*/  LEA R15, R16, UR5, 0x2 ;  /* 0x00000005100f7c11 */ /* 0x000fe2000f8e10ff */
[----:B------:R0:W-:Y:S01]  /*47e0*/  STS [R27], R24 ;  /* 0x000000181b007388 */ /* 0x0001e20000000800 */
[----:B--2---:R-:W-:Y:S02]  /*47f0*/  LEA R10, R13, UR5, 0x2 ;  /* 0x000000050d0a7c11 */ /* 0x004fe4000f8e10ff */
[----:B------:R-:W-:Y:S01]  /*4800*/  LEA R13, R12, UR5, 0x2 ;  /* 0x000000050c0d7c11 */ /* 0x000fe2000f8e10ff */
[----:B------:R1:W-:Y:S01]  /*4810*/  STS [R14], R23 ;  /* 0x000000170e007388 */ /* 0x0003e20000000800 */
[----:B------:R-:W-:Y:S02]  /*4820*/  LEA R25, R36, UR5, 0x2 ;  /* 0x0000000524197c11 */ /* 0x000fe4000f8e10ff */
[----:B------:R-:W-:Y:S01]  /*4830*/  LEA R12, R42, UR5, 0x2 ;  /* 0x000000052a0c7c11 */ /* 0x000fe2000f8e10ff */
[----:B------:R-:W-:Y:S01]  /*4840*/  STS [R37], R22 ;  /* 0x0000001625007388 */ /* 0x000fe20000000800 */
[C---:B------:R-:W-:Y:S01]  /*4850*/  SEL R31, R34.reuse, R31, !P1 ;  /* 0x0000001f221f7207 */ /* 0x040fe20004800000 */
[C---:B0-----:R-:W-:Y:S01]  /*4860*/  VIADD R24, R34.reuse, 0xffffdc60 ;  /* 0xffffdc6022187836 */ /* 0x041fe20000000000 */
[-C--:B------:R-:W-:Y:S01]  /*4870*/  ISETP.GE.AND P1, PT, R29, R17.reuse, PT ;  /* 0x000000111d00720c */ /* 0x080fe20003f26270 */
[----:B------:R0:W-:Y:S01]  /*4880*/  STS [R26], R21 ;  /* 0x000000151a007388 */ /* 0x0001e20000000800 */
[----:B------:R-:W-:Y:S01]  /*4890*/  VIADD R29, R34, 0xfffffb40 ;  /* 0xfffffb40221d7836 */ /* 0x000fe20000000000 */
[-C--:B------:R-:W-:Y:S01]  /*48a0*/  ISETP.GE.AND P2, PT, R41, R17.reuse, PT ;  /* 0x000000112900720c */ /* 0x080fe20003f46270 */
[----:B------:R-:W-:Y:S01]  /*48b0*/  @P3 VIADD R29, R8, 0xffffd7a0 ;  /* 0xffffd7a0081d3836 */ /* 0x000fe20000000000 */
[----:B------:R-:W-:Y:S01]  /*48c0*/  STS [R33], R20 ;  /* 0x0000001421007388 */ /* 0x000fe20000000800 */
[----:B------:R-:W-:Y:S01]  /*48d0*/  ISETP.GE.AND P3, PT, R44, R17, PT ;  /* 0x000000112c00720c */ /* 0x000fe20003f66270 */
[----:B-1----:R-:W-:-:S02]  /*48e0*/  VIADD R23, R34, 0xfffff680 ;  /* 0xfffff68022177836 */ /* 0x002fc40000000000 */
[----:B------:R1:W-:Y:S01]  /*48f0*/  STS [R18], R7 ;  /* 0x0000000712007388 */ /* 0x0003e20000000800 */
[----:B------:R-:W-:Y:S01]  /*4900*/  @P5 VIADD R23, R8, 0xffffdc60 ;  /* 0xffffdc6008175836 */ /* 0x000fe20000000000 */
[----:B0-----:R-:W-:Y:S01]  /*4910*/  LEA R21, R0, UR5, 0x2 ;  /* 0x0000000500157c11 */ /* 0x001fe2000f8e10ff */
[C---:B------:R-:W-:Y:S01]  /*4920*/  VIADD R26, R34.reuse, 0xffffdec0 ;  /* 0xffffdec0221a7836 */ /* 0x040fe20000000000 */
[----:B------:R0:W-:Y:S01]  /*4930*/  STS [R11], R6 ;  /* 0x000000060b007388 */ /* 0x0001e20000000800 */
[----:B------:R-:W-:Y:S01]  /*4940*/  LEA R0, R35, UR5, 0x2 ;  /* 0x0000000523007c11 */ /* 0x000fe2000f8e10ff */
[C---:B------:R-:W-:Y:S02]  /*4950*/  VIADD R27, R34.reuse, 0xffffd7a0 ;  /* 0xffffd7a0221b7836 */ /* 0x040fe40000000000 */
[----:B------:R2:W-:Y:S01]  /*4960*/  STS [R28], R5 ;  /* 0x000000051c007388 */ /* 0x0005e20000000800 */
[----:B-1----:R-:W-:-:S03]  /*4970*/  VIADD R7, R34, 0xffffef60 ;  /* 0xffffef6022077836 */ /* 0x002fc60000000000 */
[----:B------:R1:W-:Y:S01]  /*4980*/  STS [R15], R4 ;  /* 0x000000040f007388 */ /* 0x0003e20000000800 */
[----:B------:R-:W-:Y:S02]  /*4990*/  @P1 VIADD R7, R8, 0xffffe380 ;  /* 0xffffe38008071836 */ /* 0x000fe40000000000 */
[----:B0-----:R-:W-:Y:S01]  /*49a0*/  VIADD R6, R34, 0xfffff1c0 ;  /* 0xfffff1c022067836 */ /* 0x001fe20000000000 */
[----:B------:R0:W-:Y:S01]  /*49b0*/  STS [R10], R3 ;  /* 0x000000030a007388 */ /* 0x0001e20000000800 */
[----:B------:R-:W-:Y:S02]  /*49c0*/  @P0 VIADD R6, R8, 0xffffe120 ;  /* 0xffffe12008060836 */ /* 0x000fe40000000000 */
[----:B--2---:R-:W-:Y:S01]  /*49d0*/  VIADD R5, R34, 0xfffff420 ;  /* 0xfffff42022057836 */ /* 0x004fe20000000000 */
[----:B------:R2:W-:Y:S01]  /*49e0*/  STS [R13], R2 ;  /* 0x000000020d007388 */ /* 0x0005e20000000800 */
[----:B------:R-:W-:Y:S01]  /*49f0*/  @P6 VIADD R5, R8, 0xffffdec0 ;  /* 0xffffdec008056836 */ /* 0x000fe20000000000 */
[----:B-1----:R-:W-:Y:S01]  /*4a00*/  IADD3 R4, PT, PT, R42, 0x1a20, RZ ;  /* 0x00001a202a047810 */ /* 0x002fe20007ffe0ff */
[----:B------:R-:W-:Y:S01]  /*4a10*/  VIADD R11, R34, 0xffffeaa0 ;  /* 0xffffeaa0220b7836 */ /* 0x000fe20000000000 */
[----:B------:R-:W-:Y:S01]  /*4a20*/  STS [R21], R38 ;  /* 0x0000002615007388 */ /* 0x000fe20000000800 */
[----:B------:R-:W-:Y:S01]  /*4a30*/  @P3 VIADD R11, R8, 0xffffe840 ;  /* 0xffffe840080b3836 */ /* 0x000fe20000000000 */
[-C--:B------:R-:W-:Y:S01]  /*4a40*/  ISETP.GE.AND P5, PT, R4, R17.reuse, PT ;  /* 0x000000110400720c */ /* 0x080fe20003fa6270 */
[----:B------:R-:W-:Y:S01]  /*4a50*/  VIADD R4, R42, 0x1c80 ;  /* 0x00001c802a047836 */ /* 0x000fe20000000000 */
[----:B------:R-:W-:Y:S01]  /*4a60*/  STS [R25], R40 ;  /* 0x0000002819007388 */ /* 0x000fe20000000800 */
[----:B0-----:R-:W-:Y:S01]  /*4a70*/  VIADD R10, R34, 0xffffed00 ;  /* 0xffffed00220a7836 */ /* 0x001fe20000000000 */
[----:B--2---:R-:W0:Y:S01]  /*4a80*/  LDC.64 R2, c[0x0][0x390] ;  /* 0x0000e400ff027b82 */ /* 0x004e220000000a00 */
[----:B------:R-:W-:Y:S01]  /*4a90*/  @P2 VIADD R10, R8, 0xffffe5e0 ;  /* 0xffffe5e0080a2836 */ /* 0x000fe20000000000 */
[----:B------:R1:W-:Y:S01]  /*4aa0*/  STS [R0], R39 ;  /* 0x0000002700007388 */ /* 0x0003e20000000800 */
[----:B------:R-:W-:Y:S01]  /*4ab0*/  ISETP.GE.AND P6, PT, R4, R17, PT ;  /* 0x000000110400720c */ /* 0x000fe20003fc6270 */
[----:B------:R-:W-:-:S04]  /*4ac0*/  VIADD R4, R42, 0x23a0 ;  /* 0x000023a02a047836 */ /* 0x000fc80000000000 */
[----:B------:R-:W-:Y:S01]  /*4ad0*/  BAR.SYNC.DEFER_BLOCKING 0x0 ;  /* 0x0000000000007b1d */ /* 0x000fe20000010000 */
[----:B------:R-:W-:Y:S01]  /*4ae0*/  VIADD R15, R34, 0xffffe5e0 ;  /* 0xffffe5e0220f7836 */ /* 0x000fe20000000000 */
[-C--:B------:R-:W-:Y:S01]  /*4af0*/  ISETP.GE.AND P2, PT, R4, R17.reuse, PT ;  /* 0x000000110400720c */ /* 0x080fe20003f46270 */
[C---:B------:R-:W-:Y:S02]  /*4b00*/  VIADD R4, R42.reuse, 0x2860 ;  /* 0x000028602a047836 */ /* 0x040fe40000000000 */
[----:B-1----:R-:W-:Y:S02]  /*4b10*/  VIADD R0, R42, 0x1ee0 ;  /* 0x00001ee02a007836 */ /* 0x002fe40000000000 */
[----:B------:R-:W-:Y:S02]  /*4b20*/  @P5 VIADD R15, R8, 0xffffed00 ;  /* 0xffffed00080f5836 */ /* 0x000fe40000000000 */
[----:B------:R-:W-:Y:S01]  /*4b30*/  VIADD R13, R34, 0xffffe840 ;  /* 0xffffe840220d7836 */ /* 0x000fe20000000000 */
[----:B------:R-:W-:Y:S01]  /*4b40*/  ISETP.GE.AND P0, PT, R0, R17, PT ;  /* 0x000000110000720c */ /* 0x000fe20003f06270 */
[----:B------:R-:W-:-:S02]  /*4b50*/  VIADD R0, R42, 0x2140 ;  /* 0x000021402a007836 */ /* 0x000fc40000000000 */
[----:B------:R-:W-:Y:S01]  /*4b60*/  @P4 VIADD R13, R8, 0xffffeaa0 ;  /* 0xffffeaa0080d4836 */ /* 0x000fe20000000000 */
[-C--:B------:R-:W-:Y:S01]  /*4b70*/  ISETP.GE.AND P4, PT, R4, R17.reuse, PT ;  /* 0x000000110400720c */ /* 0x080fe20003f86270 */
[----:B------:R-:W-:Y:S01]  /*4b80*/  VIADD R25, R34, 0xffffda00 ;  /* 0xffffda0022197836 */ /* 0x000fe20000000000 */
[----:B------:R-:W-:Y:S01]  /*4b90*/  ISETP.GE.AND P1, PT, R0, R17, PT ;  /* 0x000000110000720c */ /* 0x000fe20003f26270 */
[----:B------:R-:W-:Y:S02]  /*4ba0*/  VIADD R0, R42, 0x2600 ;  /* 0x000026002a007836 */ /* 0x000fe40000000000 */
[----:B0-----:R-:W-:-:S03]  /*4bb0*/  IMAD.WIDE R20, R31, 0x4, R2 ;  /* 0x000000041f147825 */ /* 0x001fc600078e0202 */
[-C--:B------:R-:W-:Y:S01]  /*4bc0*/  ISETP.GE.AND P3, PT, R0, R17.reuse, PT ;  /* 0x000000110000720c */ /* 0x080fe20003f66270 */
[----:B------:R-:W0:Y:S01]  /*4bd0*/  LDS R33, [R12] ;  /* 0x000000000c217984 */ /* 0x000e220000000800 */
[----:B------:R-:W-:Y:S01]  /*4be0*/  IADD3 R0, PT, PT, R42, 0x2ac0, RZ ;  /* 0x00002ac02a007810 */ /* 0x000fe20007ffe0ff */
[--C-:B------:R-:W-:Y:S02]  /*4bf0*/  IMAD.WIDE R42, R19, 0x4, R2.reuse ;  /* 0x00000004132a7825 */ /* 0x100fe400078e0202 */
[----:B------:R-:W1:Y:S01]  /*4c00*/  LDS R35, [R12+0x980] ;  /* 0x000980000c237984 */ /* 0x000e620000000800 */
[----:B------:R-:W-:Y:S01]  /*4c10*/  ISETP.GE.AND P5, PT, R0, R17, PT ;  /* 0x000000110000720c */ /* 0x000fe20003fa6270 */
[--C-:B------:R-:W-:Y:S02]  /*4c20*/  IMAD.WIDE R44, R29, 0x4, R2.reuse ;  /* 0x000000041d2c7825 */ /* 0x100fe400078e0202 */
[----:B------:R-:W2:Y:S02]  /*4c30*/  LDS R37, [R12+0x1300] ;  /* 0x001300000c257984 */ /* 0x000ea40000000800 */
[----:B------:R-:W-:-:S02]  /*4c40*/  IMAD.WIDE R22, R23, 0x4, R2 ;  /* 0x0000000417167825 */ /* 0x000fc400078e0202 */
[----:B------:R-:W3:Y:S02]  /*4c50*/  LDS R36, [R12+0x1c80] ;  /* 0x001c80000c247984 */ /* 0x000ee40000000800 */
[----:B------:R-:W-:Y:S02]  /*4c60*/  IMAD.WIDE R4, R5, 0x4, R2 ;  /* 0x0000000405047825 */ /* 0x000fe400078e0202 */
[----:B------:R-:W4:Y:S02]  /*4c70*/  LDS R38, [R12+0x2600] ;  /* 0x002600000c267984 */ /* 0x000f240000000800 */
[C---:B------:R-:W-:Y:S02]  /*4c80*/  VIADD R17, R34.reuse, 0xffffe380 ;  /* 0xffffe38022117836 */ /* 0x040fe40000000000 */
[----:B------:R-:W5:Y:S01]  /*4c90*/  LDS R40, [R12+0x2f80] ;  /* 0x002f80000c287984 */ /* 0x000f620000000800 */
[C---:B------:R-:W-:Y:S02]  /*4ca0*/  VIADD R19, R34.reuse, 0xffffe120 ;  /* 0xffffe12022137836 */ /* 0x040fe40000000000 */
[----:B------:R-:W-:Y:S01]  /*4cb0*/  VIADD R34, R34, 0xffffd540 ;  /* 0xffffd54022227836 */ /* 0x000fe20000000000 */
[----:B------:R-:W5:Y:S01]  /*4cc0*/  LDS R32, [R12+0x3900] ;  /* 0x003900000c207984 */ /* 0x000f620000000800 */
[----:B------:R-:W-:-:S02]  /*4cd0*/  @P6 VIADD R17, R8, 0xffffef60 ;  /* 0xffffef6008116836 */ /* 0x000fc40000000000 */
[C---:B------:R-:W-:Y:S01]  /*4ce0*/  @P0 VIADD R19, R8.reuse, 0xfffff1c0 ;  /* 0xfffff1c008130836 */ /* 0x040fe20000000000 */
[----:B------:R-:W5:Y:S01]  /*4cf0*/  LDS R30, [R12+0x4280] ;  /* 0x004280000c1e7984 */ /* 0x000f620000000800 */
[C---:B------:R-:W-:Y:S02]  /*4d00*/  @P1 VIADD R26, R8.reuse, 0xfffff420 ;  /* 0xfffff420081a1836 */ /* 0x040fe40000000000 */
[C---:B------:R-:W-:Y:S01]  /*4d10*/  @P2 VIADD R24, R8.reuse, 0xfffff680 ;  /* 0xfffff68008182836 */ /* 0x040fe20000000000 */
[----:B------:R-:W5:Y:S01]  /*4d20*/  LDS R28, [R12+0x4c00] ;  /* 0x004c00000c1c7984 */ /* 0x000f620000000800 */
[C---:B------:R-:W-:Y:S02]  /*4d30*/  @P3 VIADD R25, R8.reuse, 0xfffff8e0 ;  /* 0xfffff8e008193836 */ /* 0x040fe40000000000 */
[C---:B------:R-:W-:Y:S01]  /*4d40*/  @P4 VIADD R27, R8.reuse, 0xfffffb40 ;  /* 0xfffffb40081b4836 */ /* 0x040fe20000000000 */
[----:B------:R-:W5:Y:S01]  /*4d50*/  LDS R0, [R12+0x5580] ;  /* 0x005580000c007984 */ /* 0x000f620000000800 */
[----:B------:R-:W-:-:S02]  /*4d60*/  @P5 VIADD R34, R8, 0xfffffda0 ;  /* 0xfffffda008225836 */ /* 0x000fc40000000000 */
[--C-:B------:R-:W-:Y:S01]  /*4d70*/  IMAD.WIDE R14, R15, 0x4, R2.reuse ;  /* 0x000000040f0e7825 */ /* 0x100fe200078e0202 */
[----:B0-----:R0:W-:Y:S03]  /*4d80*/  STG.E desc[UR8][R20.64], R33 ;  /* 0x0000002114007986 */ /* 0x0011e6000c101908 */
[--C-:B------:R-:W-:Y:S01]  /*4d90*/  IMAD.WIDE R16, R17, 0x4, R2.reuse ;  /* 0x0000000411107825 */ /* 0x100fe200078e0202 */
[----:B-1----:R-:W-:Y:S03]  /*4da0*/  STG.E desc[UR8][R42.64], R35 ;  /* 0x000000232a007986 */ /* 0x002fe6000c101908 */
[--C-:B------:R-:W-:Y:S01]  /*4db0*/  IMAD.WIDE R18, R19, 0x4, R2.reuse ;  /* 0x0000000413127825 */ /* 0x100fe200078e0202 */
[----:B--2---:R-:W-:Y:S04]  /*4dc0*/  STG.E desc[UR8][R44.64], R37 ;  /* 0x000000252c007986 */ /* 0x004fe8000c101908 */
[----:B------:R-:W1:Y:S01]  /*4dd0*/  LDS R45, [R12+0x5f00] ;  /* 0x005f00000c2d7984 */ /* 0x000e620000000800 */
[----:B0-----:R-:W-:-:S03]  /*4de0*/  IMAD.WIDE R20, R9, 0x4, R2 ;  /* 0x0000000409147825 */ /* 0x001fc600078e0202 */
[----:B------:R-:W0:Y:S01]  /*4df0*/  LDS R43, [R12+0x6880] ;  /* 0x006880000c2b7984 */ /* 0x000e220000000800 */
[----:B------:R-:W-:-:S03]  /*4e00*/  IMAD.WIDE R8, R10, 0x4, R2 ;  /* 0x000000040a087825 */ /* 0x000fc600078e0202 */
[----:B------:R-:W2:Y:S01]  /*4e10*/  LDS R41, [R12+0x7200] ;  /* 0x007200000c297984 */ /* 0x000ea20000000800 */
[----:B------:R-:W-:-:S03]  /*4e20*/  IMAD.WIDE R10, R11, 0x4, R2 ;  /* 0x000000040b0a7825 */ /* 0x000fc600078e0202 */
[----:B------:R-:W2:Y:S04]  /*4e30*/  LDS R39, [R12+0x7b80] ;  /* 0x007b80000c277984 */ /* 0x000ea80000000800 */
[----:B------:R-:W2:Y:S04]  /*4e40*/  LDS R37, [R12+0x8500] ;  /* 0x008500000c257984 */ /* 0x000ea80000000800 */
[----:B------:R-:W2:Y:S04]  /*4e50*/  LDS R35, [R12+0x8e80] ;  /* 0x008e80000c237984 */ /* 0x000ea80000000800 */
[----:B------:R-:W2:Y:S04]  /*4e60*/  LDS R33, [R12+0x9800] ;  /* 0x009800000c217984 */ /* 0x000ea80000000800 */
[----:B------:R-:W2:Y:S04]  /*4e70*/  LDS R31, [R12+0xa180] ;  /* 0x00a180000c1f7984 */ /* 0x000ea80000000800 */
[----:B------:R5:W2:Y:S04]  /*4e80*/  LDS R29, [R12+0xab00] ;  /* 0x00ab00000c1d7984 */ /* 0x000aa80000000800 */
[----:B---3--:R3:W-:Y:S04]  /*4e90*/  STG.E desc[UR8][R20.64], R36 ;  /* 0x0000002414007986 */ /* 0x0087e8000c101908 */
[----:B----4-:R4:W-:Y:S01]  /*4ea0*/  STG.E desc[UR8][R22.64], R38 ;  /* 0x0000002616007986 */ /* 0x0109e2000c101908 */
[----:B-----5:R-:W-:-:S03]  /*4eb0*/  IMAD.WIDE R12, R13, 0x4, R2 ;  /* 0x000000040d0c7825 */ /* 0x020fc600078e0202 */
[----:B------:R5:W-:Y:S01]  /*4ec0*/  STG.E desc[UR8][R4.64], R40 ;  /* 0x0000002804007986 */ /* 0x000be2000c101908 */
[----:B---3--:R-:W-:-:S04]  /*4ed0*/  IMAD.WIDE R20, R26, 0x4, R2 ;  /* 0x000000041a147825 */ /* 0x008fc800078e0202 */
[----:B----4-:R-:W-:-:S04]  /*4ee0*/  IMAD.WIDE R22, R24, 0x4, R2 ;  /* 0x0000000418167825 */ /* 0x010fc800078e0202 */
[----:B-----5:R-:W-:-:S04]  /*4ef0*/  IMAD.WIDE R4, R6, 0x4, R2 ;  /* 0x0000000406047825 */ /* 0x020fc800078e0202 */
[--C-:B------:R-:W-:Y:S01]  /*4f00*/  IMAD.WIDE R6, R7, 0x4, R2.reuse ;  /* 0x0000000407067825 */ /* 0x100fe200078e0202 */
[----:B------:R-:W-:Y:S03]  /*4f10*/  STG.E desc[UR8][R4.64], R32 ;  /* 0x0000002004007986 */ /* 0x000fe6000c101908 */
[--C-:B------:R-:W-:Y:S01]  /*4f20*/  IMAD.WIDE R24, R25, 0x4, R2.reuse ;  /* 0x0000000419187825 */ /* 0x100fe200078e0202 */
[----:B------:R-:W-:Y:S03]  /*4f30*/  STG.E desc[UR8][R6.64], R30 ;  /* 0x0000001e06007986 */ /* 0x000fe6000c101908 */
[--C-:B------:R-:W-:Y:S01]  /*4f40*/  IMAD.WIDE R26, R27, 0x4, R2.reuse ;  /* 0x000000041b1a7825 */ /* 0x100fe200078e0202 */
[----:B------:R-:W-:Y:S03]  /*4f50*/  STG.E desc[UR8][R8.64], R28 ;  /* 0x0000001c08007986 */ /* 0x000fe6000c101908 */
[----:B------:R-:W-:Y:S01]  /*4f60*/  IMAD.WIDE R2, R34, 0x4, R2 ;  /* 0x0000000422027825 */ /* 0x000fe200078e0202 */
[----:B------:R-:W-:Y:S04]  /*4f70*/  STG.E desc[UR8][R10.64], R0 ;  /* 0x000000000a007986 */ /* 0x000fe8000c101908 */
[----:B-1----:R-:W-:Y:S04]  /*4f80*/  STG.E desc[UR8][R12.64], R45 ;  /* 0x0000002d0c007986 */ /* 0x002fe8000c101908 */
[----:B0-----:R-:W-:Y:S04]  /*4f90*/  STG.E desc[UR8][R14.64], R43 ;  /* 0x0000002b0e007986 */ /* 0x001fe8000c101908 */
[----:B--2---:R-:W-:Y:S04]  /*4fa0*/  STG.E desc[UR8][R16.64], R41 ;  /* 0x0000002910007986 */ /* 0x004fe8000c101908 */
[----:B------:R-:W-:Y:S04]  /*4fb0*/  STG.E desc[UR8][R18.64], R39 ;  /* 0x0000002712007986 */ /* 0x000fe8000c101908 */
[----:B------:R-:W-:Y:S04]  /*4fc0*/  STG.E desc[UR8][R20.64], R37 ;  /* 0x0000002514007986 */ /* 0x000fe8000c101908 */
[----:B------:R-:W-:Y:S04]  /*4fd0*/  STG.E desc[UR8][R22.64], R35 ;  /* 0x0000002316007986 */ /* 0x000fe8000c101908 */
[----:B------:R-:W-:Y:S04]  /*4fe0*/  STG.E desc[UR8][R24.64], R33 ;  /* 0x0000002118007986 */ /* 0x000fe8000c101908 */
[----:B------:R-:W-:Y:S04]  /*4ff0*/  STG.E desc[UR8][R26.64], R31 ;  /* 0x0000001f1a007986 */ /* 0x000fe8000c101908 */
[----:B------:R-:W-:Y:S01]  /*5000*/  STG.E desc[UR8][R2.64], R29 ;  /* 0x0000001d02007986 */ /* 0x000fe2000c101908 */
[----:B------:R-:W-:Y:S05]  /*5010*/  EXIT ;  /* 0x000000000000794d */ /* 0x000fea0003800000 */
.L_x_376:
[----:B------:R-:W0:Y:S01]  /*5020*/  LDC R4, c[0x0][0x3b0] ;  /* 0x0000ec00ff047b82 */ /* 0x000e220000000800 */
[----:B------:R-:W-:Y:S01]  /*5030*/  ISETP.NE.AND P0, PT, R29, RZ, PT ;  /* 0x000000ff1d00720c */ /* 0x000fe20003f05270 */
[----:B------:R-:W-:Y:S01]  /*5040*/  BSSY.RECONVERGENT B0, `(.L_x_391) ;  /* 0x0000601000007945 */ /* 0x000fe20003800200 */
[----:B0-----:R-:W-:-:S11]  /*5050*/  IMAD.IADD R8, R4, 0x1, -R0 ;  /* 0x0000000104087824 */ /* 0x001fd600078e0a00 */
[----:B------:R-:W-:Y:S05]  /*5060*/  @P0 BRA `(.L_x_392) ;  /* 0x00000028004c0947 */ /* 0x000fea0003800000 */
[----:B------:R-:W0:Y:S01]  /*5070*/  S2R R5, SR_TID.X ;  /* 0x0000000000057919 */ /* 0x000e220000002100 */
[----:B------:R-:W1:Y:S01]  /*5080*/  LDC.64 R2, c[0x0][0x380] ;  /* 0x0000e000ff027b82 */ /* 0x000e620000000a00 */
[C---:B0-----:R-:W-:Y:S02]  /*5090*/  LOP3.LUT R13, R5.reuse, 0x1f, RZ, 0xc0, !PT ;  /* 0x0000001f050d7812 */ /* 0x041fe400078ec0ff */
[----:B------:R-:W-:-:S05]  /*50a0*/  LOP3.LUT R26, R5, 0x3e0, RZ, 0xc0, !PT ;  /* 0x000003e0051a7812 */ /* 0x000fca00078ec0ff */
[----:B------:R-:W-:-:S04]  /*50b0*/  IMAD R13, R26, 0x13, R13 ;  /* 0x000000131a0d7824 */ /* 0x000fc800078e020d */
[C---:B------:R-:W-:Y:S01]  /*50c0*/  VIADD R29, R13.reuse, 0x20 ;  /* 0x000000200d1d7836 */ /* 0x040fe20000000000 */
[CC--:B------:R-:W-:Y:S01]  /*50d0*/  ISETP.GE.AND P1, PT, R13.reuse, R8.reuse, PT ;  /* 0x000000080d00720c */ /* 0x0c0fe20003f26270 */
[C---:B------:R-:W-:Y:S02]  /*50e0*/  VIADD R31, R13.reuse, 0x40 ;  /* 0x000000400d1f7836 */ /* 0x040fe40000000000 */
[----:B------:R-:W-:Y:S01]  /*50f0*/  VIADD R33, R13, 0x60 ;  /* 0x000000600d217836 */ /* 0x000fe20000000000 */
[-C--:B------:R-:W-:Y:S01]  /*5100*/  ISETP.GE.AND P2, PT, R29, R8.reuse, PT ;  /* 0x000000081d00720c */ /* 0x080fe20003f46270 */
[----:B------:R-:W-:Y:S01]  /*5110*/  IMAD.IADD R29, R0, 0x1, R13 ;  /* 0x00000001001d7824 */ /* 0x000fe200078e020d */
[-C--:B------:R-:W-:Y:S02]  /*5120*/  ISETP.GE.AND P3, PT, R31, R8.reuse, PT ;  /* 0x000000081f00720c */ /* 0x080fe40003f66270 */
[----:B------:R-:W-:Y:S01]  /*5130*/  IADD3 R31, PT, PT, R13, 0x80, RZ ;  /* 0x000000800d1f7810 */ /* 0x000fe20007ffe0ff */
[----:B-1----:R-:W-:Y:S01]  /*5140*/  IMAD.WIDE.U32 R2, R29, 0x4, R2 ;  /* 0x000000041d027825 */ /* 0x002fe200078e0002 */
[----:B------:R-:W-:-:S02]  /*5150*/  ISETP.GE.AND P4, PT, R33, R8, PT ;  /* 0x000000082100720c */ /* 0x000fc40003f86270 */
[-C--:B------:R-:W-:Y:S01]  /*5160*/  ISETP.GE.AND P5, PT, R31, R8.reuse, PT ;  /* 0x000000081f00720c */ /* 0x080fe20003fa6270 */
[C---:B------:R-:W-:Y:S01]  /*5170*/  VIADD R31, R13.reuse, 0xc0 ;  /* 0x000000c00d1f7836 */ /* 0x040fe20000000000 */
[----:B------:R-:W2:Y:S01]  /*5180*/  @!P1 LDG.E R11, desc[UR8][R2.64] ;  /* 0x00000008020b9981 */ /* 0x000ea2000c1e1900 */
[C---:B------:R-:W-:Y:S02]  /*5190*/  VIADD R29, R13.reuse, 0xe0 ;  /* 0x000000e00d1d7836 */ /* 0x040fe40000000000 */
[----:B------:R-:W-:Y:S01]  /*51a0*/  VIADD R33, R13, 0xa0 ;  /* 0x000000a00d217836 */ /* 0x000fe20000000000 */
[-C--:B------:R-:W-:Y:S01]  /*51b0*/  ISETP.GE.AND P0, PT, R31, R8.reuse, PT ;  /* 0x000000081f00720c */ /* 0x080fe20003f06270 */
[----:B------:R-:W-:Y:S01]  /*51c0*/  VIADD R31, R13, 0x100 ;  /* 0x000001000d1f7836 */ /* 0x000fe20000000000 */
[-C--:B------:R-:W-:Y:S01]  /*51d0*/  ISETP.GE.AND P1, PT, R29, R8.reuse, PT ;  /* 0x000000081d00720c */ /* 0x080fe20003f26270 */
[----:B------:R-:W-:Y:S01]  /*51e0*/  VIADD R29, R13, 0x120 ;  /* 0x000001200d1d7836 */ /* 0x000fe20000000000 */
[-C--:B------:R-:W-:Y:S01]  /*51f0*/  ISETP.GE.AND P6, PT, R33, R8.reuse, PT ;  /* 0x000000082100720c */ /* 0x080fe20003fc6270 */
[----:B------:R-:W3:Y:S01]  /*5200*/  @!P2 LDG.E R9, desc[UR8][R2.64+0x80] ;  /* 0x000080080209a981 */ /* 0x000ee2000c1e1900 */
[----:B------:R-:W-:Y:S01]  /*5210*/  ISETP.GE.AND P2, PT, R31, R8, PT ;  /* 0x000000081f00720c */ /* 0x000fe20003f46270 */
[----:B------:R-:W-:-:S02]  /*5220*/  VIADD R31, R13, 0x140 ;  /* 0x000001400d1f7836 */ /* 0x000fc40000000000 */
[----:B------:R-:W4:Y:S01]  /*5230*/  @!P3 LDG.E R10, desc[UR8][R2.64+0x100] ;  /* 0x00010008020ab981 */ /* 0x000f22000c1e1900 */
[-C--:B------:R-:W-:Y:S01]  /*5240*/  ISETP.GE.AND P3, PT, R29, R8.reuse, PT ;  /* 0x000000081d00720c */ /* 0x080fe20003f66270 */
[----:B------:R-:W-:Y:S02]  /*5250*/  VIADD R29, R13, 0x160 ;  /* 0x000001600d1d7836 */ /* 0x000fe40000000000 */
[----:B------:R-:W5:Y:S01]  /*5260*/  @!P4 LDG.E R19, desc[UR8][R2.64+0x180] ;  /* 0x000180080213c981 */ /* 0x000f62000c1e1900 */
[-C--:B------:R-:W-:Y:S01]  /*5270*/  ISETP.GE.AND P4, PT, R31, R8.reuse, PT ;  /* 0x000000081f00720c */ /* 0x080fe20003f86270 */
[----:B------:R-:W-:Y:S02]  /*5280*/  VIADD R31, R13, 0x180 ;  /* 0x000001800d1f7836 */ /* 0x000fe40000000000 */
[----:B------:R-:W5:Y:S01]  /*5290*/  @!P5 LDG.E R18, desc[UR8][R2.64+0x200] ;  /* 0x000200080212d981 */ /* 0x000f62000c1e1900 */
[----:B------:R-:W-:Y:S01]  /*52a0*/  ISETP.GE.AND P5, PT, R29, R8, PT ;  /* 0x000000081d00720c */ /* 0x000fe20003fa6270 */
[----:B------:R-:W-:-:S02]  /*52b0*/  VIADD R29, R13, 0x1a0 ;  /* 0x000001a00d1d7836 */ /* 0x000fc40000000000 */
[----:B------:R-:W5:Y:S01]  /*52c0*/  @!P6 LDG.E R17, desc[UR8][R2.64+0x280] ;  /* 0x000280080211e981 */ /* 0x000f62000c1e1900 */
        /* <DEDUP_REMOVED lines=10> */
[C---:B------:R-:W-:Y:S02]  /*5370*/  VIADD R29, R13.reuse, 0x220 ;  /* 0x000002200d1d7836 */ /* 0x040fe40000000000 */
[----:B------:R-:W-:Y:S01]  /*5380*/  VIADD R13, R13, 0x240 ;  /* 0x000002400d0d7836 */ /* 0x000fe20000000000 */
[----:B------:R-:W5:Y:S01]  /*5390*/  @!P3 LDG.E R15, desc[UR8][R2.64+0x480] ;  /* 0x00048008020fb981 */ /* 0x000f62000c1e1900 */
[----:B------:R-:W-:-:S03]  /*53a0*/  ISETP.GE.AND P3, PT, R31, R8, PT ;  /* 0x000000081f00720c */ /* 0x000fc60003f66270 */
[----:B------:R-:W5:Y:S01]  /*53b0*/  @!P4 LDG.E R14, desc[UR8][R2.64+0x500] ;  /* 0x00050008020ec981 */ /* 0x000f62000c1e1900 */
[----:B------:R-:W-:-:S03]  /*53c0*/  ISETP.GE.AND P4, PT, R29, R8, PT ;  /* 0x000000081d00720c */ /* 0x000fc60003f86270 */
[----:B------:R-:W5:Y:S01]  /*53d0*/  @!P5 LDG.E R12, desc[UR8][R2.64+0x580] ;  /* 0x00058008020cd981 */ /* 0x000f62000c1e1900 */
[----:B------:R-:W-:-:S03]  /*53e0*/  ISETP.GE.AND P5, PT, R13, R8, PT ;  /* 0x000000080d00720c */ /* 0x000fc60003fa6270 */
[----:B------:R-:W5:Y:S04]  /*53f0*/  @!P6 LDG.E R25, desc[UR8][R2.64+0x600] ;  /* 0x000600080219e981 */ /* 0x000f68000c1e1900 */
[----:B------:R-:W5:Y:S04]  /*5400*/  @!P0 LDG.E R24, desc[UR8][R2.64+0x680] ;  /* 0x0006800802188981 */ /* 0x000f68000c1e1900 */
[----:B------:R-:W5:Y:S04]  /*5410*/  @!P1 LDG.E R23, desc[UR8][R2.64+0x700] ;  /* 0x0007000802179981 */ /* 0x000f68000c1e1900 */
[----:B------:R-:W5:Y:S04]  /*5420*/  @!P2 LDG.E R22, desc[UR8][R2.64+0x780] ;  /* 0x000780080216a981 */ /* 0x000f68000c1e1900 */
[----:B------:R-:W5:Y:S04]  /*5430*/  @!P3 LDG.E R21, desc[UR8][R2.64+0x800] ;  /* 0x000800080215b981 */ /* 0x000f68000c1e1900 */
[----:B------:R-:W5:Y:S04]  /*5440*/  @!P4 LDG.E R20, desc[UR8][R2.64+0x880] ;  /* 0x000880080214c981 */ /* 0x000f68000c1e1900 */
[----:B------:R0:W5:Y:S01]  /*5450*/  @!P5 LDG.E R8, desc[UR8][R2.64+0x900] ;  /* 0x000900080208d981 */ /* 0x000162000c1e1900 */
[----:B------:R-:W1:Y:S01]  /*5460*/  S2R R13, SR_LANEID ;  /* 0x00000000000d7919 */ /* 0x000e620000000000 */
[----:B------:R-:W0:Y:S01]  /*5470*/  S2UR UR5, SR_CgaCtaId ;  /* 0x00000000000579c3 */ /* 0x000e220000008800 */
[----:B------:R-:W-:Y:S01]  /*5480*/  SHF.R.U32.HI R40, RZ, 0x5, R5 ;  /* 0x00000005ff287819 */ /* 0x000fe20000011605 */
[----:B------:R-:W-:-:S02]  /*5490*/  UMOV UR4, 0x400 ;  /* 0x0000040000047882 */ /* 0x000fc40000000000 */
[----:B0-----:R-:W-:-:S04]  /*54a0*/  ULEA UR4, UR5, UR4, 0x18 ;  /* 0x0000000405047291 */ /* 0x001fc8000f8ec0ff */
[----:B------:R-:W0:Y:S01]  /*54b0*/  LDC R2, c[0x0][0x374] ;  /* 0x0000dd00ff027b82 */ /* 0x000e220000000800 */
[----:B------:R-:W5:Y:S01]  /*54c0*/  LDCU UR5, c[0x0][0x3a8] ;  /* 0x00007500ff0577ac */ /* 0x000f620008000800 */
[----:B-1----:R-:W-:-:S05]  /*54d0*/  IMAD R26, R40, 0x260, R13 ;  /* 0x00000260281a7824 */ /* 0x002fca00078e020d */
[----:B------:R-:W-:-:S05]  /*54e0*/  LEA R26, R26, UR4, 0x2 ;  /* 0x000000041a1a7c11 */ /* 0x000fca000f8e10ff */
[----:B------:R-:W-:Y:S02]  /*54f0*/  IMAD R36, R13, 0x48, R26 ;  /* 0x000000480d247824 */ /* 0x000fe400078e021a */
[----:B0-----:R-:W-:-:S04]  /*5500*/  IMAD R3, R2, UR6, R27 ;  /* 0x0000000602037c24 */ /* 0x001fc8000f8e021b */
[----:B------:R-:W-:Y:S01]  /*5510*/  IMAD R3, R3, -0x2d20, R4 ;  /* 0xffffd2e003037824 */ /* 0x000fe200078e0204 */
[----:B------:R-:W-:Y:S01]  /*5520*/  LOP3.LUT R0, R0, 0xffffff7f, RZ, 0xc0, !PT ;  /* 0xffffff7f00007812 */ /* 0x000fe200078ec0ff */
[----:B--2---:R-:W-:Y:S04]  /*5530*/  STS [R26], R11 ;  /* 0x0000000b1a007388 */ /* 0x004fe80000000800 */
[----:B---3--:R-:W-:Y:S04]  /*5540*/  STS [R26+0x80], R9 ;  /* 0x000080091a007388 */ /* 0x008fe80000000800 */
        /* <DEDUP_REMOVED lines=9> */
[----:B------:R0:W-:Y:S04]  /*55e0*/  STS [R26+0x580], R12 ;  /* 0x0005800c1a007388 */ /* 0x0001e80000000800 */
        /* <DEDUP_REMOVED lines=8> */
[----:B------:R-:W1:Y:S04]  /*5670*/  LDS R33, [R36] ;  /* 0x0000000024217984 */ /* 0x000e680000000800 */
[----:B------:R-:W2:Y:S04]  /*5680*/  LDS R32, [R36+0x4] ;  /* 0x0000040024207984 */ /* 0x000ea80000000800 */
[----:B------:R-:W3:Y:S04]  /*5690*/  LDS R31, [R36+0x8] ;  /* 0x00000800241f7984 */ /* 0x000ee80000000800 */
[----:B------:R-:W4:Y:S04]  /*56a0*/  LDS R30, [R36+0xc] ;  /* 0x00000c00241e7984 */ /* 0x000f280000000800 */
[----:B------:R-:W5:Y:S01]  /*56b0*/  LDS R6, [R36+0x10] ;  /* 0x0000100024067984 */ /* 0x000f620000000800 */
[----:B0-----:R-:W-:-:S03]  /*56c0*/  IMAD R12, R5, 0x13, RZ ;  /* 0x00000013050c7824 */ /* 0x001fc600078e02ff */
[----:B------:R-:W0:Y:S01]  /*56d0*/  LDS R7, [R36+0x14] ;  /* 0x0000140024077984 */ /* 0x000e220000000800 */
[----:B------:R-:W-:-:S03]  /*56e0*/  VIADD R2, R12, 0x1 ;  /* 0x000000010c027836 */ /* 0x000fc60000000000 */
[----:B------:R-:W0:Y:S01]  /*56f0*/  LDS R8, [R36+0x18] ;  /* 0x0000180024087984 */ /* 0x000e220000000800 */
[----:B------:R-:W-:-:S03]  /*5700*/  VIADD R10, R12, 0x2 ;  /* 0x000000020c0a7836 */ /* 0x000fc60000000000 */
[----:B------:R-:W0:Y:S04]  /*5710*/  LDS R9, [R36+0x1c] ;  /* 0x00001c0024097984 */ /* 0x000e280000000800 */
[----:B------:R-:W-:Y:S04]  /*5720*/  LDS R16, [R36+0x24] ;  /* 0x0000240024107984 */ /* 0x000fe80000000800 */
[----:B------:R-:W-:Y:S01]  /*5730*/  LDS R20, [R36+0x28] ;  /* 0x0000280024147984 */ /* 0x000fe20000000800 */
[----:B-1----:R-:W-:-:S03]  /*5740*/  ISETP.GE.AND P0, PT, R33, UR5, PT ;  /* 0x0000000521007c0c */ /* 0x002fc6000bf06270 */
[----:B------:R-:W-:Y:S01]  /*5750*/  LDS R21, [R36+0x2c] ;  /* 0x00002c0024157984 */ /* 0x000fe20000000800 */
[----:B------:R-:W-:-:S03]  /*5760*/  ISETP.GE.OR P2, PT, R12, R3, !P0 ;  /* 0x000000030c00720c */ /* 0x000fc60004746670 */
[----:B------:R-:W-:Y:S01]  /*5770*/  LDS R22, [R36+0x30] ;  /* 0x0000300024167984 */ /* 0x000fe20000000800 */
[----:B--2---:R-:W-:-:S03]  /*5780*/  ISETP.GE.AND P0, PT, R32, UR5, PT ;  /* 0x0000000520007c0c */ /* 0x004fc6000bf06270 */
[----:B------:R-:W-:Y:S01]  /*5790*/  LDS R24, [R36+0x38] ;  /* 0x0000380024187984 */ /* 0x000fe20000000800 */
[-C--:B------:R-:W-:Y:S02]  /*57a0*/  ISETP.GE.OR P3, PT, R2, R3.reuse, !P0 ;  /* 0x000000030200720c */ /* 0x080fe40004766670 */
[----:B---3--:R-:W-:Y:S01]  /*57b0*/  ISETP.GE.AND P1, PT, R31, UR5, PT ;  /* 0x000000051f007c0c */ /* 0x008fe2000bf26270 */
[----:B------:R-:W-:Y:S02]  /*57c0*/  LDS R27, [R36+0x3c] ;  /* 0x00003c00241b7984 */ /* 0x000fe40000000800 */
[----:B------:R-:W-:Y:S02]  /*57d0*/  @P2 LOP3.LUT R0, R0, 0x80, RZ, 0xfc, !PT ;  /* 0x0000008000002812 */ /* 0x000fe400078efcff */
[----:B------:R-:W-:Y:S01]  /*57e0*/  LDS R29, [R36+0x44] ;  /* 0x00004400241d7984 */ /* 0x000fe20000000800 */
[----:B------:R-:W-:Y:S02]  /*57f0*/  ISETP.GE.OR P6, PT, R10, R3, !P1 ;  /* 0x000000030a00720c */ /* 0x000fe40004fc6670 */
[----:B------:R-:W-:Y:S01]  /*5800*/  LOP3.LUT R0, R0, 0xffffffbf, RZ, 0xc0, !PT ;  /* 0xffffffbf00007812 */ /* 0x000fe200078ec0ff */
[----:B------:R-:W-:Y:S01]  /*5810*/  VIADD R28, R12, 0x3 ;  /* 0x000000030c1c7836 */ /* 0x000fe20000000000 */
[----:B------:R-:W1:Y:S01]  /*5820*/  LDS R10, [R36+0x20] ;  /* 0x00002000240a7984 */ /* 0x000e620000000800 */
[----:B----4-:R-:W-:-:S02]  /*5830*/  ISETP.GE.AND P1, PT, R30, UR5, PT ;  /* 0x000000051e007c0c */ /* 0x010fc4000bf26270 */
[----:B------:R-:W-:Y:S02]  /*5840*/  @P3 LOP3.LUT R0, R0, 0x40, RZ, 0xfc, !PT ;  /* 0x0000004000003812 */ /* 0x000fe400078efcff */
[-C--:B------:R-:W-:Y:S01]  /*5850*/  ISETP.GE.OR P1, PT, R28, R3.reuse, !P1 ;  /* 0x000000031c00720c */ /* 0x080fe20004f26670 */
[----:B------:R-:W-:Y:S01]  /*5860*/  IMAD.MOV.U32 R2, RZ, RZ, 0x2 ;  /* 0x00000002ff027424 */ /* 0x000fe200078e00ff */
[----:B------:R-:W-:Y:S01]  /*5870*/  LOP3.LUT R0, R0, 0xffffffdf, RZ, 0xc0, !PT ;  /* 0xffffffdf00007812 */ /* 0x000fe200078ec0ff */
[----:B------:R-:W-:Y:S01]  /*5880*/  @!P2 IMAD.MOV R2, RZ, RZ, 0x1 ;  /* 0x00000001ff02a424 */ /* 0x000fe200078e02ff */
[----:B------:R-:W-:Y:S02]  /*5890*/  SEL R11, RZ, 0x1, !P2 ;  /* 0x00000001ff0b7807 */ /* 0x000fe40005000000 */
[C---:B------:R-:W-:Y:S01]  /*58a0*/  IADD3 R43, PT, PT, R12.reuse, 0x4, RZ ;  /* 0x000000040c2b7810 */ /* 0x040fe20007ffe0ff */
[----:B------:R-:W-:Y:S01]  /*58b0*/  VIADD R14, R12, 0x5 ;  /* 0x000000050c0e7836 */ /* 0x000fe20000000000 */
[----:B-----5:R-:W-:Y:S01]  /*58c0*/  ISETP.GE.AND P2, PT, R6, UR5, PT ;  /* 0x0000000506007c0c */ /* 0x020fe2000bf46270 */
[----:B------:R-:W-:Y:S01]  /*58d0*/  VIADD R42, R12, 0x6 ;  /* 0x000000060c2a7836 */ /* 0x000fe20000000000 */
[----:B------:R-:W-:Y:S01]  /*58e0*/  @P6 LOP3.LUT R0, R0, 0x20, RZ, 0xfc, !PT ;  /* 0x0000002000006812 */ /* 0x000fe200078efcff */
[----:B------:R-:W-:Y:S01]  /*58f0*/  LDS R28, [R36+0x40] ;  /* 0x00004000241c7984 */ /* 0x000fe20000000800 */
[----:B------:R-:W-:-:S02]  /*5900*/  ISETP.GE.OR P2, PT, R43, R3, !P2 ;  /* 0x000000032b00720c */ /* 0x000fc40005746670 */
[----:B------:R-:W-:Y:S01]  /*5910*/  LOP3.LUT R0, R0, 0xffffefff, RZ, 0xc0, !PT ;  /* 0xffffefff00007812 */ /* 0x000fe200078ec0ff */
[----:B------:R-:W-:Y:S01]  /*5920*/  @!P3 IMAD.MOV R2, RZ, RZ, R11 ;  /* 0x000000ffff02b224 */ /* 0x000fe200078e020b */
[----:B0-----:R-:W-:Y:S02]  /*5930*/  ISETP.GE.AND P0, PT, R7, UR5, PT ;  /* 0x0000000507007c0c */ /* 0x001fe4000bf06270 */
[----:B------:R-:W-:Y:S01]  /*5940*/  @P1 LOP3.LUT R0, R0, 0x1000, RZ, 0xfc, !PT ;  /* 0x0000100000001812 */ /* 0x000fe200078efcff */
[----:B------:R-:W-:Y:S01]  /*5950*/  VIADD R15, R2, 0x1 ;  /* 0x00000001020f7836 */ /* 0x000fe20000000000 */
[----:B------:R-:W-:Y:S01]  /*5960*/  ISETP.GE.OR P3, PT, R14, R3, !P0 ;  /* 0x000000030e00720c */ /* 0x000fe20004766670 */
[----:B------:R-:W-:Y:S01]  /*5970*/  @!P6 IMAD.MOV R15, RZ, RZ, R2 ;  /* 0x000000ffff0fe224 */ /* 0x000fe200078e0202 */
[----:B------:R-:W-:Y:S02]  /*5980*/  SEL R17, RZ, 0x1, !P1 ;  /* 0x00000001ff117807 */ /* 0x000fe40004800000 */
[----:B------:R-:W-:-:S02]  /*5990*/  LOP3.LUT R0, R0, 0xfffff7ff, RZ, 0xc0, !PT ;  /* 0xfffff7ff00007812 */ /* 0x000fc400078ec0ff */
[----:B------:R-:W-:Y:S02]  /*59a0*/  SEL R18, RZ, 0x1, !P2 ;  /* 0x00000001ff127807 */ /* 0x000fe40005000000 */
[----:B------:R-:W-:Y:S02]  /*59b0*/  ISETP.GE.AND P0, PT, R8, UR5, PT ;  /* 0x0000000508007c0c */ /* 0x000fe4000bf06270 */
[----:B------:R-:W-:Y:S02]  /*59c0*/  @P2 LOP3.LUT R0, R0, 0x800, RZ, 0xfc, !PT ;  /* 0x0000080000002812 */ /* 0x000fe400078efcff */
[----:B------:R-:W-:Y:S02]  /*59d0*/  SEL R19, RZ, 0x1, !P3 ;  /* 0x00000001ff137807 */ /* 0x000fe40005800000 */
[----:B------:R-:W-:Y:S02]  /*59e0*/  IADD3 R14, PT, PT, R18, R15, R17 ;  /* 0x0000000f120e7210 */ /* 0x000fe40007ffe011 */
[----:B------:R-:W-:-:S02]  /*59f0*/  ISETP.GE.OR P1, PT, R42, R3, !P0 ;  /* 0x000000032a00720c */ /* 0x000fc40004726670 */
[----:B------:R-:W-:Y:S01]  /*5a00*/  LOP3.LUT R0, R0, 0xfffffbff, RZ, 0xc0, !PT ;  /* 0xfffffbff00007812 */ /* 0x000fe200078ec0ff */
[----:B------:R-:W-:Y:S01]  /*5a10*/  IMAD.IADD R15, R19, 0x1, R14 ;  /* 0x00000001130f7824 */ /* 0x000fe200078e020e */
[----:B------:R-:W-:Y:S01]  /*5a20*/  ISETP.GE.AND P0, PT, R9, UR5, PT ;  /* 0x0000000509007c0c */ /* 0x000fe2000bf06270 */
[----:B------:R-:W-:Y:S01]  /*5a30*/  VIADD R14, R12, 0x7 ;  /* 0x000000070c0e7836 */ /* 0x000fe20000000000 */
[----:B------:R-:W-:-:S04]  /*5a40*/  @P3 LOP3.LUT R0, R0, 0x400, RZ, 0xfc, !PT ;  /* 0x0000040000003812 */ /* 0x000fc800078efcff */
[-C--:B------:R-:W-:Y:S02]  /*5a50*/  ISETP.GE.OR P2, PT, R14, R3.reuse, !P0 ;  /* 0x000000030e00720c */ /* 0x080fe40004746670 */
[----:B------:R-:W-:Y:S01]  /*5a60*/  LOP3.LUT R0, R0, 0xffffffef, RZ, 0xc0, !PT ;  /* 0xffffffef00007812 */ /* 0x000fe200078ec0ff */
[----:B------:R-:W-:Y:S01]  /*5a70*/  VIADD R14, R12, 0x8 ;  /* 0x000000080c0e7836 */ /* 0x000fe20000000000 */
[----:B-1----:R-:W-:Y:S01]  /*5a80*/  ISETP.GE.AND P0, PT, R10, UR5, PT ;  /* 0x000000050a007c0c */ /* 0x002fe2000bf06270 */
[----:B------:R-:W-:Y:S01]  /*5a90*/  VIADD R23, R15, 0x1 ;  /* 0x000000010f177836 */ /* 0x000fe20000000000 */
[----:B------:R-:W-:Y:S01]  /*5aa0*/  @P1 LOP3.LUT R0, R0, 0x10, RZ, 0xfc, !PT ;  /* 0x0000001000001812 */ /* 0x000fe200078efcff */
[----:B------:R-:W-:Y:S01]  /*5ab0*/  @!P1 IMAD.MOV R23, RZ, RZ, R15 ;  /* 0x000000ffff179224 */ /* 0x000fe200078e020f */
[-C--:B------:R-:W-:Y:S02]  /*5ac0*/  ISETP.GE.OR P1, PT, R14, R3.reuse, !P0 ;  /* 0x000000030e00720c */ /* 0x080fe40004726670 */
[----:B------:R-:W-:Y:S01]  /*5ad0*/  LOP3.LUT R0, R0, 0xfffffff7, RZ, 0xc0, !PT ;  /* 0xfffffff700007812 */ /* 0x000fe200078ec0ff */
[----:B------:R-:W-:Y:S01]  /*5ae0*/  VIADD R14, R12, 0x9 ;  /* 0x000000090c0e7836 */ /* 0x000fe20000000000 */
[----:B------:R-:W-:Y:S01]  /*5af0*/  ISETP.GE.AND P0, PT, R16, UR5, PT ;  /* 0x0000000510007c0c */ /* 0x000fe2000bf06270 */
[----:B------:R-:W-:Y:S01]  /*5b00*/  VIADD R15, R23, 0x1 ;  /* 0x00000001170f7836 */ /* 0x000fe20000000000 */
[----:B------:R-:W-:Y:S01]  /*5b10*/  @P2 LOP3.LUT R0, R0, 0x8, RZ, 0xfc, !PT ;  /* 0x0000000800002812 */ /* 0x000fe200078efcff */
[----:B------:R-:W-:Y:S01]  /*5b20*/  @!P2 IMAD.MOV R15, RZ, RZ, R23 ;  /* 0x000000ffff0fa224 */ /* 0x000fe200078e0217 */
[----:B------:R-:W-:-:S02]  /*5b30*/  ISETP.GE.OR P2, PT, R14, R3, !P0 ;  /* 0x000000030e00720c */ /* 0x000fc40004746670 */
[----:B------:R-:W-:Y:S01]  /*5b40*/  LOP3.LUT R0, R0, 0xfffffffb, RZ, 0xc0, !PT ;  /* 0xfffffffb00007812 */ /* 0x000fe200078ec0ff */
[----:B------:R-:W-:Y:S01]  /*5b50*/  VIADD R14, R12, 0xa ;  /* 0x0000000a0c0e7836 */ /* 0x000fe20000000000 */
[----:B------:R-:W-:Y:S01]  /*5b60*/  ISETP.GE.AND P0, PT, R20, UR5, PT ;  /* 0x0000000514007c0c */ /* 0x000fe2000bf06270 */
[----:B------:R-:W-:Y:S01]  /*5b70*/  VIADD R26, R15, 0x1 ;  /* 0x000000010f1a7836 */ /* 0x000fe20000000000 */
[----:B------:R-:W-:Y:S01]  /*5b80*/  @P1 LOP3.LUT R0, R0, 0x4, RZ, 0xfc, !PT ;  /* 0x0000000400001812 */ /* 0x000fe200078efcff */
[----:B------:R-:W-:Y:S01]  /*5b90*/  @!P1 IMAD.MOV R26, RZ, RZ, R15 ;  /* 0x000000ffff1a9224 */ /* 0x000fe200078e020f */
[----:B------:R-:W-:Y:S01]  /*5ba0*/  ISETP.GE.OR P1, PT, R14, R3, !P0 ;  /* 0x000000030e00720c */ /* 0x000fe20004726670 */
[----:B------:R-:W0:Y:S01]  /*5bb0*/  LDS R23, [R36+0x34] ;  /* 0x0000340024177984 */ /* 0x000e220000000800 */
[----:B------:R-:W-:-:S04]  /*5bc0*/  LOP3.LUT R0, R0, 0xfffffffd, RZ, 0xc0, !PT ;  /* 0xfffffffd00007812 */ /* 0x000fc800078ec0ff */
[----:B------:R-:W-:Y:S01]  /*5bd0*/  @P2 LOP3.LUT R0, R0, 0x2, RZ, 0xfc, !PT ;  /* 0x0000000200002812 */ /* 0x000fe200078efcff */
[----:B------:R-:W-:Y:S01]  /*5be0*/  VIADD R14, R12, 0xb ;  /* 0x0000000b0c0e7836 */ /* 0x000fe20000000000 */
[----:B------:R-:W-:Y:S02]  /*5bf0*/  ISETP.GE.AND P0, PT, R21, UR5, PT ;  /* 0x0000000515007c0c */ /* 0x000fe4000bf06270 */
[----:B------:R-:W-:Y:S01]  /*5c00*/  LOP3.LUT R0, R0, 0xfffffdff, RZ, 0xc0, !PT ;  /* 0xfffffdff00007812 */ /* 0x000fe200078ec0ff */
[----:B------:R-:W-:Y:S02]  /*5c10*/  VIADD R25, R26, 0x1 ;  /* 0x000000011a197836 */ /* 0x000fe40000000000 */
[----:B------:R-:W-:Y:S01]  /*5c20*/  @!P2 IMAD.MOV R25, RZ, RZ, R26 ;  /* 0x000000ffff19a224 */ /* 0x000fe200078e021a */
[----:B------:R-:W-:Y:S02]  /*5c30*/  @P1 LOP3.LUT R0, R0, 0x200, RZ, 0xfc, !PT ;  /* 0x0000020000001812 */ /* 0x000fe400078efcff */
[----:B------:R-:W-:-:S02]  /*5c40*/  SEL R26, RZ, 0x1, !P1 ;  /* 0x00000001ff1a7807 */ /* 0x000fc40004800000 */
[----:B------:R-:W-:Y:S02]  /*5c50*/  ISETP.GE.OR P1, PT, R14, R3, !P0 ;  /* 0x000000030e00720c */ /* 0x000fe40004726670 */
[----:B------:R-:W-:Y:S02]  /*5c60*/  IADD3 R14, PT, PT, R12, 0xc, RZ ;  /* 0x0000000c0c0e7810 */ /* 0x000fe40007ffe0ff */
[----:B------:R-:W-:Y:S01]  /*5c70*/  ISETP.GE.AND P5, PT, R22, UR5, PT ;  /* 0x0000000516007c0c */ /* 0x000fe2000bfa6270 */
[----:B------:R-:W-:-:S03]  /*5c80*/  IMAD.IADD R15, R26, 0x1, R25 ;  /* 0x000000011a0f7824 */ /* 0x000fc600078e0219 */
[----:B------:R-:W-:Y:S01]  /*5c90*/  ISETP.GE.OR P5, PT, R14, R3, !P5 ;  /* 0x000000030e00720c */ /* 0x000fe20006fa6670 */
[----:B------:R-:W-:-:S04]  /*5ca0*/  VIADD R34, R15, 0x1 ;  /* 0x000000010f227836 */ /* 0x000fc80000000000 */
[----:B------:R-:W-:-:S04]  /*5cb0*/  @!P1 IMAD.MOV R34, RZ, RZ, R15 ;  /* 0x000000ffff229224 */ /* 0x000fc800078e020f */
[----:B------:R-:W-:-:S04]  /*5cc0*/  VIADD R15, R34, 0x1 ;  /* 0x00000001220f7836 */ /* 0x000fc80000000000 */
[----:B------:R-:W-:Y:S02]  /*5cd0*/  @!P5 IMAD.MOV R15, RZ, RZ, R34 ;  /* 0x000000ffff0fd224 */ /* 0x000fe400078e0222 */
[----:B------:R-:W1:Y:S01]  /*5ce0*/  LDS R34, [R36+0x48] ;  /* 0x0000480024227984 */ /* 0x000e620000000800 */
[----:B------:R-:W-:Y:S01]  /*5cf0*/  VIADD R14, R12, 0xd ;  /* 0x0000000d0c0e7836 */ /* 0x000fe20000000000 */
[----:B0-----:R-:W-:Y:S02]  /*5d00*/  ISETP.GE.AND P4, PT, R23, UR5, PT ;  /* 0x0000000517007c0c */ /* 0x001fe4000bf86270 */
[----:B------:R-:W-:Y:S02]  /*5d10*/  ISETP.GE.AND P3, PT, R24, UR5, PT ;  /* 0x0000000518007c0c */ /* 0x000fe4000bf66270 */
[----:B------:R-:W-:Y:S01]  /*5d20*/  ISETP.GE.OR P4, PT, R14, R3, !P4 ;  /* 0x000000030e00720c */ /* 0x000fe20006786670 */
[----:B------:R-:W-:Y:S01]  /*5d30*/  VIADD R14, R12, 0xe ;  /* 0x0000000e0c0e7836 */ /* 0x000fe20000000000 */
[----:B------:R-:W-:-:S04]  /*5d40*/  ISETP.GE.AND P2, PT, R27, UR5, PT ;  /* 0x000000051b007c0c */ /* 0x000fc8000bf46270 */
[----:B------:R-:W-:Y:S01]  /*5d50*/  ISETP.GE.OR P3, PT, R14, R3, !P3 ;  /* 0x000000030e00720c */ /* 0x000fe20005f66670 */
[----:B------:R-:W-:Y:S01]  /*5d60*/  VIADD R14, R12, 0xf ;  /* 0x0000000f0c0e7836 */ /* 0x000fe20000000000 */
[----:B------:R-:W-:-:S04]  /*5d70*/  LOP3.LUT R0, R0, 0xfffffffe, RZ, 0xc0, !PT ;  /* 0xfffffffe00007812 */ /* 0x000fc800078ec0ff */
[-C--:B------:R-:W-:Y:S01]  /*5d80*/  ISETP.GE.OR P2, PT, R14, R3.reuse, !P2 ;  /* 0x000000030e00720c */ /* 0x080fe20005746670 */
[----:B------:R-:W-:Y:S01]  /*5d90*/  VIADD R14, R12, 0x10 ;  /* 0x000000100c0e7836 */ /* 0x000fe20000000000 */
[----:B------:R-:W-:Y:S02]  /*5da0*/  @P1 LOP3.LUT R0, R0, 0x1, RZ, 0xfc, !PT ;  /* 0x0000000100001812 */ /* 0x000fe400078efcff */
[----:B------:R-:W-:Y:S01]  /*5db0*/  ISETP.GE.AND P1, PT, R28, UR5, PT ;  /* 0x000000051c007c0c */ /* 0x000fe2000bf26270 */
[----:B------:R-:W-:Y:S02]  /*5dc0*/  VIADD R37, R15, 0x1 ;  /* 0x000000010f257836 */ /* 0x000fe40000000000 */
[----:B------:R-:W-:Y:S01]  /*5dd0*/  @!P4 IMAD.MOV R37, RZ, RZ, R15 ;  /* 0x000000ffff25c224 */ /* 0x000fe200078e020f */
[----:B------:R-:W-:Y:S01]  /*5de0*/  ISETP.GE.OR P1, PT, R14, R3, !P1 ;  /* 0x000000030e00720c */ /* 0x000fe20004f26670 */
[----:B------:R-:W-:Y:S01]  /*5df0*/  VIADD R14, R12, 0x11 ;  /* 0x000000110c0e7836 */ /* 0x000fe20000000000 */
[----:B------:R-:W-:Y:S01]  /*5e00*/  ISETP.GE.AND P0, PT, R29, UR5, PT ;  /* 0x000000051d007c0c */ /* 0x000fe2000bf06270 */
[----:B------:R-:W-:-:S02]  /*5e10*/  VIADD R15, R37, 0x1 ;  /* 0x00000001250f7836 */ /* 0x000fc40000000000 */
[----:B------:R-:W-:Y:S01]  /*5e20*/  @!P3 IMAD.MOV R15, RZ, RZ, R37 ;  /* 0x000000ffff0fb224 */ /* 0x000fe200078e0225 */
[-C--:B------:R-:W-:Y:S01]  /*5e30*/  ISETP.GE.OR P0, PT, R14, R3.reuse, !P0 ;  /* 0x000000030e00720c */ /* 0x080fe20004706670 */
[----:B------:R-:W-:Y:S02]  /*5e40*/  VIADD R12, R12, 0x12 ;  /* 0x000000120c0c7836 */ /* 0x000fe40000000000 */
[----:B------:R-:W-:Y:S02]  /*5e50*/  VIADD R39, R15, 0x1 ;  /* 0x000000010f277836 */ /* 0x000fe40000000000 */
[----:B------:R-:W-:Y:S01]  /*5e60*/  @!P2 IMAD.MOV R39, RZ, RZ, R15 ;  /* 0x000000ffff27a224 */ /* 0x000fe200078e020f */
[----:B-1----:R-:W-:Y:S02]  /*5e70*/  ISETP.GE.AND P6, PT, R34, UR5, PT ;  /* 0x0000000522007c0c */ /* 0x002fe4000bfc6270 */
[----:B------:R-:W-:Y:S01]  /*5e80*/  P2R R35, PR, RZ, 0x20 ;  /* 0x00000020ff237803 */ /* 0x000fe20000000000 */
[----:B------:R-:W-:Y:S01]  /*5e90*/  VIADD R15, R39, 0x1 ;  /* 0x00000001270f7836 */ /* 0x000fe20000000000 */
[----:B------:R-:W-:Y:S01]  /*5ea0*/  BAR.SYNC.DEFER_BLOCKING 0x0 ;  /* 0x0000000000007b1d */ /* 0x000fe20000010000 */
[----:B------:R-:W-:Y:S01]  /*5eb0*/  ISETP.GE.OR P5, PT, R12, R3, !P6 ;  /* 0x000000030c00720c */ /* 0x000fe200077a6670 */
[----:B------:R-:W-:-:S04]  /*5ec0*/  @!P1 IMAD.MOV R15, RZ, RZ, R39 ;  /* 0x000000ffff0f9224 */ /* 0x000fc800078e0227 */
[----:B------:R-:W-:Y:S02]  /*5ed0*/  VIADD R14, R15, 0x1 ;  /* 0x000000010f0e7836 */ /* 0x000fe40000000000 */
[----:B------:R-:W-:-:S05]  /*5ee0*/  @!P0 IMAD.MOV R14, RZ, RZ, R15 ;  /* 0x000000ffff0e8224 */ /* 0x000fca00078e020f */
[----:B------:R-:W-:Y:S01]  /*5ef0*/  IADD3 R12, PT, PT, R14, 0x1, RZ ;  /* 0x000000010e0c7810 */ /* 0x000fe20007ffe0ff */
[----:B------:R-:W-:-:S05]  /*5f00*/  @!P5 IMAD.MOV R12, RZ, RZ, R14 ;  /* 0x000000ffff0cd224 */ /* 0x000fca00078e020e */
[----:B------:R-:W0:Y:S02]  /*5f10*/  SHFL.UP P6, R15, R12, 0x1, RZ ;  /* 0x042000000c0f7989 */ /* 0x000e2400000c00ff */
[----:B0-----:R-:W-:-:S05]  /*5f20*/  @P6 IMAD.IADD R15, R15, 0x1, R12 ;  /* 0x000000010f0f6824 */ /* 0x001fca00078e020c */
[----:B------:R-:W0:Y:S02]  /*5f30*/  SHFL.UP P6, R14, R15, 0x2, RZ ;  /* 0x044000000f0e7989 */ /* 0x000e2400000c00ff */
[----:B0-----:R-:W-:-:S05]  /*5f40*/  @P6 IMAD.IADD R14, R15, 0x1, R14 ;  /* 0x000000010f0e6824 */ /* 0x001fca00078e020e */
[----:B------:R-:W0:Y:S02]  /*5f50*/  SHFL.UP P6, R45, R14, 0x4, RZ ;  /* 0x048000000e2d7989 */ /* 0x000e2400000c00ff */
[----:B0-----:R-:W-:-:S05]  /*5f60*/  @P6 IMAD.IADD R45, R14, 0x1, R45 ;  /* 0x000000010e2d6824 */ /* 0x001fca00078e022d */
[----:B------:R-:W0:Y:S02]  /*5f70*/  SHFL.UP P6, R44, R45, 0x8, RZ ;  /* 0x050000002d2c7989 */ /* 0x000e2400000c00ff */
[----:B0-----:R-:W-:-:S05]  /*5f80*/  @P6 IMAD.IADD R44, R45, 0x1, R44 ;  /* 0x000000012d2c6824 */ /* 0x001fca00078e022c */
[----:B------:R-:W0:Y:S02]  /*5f90*/  SHFL.UP P6, R41, R44, 0x10, RZ ;  /* 0x060000002c297989 */ /* 0x000e2400000c00ff */
[----:B0-----:R-:W-:Y:S01]  /*5fa0*/  @P6 IMAD.IADD R41, R44, 0x1, R41 ;  /* 0x000000012c296824 */ /* 0x001fe200078e0229 */
[----:B------:R-:W-:-:S13]  /*5fb0*/  ISETP.NE.AND P6, PT, R13, 0x1f, PT ;  /* 0x0000001f0d00780c */ /* 0x000fda0003fc5270 */
[----:B------:R-:W-:-:S05]  /*5fc0*/  @!P6 LEA R44, R40, UR4, 0x2 ;  /* 0x00000004282cec11 */ /* 0x000fca000f8e10ff */
[----:B------:R0:W-:Y:S01]  /*5fd0*/  @!P6 STS [R44], R41 ;  /* 0x000000292c00e388 */ /* 0x0001e20000000800 */
[----:B------:R-:W-:Y:S01]  /*5fe0*/  IMAD.IADD R12, R41, 0x1, -R12 ;  /* 0x00000001290c7824 */ /* 0x000fe200078e0a0c */
[----:B------:R-:W-:Y:S01]  /*5ff0*/  BAR.SYNC.DEFER_BLOCKING 0x0 ;  /* 0x0000000000007b1d */ /* 0x000fe20000010000 */
[----:B------:R-:W-:-:S04]  /*6000*/  ISETP.NE.AND P6, PT, R13, RZ, PT ;  /* 0x000000ff0d00720c */ /* 0x000fc80003fc5270 */
[----:B0-----:R-:W-:Y:S02]  /*6010*/  SEL R41, R12, RZ, P6 ;  /* 0x000000ff0c297207 */ /* 0x001fe40003000000 */
[----:B------:R-:W0:Y:S01]  /*6020*/  LDS.128 R12, [UR4] ;  /* 0x00000004ff0c7984 */ /* 0x000e220008000c00 */
[----:B------:R-:W-:Y:S01]  /*6030*/  ISETP.NE.AND P6, PT, R40, 0x2, PT ;  /* 0x000000022800780c */ /* 0x000fe20003fc5270 */
[----:B0-----:R-:W-:-:S04]  /*6040*/  IMAD.IADD R13, R12, 0x1, R13 ;  /* 0x000000010c0d7824 */ /* 0x001fc800078e020d */
[----:B------:R-:W-:Y:S01]  /*6050*/  IMAD.IADD R14, R14, 0x1, R13 ;  /* 0x000000010e0e7824 */ /* 0x000fe200078e020d */
[----:B------:R-:W-:Y:S02]  /*6060*/  SEL R12, R13, R12, !P6 ;  /* 0x0000000c0d0c7207 */ /* 0x000fe40007000000 */
[----:B------:R-:W-:Y:S01]  /*6070*/  ISETP.NE.AND P6, PT, R40, 0x3, PT ;  /* 0x000000032800780c */ /* 0x000fe20003fc5270 */
[----:B------:R-:W-:-:S03]  /*6080*/  IMAD.IADD R44, R15, 0x1, R14 ;  /* 0x000000010f2c7824 */ /* 0x000fc600078e020e */
[----:B------:R-:W-:Y:S02]  /*6090*/  SEL R45, R14, R12, !P6 ;  /* 0x0000000c0e2d7207 */ /* 0x000fe40007000000 */
[----:B------:R-:W0:Y:S01]  /*60a0*/  LDS.128 R12, [UR4+0x10] ;  /* 0x00001004ff0c7984 */ /* 0x000e220008000c00 */
[----:B------:R-:W-:-:S04]  /*60b0*/  ISETP.NE.AND P6, PT, R40, 0x4, PT ;  /* 0x000000042800780c */ /* 0x000fc80003fc5270 */
[----:B------:R-:W-:Y:S02]  /*60c0*/  SEL R45, R44, R45, !P6 ;  /* 0x0000002d2c2d7207 */ /* 0x000fe40007000000 */
[----:B------:R-:W-:Y:S01]  /*60d0*/  ISETP.NE.AND P6, PT, R40, 0x5, PT ;  /* 0x000000052800780c */ /* 0x000fe20003fc5270 */
[----:B0-----:R-:W-:-:S04]  /*60e0*/  IMAD.IADD R12, R44, 0x1, R12 ;  /* 0x000000012c0c7824 */ /* 0x001fc800078e020c */
        /* <DEDUP_REMOVED lines=28> */
[----:B------:R-:W-:Y:S02]  /*62b0*/  ISETP.NE.AND P6, PT, R40, 0xe, PT ;  /* 0x0000000e2800780c */ /* 0x000fe40003fc5270 */
[----:B------:R-:W-:Y:S02]  /*62c0*/  IADD3 R14, PT, PT, R14, R13, RZ ;  /* 0x0000000d0e0e7210 */ /* 0x000fe40007ffe0ff */
[----:B------:R-:W-:Y:S02]  /*62d0*/  SEL R45, R13, R45, !P6 ;  /* 0x0000002d0d2d7207 */ /* 0x000fe40007000000 */
[----:B------:R-:W-:Y:S01]  /*62e0*/  ISETP.NE.AND P6, PT, R40, 0xf, PT ;  /* 0x0000000f2800780c */ /* 0x000fe20003fc5270 */
[----:B------:R-:W-:-:S03]  /*62f0*/  IMAD.IADD R44, R15, 0x1, R14 ;  /* 0x000000010f2c7824 */ /* 0x000fc600078e020e */
[----:B------:R-:W-:Y:S02]  /*6300*/  SEL R45, R14, R45, !P6 ;  /* 0x0000002d0e2d7207 */ /* 0x000fe40007000000 */
[----:B------:R-:W0:Y:S01]  /*6310*/  LDS.128 R12, [UR4+0x40] ;  /* 0x00004004ff0c7984 */ /* 0x000e220008000c00 */
[----:B------:R-:W-:-:S04]  /*6320*/  ISETP.NE.AND P6, PT, R40, 0x10, PT ;  /* 0x000000102800780c */ /* 0x000fc80003fc5270 */
[----:B------:R-:W-:Y:S02]  /*6330*/  SEL R45, R44, R45, !P6 ;  /* 0x0000002d2c2d7207 */ /* 0x000fe40007000000 */
[----:B------:R-:W-:Y:S02]  /*6340*/  ISETP.NE.AND P6, PT, R40, 0x11, PT ;  /* 0x000000112800780c */ /* 0x000fe40003fc5270 */
[----:B------:R-:W-:-:S04]  /*6350*/  LOP3.LUT R0, R0, 0xfffffeff, RZ, 0xc0, !PT ;  /* 0xfffffeff00007812 */ /* 0x000fc800078ec0ff */
[----:B------:R-:W-:Y:S02]  /*6360*/  @P5 LOP3.LUT R0, R0, 0x100, RZ, 0xfc, !PT ;  /* 0x0000010000005812 */ /* 0x000fe400078efcff */
[----:B------:R-:W-:Y:S01]  /*6370*/  P2R R38, PR, RZ, 0x4 ;  /* 0x00000004ff267803 */ /* 0x000fe20000000000 */
[----:B0-----:R-:W-:-:S05]  /*6380*/  IMAD.IADD R12, R44, 0x1, R12 ;  /* 0x000000012c0c7824 */ /* 0x001fca00078e020c */
[----:B------:R-:W-:Y:S01]  /*6390*/  SEL R45, R12, R45, !P6 ;  /* 0x0000002d0c2d7207 */ /* 0x000fe20007000000 */
[----:B------:R-:W-:Y:S01]  /*63a0*/  IMAD.IADD R12, R13, 0x1, R12 ;  /* 0x000000010d0c7824 */ /* 0x000fe200078e020c */
[----:B------:R-:W-:-:S04]  /*63b0*/  ISETP.NE.AND P6, PT, R40, 0x12, PT ;  /* 0x000000122800780c */ /* 0x000fc80003fc5270 */
[C---:B------:R-:W-:Y:S02]  /*63c0*/  SEL R45, R12.reuse, R45, !P6 ;  /* 0x0000002d0c2d7207 */ /* 0x040fe40007000000 */
[----:B------:R-:W-:Y:S02]  /*63d0*/  ISETP.GE.U32.AND P6, PT, R5, 0x20, PT ;  /* 0x000000200500780c */ /* 0x000fe40003fc6070 */
[----:B------:R-:W-:Y:S02]  /*63e0*/  IADD3 R14, PT, PT, R12, R3, R14 ;  /* 0x000000030c0e7210 */ /* 0x000fe40007ffe00e */
[----:B------:R-:W-:-:S03]  /*63f0*/  SEL R40, R45, RZ, P6 ;  /* 0x000000ff2d287207 */ /* 0x000fc60003000000 */
[----:B------:R-:W-:Y:S02]  /*6400*/  VIADD R14, R14, 0xffffd2e0 ;  /* 0xffffd2e00e0e7836 */ /* 0x000fe40000000000 */
[----:B------:R-:W-:Y:S02]  /*6410*/  IMAD.IADD R40, R40, 0x1, R41 ;  /* 0x0000000128287824 */ /* 0x000fe400078e0229 */
[----:B------:R-:W-:Y:S01]  /*6420*/  IMAD.IADD R12, R3, 0x1, -R14 ;  /* 0x00000001030c7824 */ /* 0x000fe200078e0a0e */
[C---:B------:R-:W-:Y:S01]  /*6430*/  LOP3.LUT P2, RZ, R0.reuse, 0x40, RZ, 0xc0, !PT ;  /* 0x0000004000ff7812 */ /* 0x040fe2000784c0ff */
[--C-:B------:R-:W-:Y:S01]  /*6440*/  IMAD.IADD R15, R11, 0x1, R40.reuse ;  /* 0x000000010b0f7824 */ /* 0x100fe200078e0228 */
[----:B------:R-:W-:Y:S01]  /*6450*/  P2R R39, PR, RZ, 0x2 ;  /* 0x00000002ff277803 */ /* 0x000fe20000000000 */
[----:B------:R-:W-:Y:S01]  /*6460*/  IMAD R13, R5, 0x13, -R40 ;  /* 0x00000013050d7824 */ /* 0x000fe200078e0a28 */
[----:B------:R-:W-:Y:S01]  /*6470*/  LOP3.LUT P1, RZ, R0, 0x80, RZ, 0xc0, !PT ;  /* 0x0000008000ff7812 */ /* 0x000fe2000782c0ff */
[----:B------:R-:W-:-:S02]  /*6480*/  IMAD.IADD R44, R40, 0x1, R12 ;  /* 0x00000001282c7824 */ /* 0x000fc400078e020c */
[----:B------:R-:W-:-:S03]  /*6490*/  IMAD R15, R5, 0x13, -R15 ;  /* 0x00000013050f7824 */ /* 0x000fc600078e0a0f */
[----:B------:R-:W-:Y:S01]  /*64a0*/  SEL R13, R44, R13, P1 ;  /* 0x0000000d2c0d7207 */ /* 0x000fe20000800000 */
[----:B------:R-:W-:Y:S01]  /*64b0*/  IMAD.IADD R44, R11, 0x1, R44 ;  /* 0x000000010b2c7824 */ /* 0x000fe200078e022c */
[----:B------:R-:W-:Y:S01]  /*64c0*/  P2R R37, PR, RZ, 0x8 ;  /* 0x00000008ff257803 */ /* 0x000fe20000000000 */
[----:B------:R-:W-:Y:S01]  /*64d0*/  VIADD R11, R15, 0x1 ;  /* 0x000000010f0b7836 */ /* 0x000fe20000000000 */
[----:B------:R-:W-:Y:S01]  /*64e0*/  LOP3.LUT P3, RZ, R0, 0x20, RZ, 0xc0, !PT ;  /* 0x0000002000ff7812 */ /* 0x000fe2000786c0ff */
[----:B------:R-:W-:Y:S02]  /*64f0*/  IMAD.IADD R2, R2, 0x1, R40 ;  /* 0x0000000102027824 */ /* 0x000fe400078e0228 */
[C---:B------:R-:W-:Y:S01]  /*6500*/  VIADD R41, R44.reuse, 0x1 ;  /* 0x000000012c297836 */ /* 0x040fe20000000000 */
[----:B------:R-:W-:Y:S01]  /*6510*/  SEL R11, R44, R11, P2 ;  /* 0x0000000b2c0b7207 */ /* 0x000fe20001000000 */
[----:B------:R-:W-:Y:S01]  /*6520*/  @!P2 IMAD.MOV R41, RZ, RZ, R44 ;  /* 0x000000ffff29a224 */ /* 0x000fe200078e022c */
[----:B------:R-:W-:Y:S01]  /*6530*/  SEL R44, RZ, 0x1, !P3 ;  /* 0x00000001ff2c7807 */ /* 0x000fe20005800000 */
[----:B------:R-:W-:-:S02]  /*6540*/  IMAD R15, R5, 0x13, -R2 ;  /* 0x00000013050f7824 */ /* 0x000fc400078e0a02 */
[----:B------:R-:W-:Y:S02]  /*6550*/  IMAD R45, R5, 0x13, RZ ;  /* 0x00000013052d7824 */ /* 0x000fe400078e02ff */
[----:B------:R-:W-:Y:S02]  /*6560*/  VIADD R15, R15, 0x2 ;  /* 0x000000020f0f7836 */ /* 0x000fe40000000000 */
[----:B------:R-:W-:Y:S02]  /*6570*/  VIADD R45, R45, 0x3 ;  /* 0x000000032d2d7836 */ /* 0x000fe40000000000 */
[----:B------:R-:W-:Y:S01]  /*6580*/  IMAD.IADD R2, R2, 0x1, R44 ;  /* 0x0000000102027824 */ /* 0x000fe200078e022c */
[----:B------:R-:W-:Y:S01]  /*6590*/  SEL R15, R41, R15, P3 ;  /* 0x0000000f290f7207 */ /* 0x000fe20001800000 */
[----:B------:R-:W-:Y:S01]  /*65a0*/  IMAD.IADD R44, R44, 0x1, R41 ;  /* 0x000000012c2c7824 */ /* 0x000fe200078e0229 */
[----:B------:R-:W-:Y:S01]  /*65b0*/  P2R R36, PR, RZ, 0x10 ;  /* 0x00000010ff247803 */ /* 0x000fe20000000000 */
[--C-:B------:R-:W-:Y:S01]  /*65c0*/  IMAD.IADD R41, R45, 0x1, -R2.reuse ;  /* 0x000000012d297824 */ /* 0x100fe200078e0a02 */
[----:B------:R-:W-:Y:S01]  /*65d0*/  LOP3.LUT P4, RZ, R0, 0x1000, RZ, 0xc0, !PT ;  /* 0x0000100000ff7812 */ /* 0x000fe2000788c0ff */
[----:B------:R-:W-:-:S02]  /*65e0*/  IMAD.IADD R45, R17, 0x1, R2 ;  /* 0x00000001112d7824 */ /* 0x000fc400078e0202 */
[----:B------:R-:W-:Y:S01]  /*65f0*/  IMAD.IADD R17, R17, 0x1, R44 ;  /* 0x0000000111117824 */ /* 0x000fe200078e022c */
[----:B------:R-:W-:Y:S01]  /*6600*/  SEL R41, R44, R41, P4 ;  /* 0x000000292c297207 */ /* 0x000fe20002000000 */
[----:B------:R-:W-:Y:S01]  /*6610*/  IMAD.IADD R44, R18, 0x1, R45 ;  /* 0x00000001122c7824 */ /* 0x000fe200078e022d */
[C---:B------:R-:W-:Y:S02]  /*6620*/  LOP3.LUT P5, RZ, R0.reuse, 0x800, RZ, 0xc0, !PT ;  /* 0x0000080000ff7812 */ /* 0x040fe400078ac0ff */
[----:B------:R-:W-:Y:S01]  /*6630*/  IADD3 R2, PT, PT, R43, -R45, RZ ;  /* 0x8000002d2b027210 */ /* 0x000fe20007ffe0ff */
[--C-:B------:R-:W-:Y:S01]  /*6640*/  IMAD R43, R5, 0x13, -R44.reuse ;  /* 0x00000013052b7824 */ /* 0x100fe200078e0a2c */
[----:B------:R-:W-:Y:S01]  /*6650*/  LOP3.LUT P1, RZ, R0, 0x10, RZ, 0xc0, !PT ;  /* 0x0000001000ff7812 */ /* 0x000fe2000782c0ff */
[----:B------:R-:W-:Y:S01]  /*6660*/  IMAD.IADD R18, R18, 0x1, R17 ;  /* 0x0000000112127824 */ /* 0x000fe200078e0211 */
[----:B------:R-:W-:Y:S01]  /*6670*/  SEL R2, R17, R2, P5 ;  /* 0x0000000211027207 */ /* 0x000fe20002800000 */
[----:B------:R-:W-:Y:S01]  /*6680*/  VIADD R17, R43, 0x5 ;  /* 0x000000052b117836 */ /* 0x000fe20000000000 */
[----:B------:R-:W-:Y:S01]  /*6690*/  LOP3.LUT P6, RZ, R0, 0x400, RZ, 0xc0, !PT ;  /* 0x0000040000ff7812 */ /* 0x000fe200078cc0ff */
[C---:B------:R-:W-:Y:S01]  /*66a0*/  IMAD.IADD R43, R19.reuse, 0x1, R44 ;  /* 0x00000001132b7824 */ /* 0x040fe200078e022c */
[----:B------:R-:W-:Y:S01]  /*66b0*/  SEL R44, RZ, 0x1, !P1 ;  /* 0x00000001ff2c7807 */ /* 0x000fe20004800000 */
[----:B------:R-:W-:Y:S01]  /*66c0*/  IMAD.IADD R19, R19, 0x1, R18 ;  /* 0x0000000113137824 */ /* 0x000fe200078e0212 */
[----:B------:R-:W-:Y:S01]  /*66d0*/  SEL R17, R18, R17, P6 ;  /* 0x0000001112117207 */ /* 0x000fe20003000000 */
[----:B------:R-:W-:-:S02]  /*66e0*/  IMAD.IADD R18, R42, 0x1, -R43 ;  /* 0x000000012a127824 */ /* 0x000fc400078e0a2b */
[----:B------:R-:W-:-:S03]  /*66f0*/  IMAD.IADD R42, R43, 0x1, R44 ;  /* 0x000000012b2a7824 */ /* 0x000fc600078e022c */
[----:B------:R-:W-:Y:S02]  /*6700*/  SEL R18, R19, R18, P1 ;  /* 0x0000001213127207 */ /* 0x000fe40000800000 */
[----:B------:R-:W-:Y:S01]  /*6710*/  ISETP.NE.AND P1, PT, R39, RZ, PT ;  /* 0x000000ff2700720c */ /* 0x000fe20003f25270 */
[----:B------:R-:W-:Y:S01]  /*6720*/  IMAD R39, R5, 0x13, -R42 ;  /* 0x0000001305277824 */ /* 0x000fe200078e0a2a */
[----:B------:R-:W-:Y:S01]  /*6730*/  LOP3.LUT P2, RZ, R0, 0x8, RZ, 0xc0, !PT ;  /* 0x0000000800ff7812 */ /* 0x000fe2000784c0ff */
[----:B------:R-:W-:Y:S02]  /*6740*/  IMAD.IADD R44, R44, 0x1, R19 ;  /* 0x000000012c2c7824 */ /* 0x000fe400078e0213 */
[----:B------:R-:W-:Y:S01]  /*6750*/  VIADD R19, R39, 0x7 ;  /* 0x0000000727137836 */ /* 0x000fe20000000000 */
[----:B------:R-:W-:Y:S02]  /*6760*/  SEL R39, RZ, 0x1, !P2 ;  /* 0x00000001ff277807 */ /* 0x000fe40005000000 */
[----:B------:R-:W-:-:S03]  /*6770*/  LOP3.LUT P3, RZ, R0, 0x4, RZ, 0xc0, !PT ;  /* 0x0000000400ff7812 */ /* 0x000fc6000786c0ff */
[----:B------:R-:W-:Y:S01]  /*6780*/  IMAD.IADD R42, R42, 0x1, R39 ;  /* 0x000000012a2a7824 */ /* 0x000fe200078e0227 */
[----:B------:R-:W-:Y:S02]  /*6790*/  SEL R19, R44, R19, P2 ;  /* 0x000000132c137207 */ /* 0x000fe40001000000 */
[----:B------:R-:W-:Y:S02]  /*67a0*/  SEL R43, RZ, 0x1, !P3 ;  /* 0x00000001ff2b7807 */ /* 0x000fe40005800000 */
[----:B------:R-:W-:Y:S01]  /*67b0*/  ISETP.NE.AND P2, PT, R38, RZ, PT ;  /* 0x000000ff2600720c */ /* 0x000fe20003f45270 */
[----:B------:R-:W-:Y:S01]  /*67c0*/  IMAD R38, R5, 0x13, -R42 ;  /* 0x0000001305267824 */ /* 0x000fe200078e0a2a */
[----:B------:R-:W-:Y:S01]  /*67d0*/  LOP3.LUT P4, RZ, R0, 0x2, RZ, 0xc0, !PT ;  /* 0x0000000200ff7812 */ /* 0x000fe2000788c0ff */
[----:B------:R-:W-:Y:S02]  /*67e0*/  IMAD.IADD R42, R42, 0x1, R43 ;  /* 0x000000012a2a7824 */ /* 0x000fe400078e022b */
[----:B------:R-:W-:-:S02]  /*67f0*/  IMAD.IADD R39, R39, 0x1, R44 ;  /* 0x0000000127277824 */ /* 0x000fc400078e022c */
[----:B------:R-:W-:Y:S02]  /*6800*/  VIADD R38, R38, 0x8 ;  /* 0x0000000826267836 */ /* 0x000fe40000000000 */
[----:B------:R-:W-:-:S03]  /*6810*/  IMAD R42, R5, 0x13, -R42 ;  /* 0x00000013052a7824 */ /* 0x000fc600078e0a2a */
[----:B------:R-:W-:Y:S01]  /*6820*/  SEL R38, R39, R38, P3 ;  /* 0x0000002627267207 */ /* 0x000fe20001800000 */
[----:B------:R-:W-:Y:S01]  /*6830*/  IMAD.IADD R44, R43, 0x1, R39 ;  /* 0x000000012b2c7824 */ /* 0x000fe200078e0227 */
[----:B------:R-:W-:Y:S01]  /*6840*/  BAR.SYNC.DEFER_BLOCKING 0x0 ;  /* 0x0000000000007b1d */ /* 0x000fe20000010000 */
[----:B------:R-:W-:Y:S01]  /*6850*/  ISETP.NE.AND P3, PT, R37, RZ, PT ;  /* 0x000000ff2500720c */ /* 0x000fe20003f65270 */
[----:B------:R-:W-:Y:S02]  /*6860*/  VIADD R37, R42, 0x9 ;  /* 0x000000092a257836 */ /* 0x000fe40000000000 */
[C---:B------:R-:W-:Y:S02]  /*6870*/  VIADD R39, R44.reuse, 0x1 ;  /* 0x000000012c277836 */ /* 0x040fe40000000000 */
[----:B------:R-:W-:Y:S01]  /*6880*/  @!P4 IMAD.MOV R39, RZ, RZ, R44 ;  /* 0x000000ffff27c224 */ /* 0x000fe200078e022c */
[----:B------:R-:W-:Y:S02]  /*6890*/  SEL R37, R44, R37, P4 ;  /* 0x000000252c257207 */ /* 0x000fe40002000000 */
[----:B------:R-:W-:Y:S01]  /*68a0*/  ISETP.NE.AND P4, PT, R36, RZ, PT ;  /* 0x000000ff2400720c */ /* 0x000fe20003f85270 */
[----:B------:R-:W-:-:S04]  /*68b0*/  IMAD.IADD R36, R25, 0x1, R40 ;  /* 0x0000000119247824 */ /* 0x000fc800078e0228 */
[----:B------:R-:W-:Y:S01]  /*68c0*/  IMAD R25, R5, 0x13, -R36 ;  /* 0x0000001305197824 */ /* 0x000fe200078e0a24 */
[----:B------:R-:W-:-:S03]  /*68d0*/  LOP3.LUT P5, RZ, R0, 0x200, RZ, 0xc0, !PT ;  /* 0x0000020000ff7812 */ /* 0x000fc600078ac0ff */
[----:B------:R-:W-:Y:S02]  /*68e0*/  VIADD R40, R25, 0xa ;  /* 0x0000000a19287836 */ /* 0x000fe40000000000 */
[----:B------:R-:W-:-:S03]  /*68f0*/  IMAD.IADD R36, R26, 0x1, R36 ;  /* 0x000000011a247824 */ /* 0x000fc600078e0224 */
[----:B------:R-:W-:Y:S02]  /*6900*/  SEL R25, R39, R40, P5 ;  /* 0x0000002827197207 */ /* 0x000fe40002800000 */
[----:B------:R-:W-:Y:S01]  /*6910*/  ISETP.NE.AND P5, PT, R35, RZ, PT ;  /* 0x000000ff2300720c */ /* 0x000fe20003fa5270 */
[----:B------:R-:W-:Y:S01]  /*6920*/  IMAD R35, R5, 0x13, -R36 ;  /* 0x0000001305237824 */ /* 0x000fe200078e0a24 */
[----:B------:R-:W-:Y:S02]  /*6930*/  IADD3 R40, PT, PT, R26, R39, RZ ;  /* 0x000000271a287210 */ /* 0x000fe40007ffe0ff */
[----:B------:R-:W-:Y:S01]  /*6940*/  LOP3.LUT P6, RZ, R0, 0x1, RZ, 0xc0, !PT ;  /* 0x0000000100ff7812 */ /* 0x000fe200078cc0ff */
[----:B------:R-:W-:-:S03]  /*6950*/  VIADD R39, R35, 0xb ;  /* 0x0000000b23277836 */ /* 0x000fc60000000000 */
[----:B------:R-:W-:Y:S02]  /*6960*/  SEL R35, RZ, 0x1, !P6 ;  /* 0x00000001ff237807 */ /* 0x000fe40007000000 */
[----:B------:R-:W-:Y:S02]  /*6970*/  SEL R26, R40, R39, P6 ;  /* 0x00000027281a7207 */ /* 0x000fe40003000000 */
[----:B------:R-:W-:Y:S02]  /*6980*/  LOP3.LUT P6, RZ, R0, 0x100, RZ, 0xc0, !PT ;  /* 0x0000010000ff7812 */ /* 0x000fe400078cc0ff */
[----:B------:R-:W-:Y:S02]  /*6990*/  LEA R0, R13, UR4, 0x2 ;  /* 0x000000040d007c11 */ /* 0x000fe4000f8e10ff */
[----:B------:R-:W-:Y:S02]  /*69a0*/  LEA R11, R11, UR4, 0x2 ;  /* 0x000000040b0b7c11 */ /* 0x000fe4000f8e10ff */
[----:B------:R-:W-:-:S02]  /*69b0*/  LEA R42, R15, UR4, 0x2 ;  /* 0x000000040f2a7c11 */ /* 0x000fc4000f8e10ff */
[----:B------:R-:W-:Y:S01]  /*69c0*/  LEA R41, R41, UR4, 0x2 ;  /* 0x0000000429297c11 */ /* 0x000fe2000f8e10ff */
[----:B------:R-:W-:Y:S01]  /*69d0*/  STS [R0], R33 ;  /* 0x0000002100007388 */ /* 0x000fe20000000800 */
[----:B------:R-:W-:Y:S01]  /*69e0*/  LEA R13, R2, UR4, 0x2 ;  /* 0x00000004020d7c11 */ /* 0x000fe2000f8e10ff */
[----:B------:R-:W-:Y:S01]  /*69f0*/  IMAD.IADD R36, R36, 0x1, R35 ;  /* 0x0000000124247824 */ /* 0x000fe200078e0223 */
[----:B------:R-:W-:Y:S01]  /*6a00*/  LEA R2, R17, UR4, 0x2 ;  /* 0x0000000411027c11 */ /* 0x000fe2000f8e10ff */
[----:B------:R0:W-:Y:S04]  /*6a10*/  STS [R11], R32 ;  /* 0x000000200b007388 */ /* 0x0001e80000000800 */
[----:B------:R-:W-:Y:S04]  /*6a20*/  STS [R42], R31 ;  /* 0x0000001f2a007388 */ /* 0x000fe80000000800 */
[----:B------:R-:W-:Y:S01]  /*6a30*/  STS [R41], R30 ;  /* 0x0000001e29007388 */ /* 0x000fe20000000800 */
[----:B0-----:R-:W-:-:S03]  /*6a40*/  IMAD R11, R5, 0x13, -R36 ;  /* 0x00000013050b7824 */ /* 0x001fc600078e0a24 */
[----:B------:R-:W-:Y:S01]  /*6a50*/  STS [R13], R6 ;  /* 0x000000060d007388 */ /* 0x000fe20000000800 */
[----:B------:R-:W-:-:S03]  /*6a60*/  IMAD.IADD R35, R35, 0x1, R40 ;  /* 0x0000000123237824 */ /* 0x000fc600078e0228 */
[----:B------:R0:W-:Y:S01]  /*6a70*/  STS [R2], R7 ;  /* 0x0000000702007388 */ /* 0x0001e20000000800 */
[----:B------:R-:W-:Y:S02]  /*6a80*/  LEA R15, R18, UR4, 0x2 ;  /* 0x00000004120f7c11 */ /* 0x000fe4000f8e10ff */
[----:B------:R-:W-:Y:S02]  /*6a90*/  LEA R0, R19, UR4, 0x2 ;  /* 0x0000000413007c11 */ /* 0x000fe4000f8e10ff */
[----:B0-----:R-:W-:Y:S01]  /*6aa0*/  SEL R7, RZ, 0x1, !P5 ;  /* 0x00000001ff077807 */ /* 0x001fe20006800000 */
[----:B------:R-:W-:Y:S01]  /*6ab0*/  VIADD R2, R11, 0xc ;  /* 0x0000000c0b027836 */ /* 0x000fe20000000000 */
[----:B------:R-:W-:-:S03]  /*6ac0*/  SEL R11, RZ, 0x1, !P4 ;  /* 0x00000001ff0b7807 */ /* 0x000fc60006000000 */
[----:B------:R-:W-:Y:S01]  /*6ad0*/  IMAD.IADD R36, R36, 0x1, R7 ;  /* 0x0000000124247824 */ /* 0x000fe200078e0207 */
[----:B------:R-:W-:Y:S01]  /*6ae0*/  SEL R2, R35, R2, P5 ;  /* 0x0000000223027207 */ /* 0x000fe20002800000 */
[----:B------:R-:W-:Y:S01]  /*6af0*/  IMAD.IADD R35, R7, 0x1, R35 ;  /* 0x0000000107237824 */ /* 0x000fe200078e0223 */
[----:B------:R-:W-:Y:S01]  /*6b00*/  SEL R7, RZ, 0x1, !P3 ;  /* 0x00000001ff077807 */ /* 0x000fe20005800000 */
[----:B------:R-:W-:Y:S01]  /*6b10*/  IMAD R6, R5, 0x13, -R36 ;  /* 0x0000001305067824 */ /* 0x000fe200078e0a24 */
[----:B------:R0:W-:Y:S01]  /*6b20*/  STS [R15], R8 ;  /* 0x000000080f007388 */ /* 0x0001e20000000800 */
[----:B------:R-:W-:Y:S02]  /*6b30*/  IMAD.IADD R36, R36, 0x1, R11 ;  /* 0x0000000124247824 */ /* 0x000fe400078e020b */
[----:B------:R-:W-:Y:S01]  /*6b40*/  VIADD R6, R6, 0xd ;  /* 0x0000000d06067836 */ /* 0x000fe20000000000 */
[----:B------:R1:W-:Y:S01]  /*6b50*/  STS [R0], R9 ;  /* 0x0000000900007388 */ /* 0x0003e20000000800 */
[----:B------:R-:W-:-:S02]  /*6b60*/  LEA R17, R38, UR4, 0x2 ;  /* 0x0000000426117c11 */ /* 0x000fc4000f8e10ff */
[----:B------:R-:W-:Y:S02]  /*6b70*/  SEL R13, RZ, 0x1, !P1 ;  /* 0x00000001ff0d7807 */ /* 0x000fe40004800000 */
[----:B0-----:R-:W-:Y:S02]  /*6b80*/  LEA R15, R2, UR4, 0x2 ;  /* 0x00000004020f7c11 */ /* 0x001fe4000f8e10ff */
[----:B-1----:R-:W-:Y:S01]  /*6b90*/  SEL R9, RZ, 0x1, !P2 ;  /* 0x00000001ff097807 */ /* 0x002fe20005000000 */
[----:B------:R-:W-:Y:S01]  /*6ba0*/  IMAD.IADD R0, R36, 0x1, R7 ;  /* 0x0000000124007824 */ /* 0x000fe200078e0207 */
[----:B------:R-:W-:Y:S01]  /*6bb0*/  SEL R8, R35, R6, P4 ;  /* 0x0000000623087207 */ /* 0x000fe20002000000 */
[----:B------:R-:W-:Y:S02]  /*6bc0*/  IMAD.IADD R35, R11, 0x1, R35 ;  /* 0x000000010b237824 */ /* 0x000fe400078e0223 */
[----:B------:R-:W-:Y:S01]  /*6bd0*/  IMAD.IADD R2, R0, 0x1, R9 ;  /* 0x0000000100027824 */ /* 0x000fe200078e0209 */
[----:B------:R-:W-:Y:S01]  /*6be0*/  SEL R11, RZ, 0x1, !P0 ;  /* 0x00000001ff0b7807 */ /* 0x000fe20004000000 */
[----:B------:R-:W-:Y:S01]  /*6bf0*/  IMAD R36, R5, 0x13, -R36 ;  /* 0x0000001305247824 */ /* 0x000fe200078e0a24 */
[----:B------:R0:W-:Y:S01]  /*6c00*/  STS [R17], R10 ;  /* 0x0000000a11007388 */ /* 0x0001e20000000800 */
[----:B------:R-:W-:-:S02]  /*6c10*/  IMAD.IADD R6, R2, 0x1, R13 ;  /* 0x0000000102067824 */ /* 0x000fc400078e020d */
[----:B------:R-:W-:Y:S02]  /*6c20*/  IMAD.IADD R7, R7, 0x1, R35 ;  /* 0x0000000107077824 */ /* 0x000fe400078e0223 */
[----:B------:R-:W-:Y:S02]  /*6c30*/  VIADD R36, R36, 0xe ;  /* 0x0000000e24247836 */ /* 0x000fe40000000000 */
[C---:B------:R-:W-:Y:S02]  /*6c40*/  IMAD R2, R5.reuse, 0x13, -R2 ;  /* 0x0000001305027824 */ /* 0x040fe400078e0a02 */
[----:B0-----:R-:W-:Y:S02]  /*6c50*/  IMAD R10, R5, 0x13, -R0 ;  /* 0x00000013050a7824 */ /* 0x001fe400078e0a00 */
[----:B------:R-:W-:Y:S01]  /*6c60*/  IMAD.IADD R0, R6, 0x1, R11 ;  /* 0x0000000106007824 */ /* 0x000fe200078e020b */
[----:B------:R-:W-:Y:S01]  /*6c70*/  LEA R37, R37, UR4, 0x2 ;  /* 0x0000000425257c11 */ /* 0x000fe2000f8e10ff */
[----:B------:R-:W-:-:S02]  /*6c80*/  VIADD R10, R10, 0xf ;  /* 0x0000000f0a0a7836 */ /* 0x000fc40000000000 */
[----:B------:R-:W-:Y:S02]  /*6c90*/  IMAD.IADD R9, R9, 0x1, R7 ;  /* 0x0000000109097824 */ /* 0x000fe400078e0207 */
[----:B------:R-:W-:Y:S01]  /*6ca0*/  IMAD R6, R5, 0x13, -R6 ;  /* 0x0000001305067824 */ /* 0x000fe200078e0a06 */
[----:B------:R-:W-:Y:S01]  /*6cb0*/  LEA R25, R25, UR4, 0x2 ;  /* 0x0000000419197c11 */ /* 0x000fe2000f8e10ff */
[----:B------:R-:W-:Y:S01]  /*6cc0*/  VIADD R2, R2, 0x10 ;  /* 0x0000001002027836 */ /* 0x000fe20000000000 */
[----:B------:R-:W-:Y:S01]  /*6cd0*/  SEL R36, R35, R36, P3 ;  /* 0x0000002423247207 */ /* 0x000fe20001800000 */
[----:B------:R-:W-:Y:S01]  /*6ce0*/  IMAD R0, R5, 0x13, -R0 ;  /* 0x0000001305007824 */ /* 0x000fe200078e0a00 */
[----:B------:R-:W-:Y:S01]  /*6cf0*/  LEA R26, R26, UR4, 0x2 ;  /* 0x000000041a1a7c11 */ /* 0x000fe2000f8e10ff */
[----:B------:R-:W-:Y:S01]  /*6d00*/  IMAD.IADD R13, R13, 0x1, R9 ;  /* 0x000000010d0d7824 */ /* 0x000fe200078e0209 */
[----:B------:R-:W-:Y:S01]  /*6d10*/  LEA R8, R8, UR4, 0x2 ;  /* 0x0000000408087c11 */ /* 0x000fe2000f8e10ff */
[----:B------:R-:W-:Y:S01]  /*6d20*/  STS [R37], R16 ;  /* 0x0000001025007388 */ /* 0x000fe20000000800 */
[----:B------:R-:W-:-:S02]  /*6d30*/  SEL R10, R7, R10, P2 ;  /* 0x0000000a070a7207 */ /* 0x000fc40001000000 */
[----:B------:R-:W-:Y:S01]  /*6d40*/  IADD3 R6, PT, PT, R6, 0x11, RZ ;  /* 0x0000001106067810 */ /* 0x000fe20007ffe0ff */
[----:B------:R-:W-:Y:S01]  /*6d50*/  STS [R25], R20 ;  /* 0x0000001419007388 */ /* 0x000fe20000000800 */
[----:B------:R-:W-:Y:S01]  /*6d60*/  LEA R7, R36, UR4, 0x2 ;  /* 0x0000000424077c11 */ /* 0x000fe2000f8e10ff */
[----:B------:R-:W-:Y:S01]  /*6d70*/  VIADD R0, R0, 0x12 ;  /* 0x0000001200007836 */ /* 0x000fe20000000000 */
[----:B------:R-:W-:Y:S01]  /*6d80*/  SEL R2, R9, R2, P1 ;  /* 0x0000000209027207 */ /* 0x000fe20000800000 */
[----:B------:R-:W-:Y:S01]  /*6d90*/  STS [R26], R21 ;  /* 0x000000151a007388 */ /* 0x000fe20000000800 */
[----:B------:R-:W-:Y:S01]  /*6da0*/  @P6 IMAD.IADD R0, R11, 0x1, R13 ;  /* 0x000000010b006824 */ /* 0x000fe200078e020d */
[----:B------:R-:W-:Y:S02]  /*6db0*/  SEL R6, R13, R6, P0 ;  /* 0x000000060d067207 */ /* 0x000fe40000000000 */
[----:B------:R-:W-:Y:S01]  /*6dc0*/  STS [R15], R22 ;  /* 0x000000160f007388 */ /* 0x000fe20000000800 */
[----:B------:R-:W-:-:S03]  /*6dd0*/  LEA R10, R10, UR4, 0x2 ;  /* 0x000000040a0a7c11 */ /* 0x000fc6000f8e10ff */
[----:B------:R-:W-:Y:S01]  /*6de0*/  STS [R8], R23 ;  /* 0x0000001708007388 */ /* 0x000fe20000000800 */
[----:B------:R-:W-:-:S03]  /*6df0*/  LEA R6, R6, UR4, 0x2 ;  /* 0x0000000406067c11 */ /* 0x000fc6000f8e10ff */
[----:B------:R0:W-:Y:S01]  /*6e00*/  STS [R7], R24 ;  /* 0x0000001807007388 */ /* 0x0001e20000000800 */
[----:B------:R-:W-:-:S03]  /*6e10*/  LEA R9, R0, UR4, 0x2 ;  /* 0x0000000400097c11 */ /* 0x000fc6000f8e10ff */
[----:B------:R1:W-:Y:S01]  /*6e20*/  STS [R10], R27 ;  /* 0x0000001b0a007388 */ /* 0x0003e20000000800 */
[----:B0-----:R-:W-:-:S05]  /*6e30*/  LEA R7, R2, UR4, 0x2 ;  /* 0x0000000402077c11 */ /* 0x001fca000f8e10ff */
[----:B------:R-:W-:Y:S04]  /*6e40*/  STS [R7], R28 ;  /* 0x0000001c07007388 */ /* 0x000fe80000000800 */
[----:B------:R-:W-:Y:S04]  /*6e50*/  STS [R6], R29 ;  /* 0x0000001d06007388 */ /* 0x000fe80000000800 */
[----:B------:R0:W-:Y:S01]  /*6e60*/  STS [R9], R34 ;  /* 0x0000002209007388 */ /* 0x0001e20000000800 */
[C---:B------:R-:W-:Y:S02]  /*6e70*/  VIADD R13, R5.reuse, 0x260 ;  /* 0x00000260050d7836 */ /* 0x040fe40000000000 */
[----:B------:R-:W-:-:S02]  /*6e80*/  VIADD R23, R5, 0x4c0 ;  /* 0x000004c005177836 */ /* 0x000fc40000000000 */
[C---:B------:R-:W-:Y:S02]  /*6e90*/  VIADD R33, R5.reuse, 0x720 ;  /* 0x0000072005217836 */ /* 0x040fe40000000000 */
[----:B------:R-:W-:Y:S01]  /*6ea0*/  VIADD R35, R5, 0x980 ;  /* 0x0000098005237836 */ /* 0x000fe20000000000 */
[----:B------:R-:W-:Y:S01]  /*6eb0*/  BAR.SYNC.DEFER_BLOCKING 0x0 ;  /* 0x0000000000007b1d */ /* 0x000fe20000010000 */
[-C--:B------:R-:W-:Y:S02]  /*6ec0*/  ISETP.GE.AND P0, PT, R13, R3.reuse, PT ;  /* 0x000000030d00720c */ /* 0x080fe40003f06270 */
[-C--:B------:R-:W-:Y:S02]  /*6ed0*/  ISETP.GE.AND P2, PT, R23, R3.reuse, PT ;  /* 0x000000031700720c */ /* 0x080fe40003f46270 */
[-C--:B------:R-:W-:Y:S02]  /*6ee0*/  ISETP.GE.AND P1, PT, R33, R3.reuse, PT ;  /* 0x000000032100720c */ /* 0x080fe40003f26270 */
[----:B------:R-:W-:-:S02]  /*6ef0*/  ISETP.GE.AND P5, PT, R35, R3, PT ;  /* 0x000000032300720c */ /* 0x000fc40003fa6270 */
[----:B------:R-:W-:Y:S02]  /*6f00*/  LEA R0, R5, UR4, 0x2 ;  /* 0x0000000405007c11 */ /* 0x000fe4000f8e10ff */
[-C--:B------:R-:W-:Y:S02]  /*6f10*/  ISETP.GE.AND P6, PT, R33, R12.reuse, !P1 ;  /* 0x0000000c2100720c */ /* 0x080fe40004fc6270 */
[----:B------:R-:W-:Y:S01]  /*6f20*/  ISETP.GE.AND P4, PT, R13, R12, !P0 ;  /* 0x0000000c0d00720c */ /* 0x000fe20004786270 */
[----:B-1----:R-:W1:Y:S01]  /*6f30*/  @!P0 LDC.64 R10, c[0x0][0x390] ;  /* 0x0000e400ff0a8b82 */ /* 0x002e620000000a00 */
[----:B------:R-:W-:-:S07]  /*6f40*/  IMAD.IADD R2, R4, 0x1, -R5 ;  /* 0x0000000104027824 */ /* 0x000fce00078e0a05 */
[----:B------:R-:W2:Y:S01]  /*6f50*/  @!P2 LDC.64 R16, c[0x0][0x390] ;  /* 0x0000e400ff10ab82 */ /* 0x000ea20000000a00 */
[----:B------:R3:W4:Y:S04]  /*6f60*/  @!P0 LDS R25, [R0+0x980] ;  /* 0x0009800000198984 */ /* 0x0007280000000800 */
[----:B------:R3:W2:Y:S03]  /*6f70*/  @!P2 LDS R31, [R0+0x1300] ;  /* 0x00130000001fa984 */ /* 0x0006a60000000800 */
[----:B0-----:R-:W0:Y:S01]  /*6f80*/  @!P1 LDC.64 R8, c[0x0][0x390] ;  /* 0x0000e400ff089b82 */ /* 0x001e220000000a00 */
[----:B------:R3:W0:Y:S04]  /*6f90*/  @!P1 LDS R18, [R0+0x1c80] ;  /* 0x001c800000129984 */ /* 0x0006280000000800 */
[----:B------:R3:W0:Y:S03]  /*6fa0*/  @!P5 LDS R15, [R0+0x2600] ;  /* 0x00260000000fd984 */ /* 0x0006260000000800 */
[----:B------:R-:W0:Y:S01]  /*6fb0*/  @!P5 LDC.64 R6, c[0x0][0x390] ;  /* 0x0000e400ff06db82 */ /* 0x000e220000000a00 */
[----:B------:R-:W-:Y:S01]  /*6fc0*/  ISETP.GE.AND P3, PT, R23, R12, !P2 ;  /* 0x0000000c1700720c */ /* 0x000fe20005766270 */
[----:B------:R-:W-:-:S02]  /*6fd0*/  @!P1 VIADD R27, R2, 0xfffff8df ;  /* 0xfffff8df021b9836 */ /* 0x000fc40000000000 */
[--C-:B------:R-:W-:Y:S01]  /*6fe0*/  @P6 IMAD.IADD R27, R33, 0x1, -R12.reuse ;  /* 0x00000001211b6824 */ /* 0x100fe200078e0a0c */
[----:B------:R-:W-:Y:S01]  /*6ff0*/  ISETP.GE.AND P6, PT, R5, R3, PT ;  /* 0x000000030500720c */ /* 0x000fe20003fc6270 */
[C---:B------:R-:W-:Y:S02]  /*7000*/  @!P0 VIADD R19, R2.reuse, 0xfffffd9f ;  /* 0xfffffd9f02138836 */ /* 0x040fe40000000000 */
[--C-:B------:R-:W-:Y:S01]  /*7010*/  @P4 IMAD.IADD R19, R13, 0x1, -R12.reuse ;  /* 0x000000010d134824 */ /* 0x100fe200078e0a0c */
[----:B------:R-:W-:Y:S01]  /*7020*/  ISETP.GE.AND P4, PT, R35, R12, !P5 ;  /* 0x0000000c2300720c */ /* 0x000fe20006f86270 */
[----:B------:R-:W-:Y:S02]  /*7030*/  @!P2 VIADD R21, R2, 0xfffffb3f ;  /* 0xfffffb3f0215a836 */ /* 0x000fe40000000000 */
[----:B------:R-:W-:Y:S01]  /*7040*/  VIADD R13, R5, 0xbe0 ;  /* 0x00000be0050d7836 */ /* 0x000fe20000000000 */
[----:B------:R-:W-:Y:S01]  /*7050*/  BSSY.RECONVERGENT B1, `(.L_x_393) ;  /* 0x0000010000017945 */ /* 0x000fe20003800200 */
[----:B------:R-:W-:-:S02]  /*7060*/  @P3 IMAD.IADD R21, R23, 0x1, -R12 ;  /* 0x0000000117153824 */ /* 0x000fc400078e0a0c */
[----:B------:R-:W-:Y:S01]  /*7070*/  @!P5 VIADD R29, R2, 0xfffff67f ;  /* 0xfffff67f021dd836 */ /* 0x000fe20000000000 */
[----:B------:R-:W-:Y:S01]  /*7080*/  ISETP.GE.AND P3, PT, R13, R3, PT ;  /* 0x000000030d00720c */ /* 0x000fe20003f66270 */
[----:B-1----:R-:W-:-:S04]  /*7090*/  @!P0 IMAD.WIDE R10, R19, 0x4, R10 ;  /* 0x00000004130a8825 */ /* 0x002fc800078e020a */
[----:B------:R-:W-:Y:S02]  /*70a0*/  @P4 IMAD.IADD R29, R35, 0x1, -R12 ;  /* 0x00000001231d4824 */ /* 0x000fe400078e0a0c */
[----:B--2---:R-:W-:Y:S01]  /*70b0*/  @!P2 IMAD.WIDE R16, R21, 0x4, R16 ;  /* 0x000000041510a825 */ /* 0x004fe200078e0210 */
[----:B---34-:R-:W-:Y:S06]  /*70c0*/  @P6 BRA `(.L_x_394) ;  /* 0x0000000000206947 */ /* 0x018fec0003800000 */
[----:B------:R-:W1:Y:S01]  /*70d0*/  LDS R19, [R0] ;  /* 0x0000000000137984 */ /* 0x000e620000000800 */
[----:B------:R-:W2:Y:S01]  /*70e0*/  LDC.64 R20, c[0x0][0x390] ;  /* 0x0000e400ff147b82 */ /* 0x000ea20000000a00 */
[----:B------:R-:W-:Y:S02]  /*70f0*/  ISETP.GE.AND P4, PT, R5, R12, PT ;  /* 0x0000000c0500720c */ /* 0x000fe40003f86270 */
[----:B------:R-:W-:-:S05]  /*7100*/  LOP3.LUT R23, RZ, R5, RZ, 0x33, !PT ;  /* 0x00000005ff177212 */ /* 0x000fca00078e33ff */
[----:B------:R-:W-:-:S06]  /*7110*/  IMAD.IADD R23, R23, 0x1, R4 ;  /* 0x0000000117177824 */ /* 0x000fcc00078e0204 */
[----:B------:R-:W-:-:S04]  /*7120*/  @P4 IMAD.IADD R23, R5, 0x1, -R12 ;  /* 0x0000000105174824 */ /* 0x000fc800078e0a0c */
[----:B--2---:R-:W-:-:S05]  /*7130*/  IMAD.WIDE R20, R23, 0x4, R20 ;  /* 0x0000000417147825 */ /* 0x004fca00078e0214 */
[----:B-1----:R1:W-:Y:S02]  /*7140*/  STG.E desc[UR8][R20.64], R19 ;  /* 0x0000001314007986 */ /* 0x0023e4000c101908 */
.L_x_394:
[----:B------:R-:W-:Y:S05]  /*7150*/  BSYNC.RECONVERGENT B1 ;  /* 0x0000000000017941 */ /* 0x000fea0003800200 */
.L_x_393:
[C---:B-1----:R-:W-:Y:S01]  /*7160*/  VIADD R19, R5.reuse, 0xe40 ;  /* 0x00000e4005137836 */ /* 0x042fe20000000000 */
[----:B------:R1:W-:Y:S01]  /*7170*/  @!P0 STG.E desc[UR8][R10.64], R25 ;  /* 0x000000190a008986 */ /* 0x0003e2000c101908 */
[----:B------:R-:W-:Y:S01]  /*7180*/  VIADD R21, R5, 0x10a0 ;  /* 0x000010a005157836 */ /* 0x000fe20000000000 */
[-C--:B------:R-:W-:Y:S01]  /*7190*/  ISETP.GE.AND P6, PT, R13, R12.reuse, !P3 ;  /* 0x0000000c0d00720c */ /* 0x080fe20005fc6270 */
[----:B0-----:R-:W-:Y:S01]  /*71a0*/  @!P1 IMAD.WIDE R8, R27, 0x4, R8 ;  /* 0x000000041b089825 */ /* 0x001fe200078e0208 */
[----:B------:R-:W0:Y:S01]  /*71b0*/  @!P3 LDS R23, [R0+0x2f80] ;  /* 0x002f80000017b984 */ /* 0x000e220000000800 */
[----:B------:R-:W-:Y:S02]  /*71c0*/  ISETP.GE.AND P0, PT, R19, R3, PT ;  /* 0x000000031300720c */ /* 0x000fe40003f06270 */
[----:B------:R-:W-:Y:S01]  /*71d0*/  @!P5 IMAD.WIDE R6, R29, 0x4, R6 ;  /* 0x000000041d06d825 */ /* 0x000fe200078e0206 */
[----:B------:R2:W-:Y:S01]  /*71e0*/  @!P2 STG.E desc[UR8][R16.64], R31 ;  /* 0x0000001f1000a986 */ /* 0x0005e2000c101908 */
[----:B------:R-:W-:-:S02]  /*71f0*/  ISETP.GE.AND P4, PT, R19, R12, !P0 ;  /* 0x0000000c1300720c */ /* 0x000fc40004786270 */
[----:B------:R-:W-:Y:S01]  /*7200*/  VIADD R29, R5, 0x1300 ;  /* 0x00001300051d7836 */ /* 0x000fe20000000000 */
[-C--:B------:R-:W-:Y:S01]  /*7210*/  ISETP.GE.AND P2, PT, R21, R3.reuse, PT ;  /* 0x000000031500720c */ /* 0x080fe20003f46270 */
[----:B------:R3:W-:Y:S01]  /*7220*/  @!P1 STG.E desc[UR8][R8.64], R18 ;  /* 0x0000001208009986 */ /* 0x0007e2000c101908 */
[----:B-1----:R-:W1:Y:S01]  /*7230*/  @!P3 LDC.64 R10, c[0x0][0x390] ;  /* 0x0000e400ff0abb82 */ /* 0x002e620000000a00 */
[----:B------:R-:W-:Y:S01]  /*7240*/  VIADD R33, R5, 0x1560 ;  /* 0x0000156005217836 */ /* 0x000fe20000000000 */
[-C--:B------:R-:W-:Y:S01]  /*7250*/  ISETP.GE.AND P1, PT, R29, R3.reuse, PT ;  /* 0x000000031d00720c */ /* 0x080fe20003f26270 */
[----:B------:R1:W-:Y:S01]  /*7260*/  @!P5 STG.E desc[UR8][R6.64], R15 ;  /* 0x0000000f0600d986 */ /* 0x0003e2000c101908 */
[-C--:B------:R-:W-:Y:S01]  /*7270*/  ISETP.GE.AND P5, PT, R21, R12.reuse, !P2 ;  /* 0x0000000c1500720c */ /* 0x080fe200057a6270 */
[C---:B------:R-:W-:Y:S01]  /*7280*/  @!P0 VIADD R25, R2.reuse, 0xfffff1bf ;  /* 0xfffff1bf02198836 */ /* 0x040fe20000000000 */
[C---:B--2---:R-:W-:Y:S01]  /*7290*/  @!P3 IADD3 R17, PT, PT, R2.reuse, -0xbe1, RZ ;  /* 0xfffff41f0211b810 */ /* 0x044fe20007ffe0ff */
[--C-:B------:R-:W-:Y:S01]  /*72a0*/  @P6 IMAD.IADD R17, R13, 0x1, -R12.reuse ;  /* 0x000000010d116824 */ /* 0x100fe200078e0a0c */
[-C--:B------:R-:W-:Y:S01]  /*72b0*/  ISETP.GE.AND P6, PT, R29, R12.reuse, !P1 ;  /* 0x0000000c1d00720c */ /* 0x080fe20004fc6270 */
[--C-:B------:R-:W-:Y:S01]  /*72c0*/  @P4 IMAD.IADD R25, R19, 0x1, -R12.reuse ;  /* 0x0000000113194824 */ /* 0x100fe200078e0a0c */
[----:B------:R-:W-:Y:S01]  /*72d0*/  ISETP.GE.AND P4, PT, R33, R3, PT ;  /* 0x000000032100720c */ /* 0x000fe20003f86270 */
[C---:B------:R-:W-:Y:S01]  /*72e0*/  @!P2 VIADD R27, R2.reuse, 0xffffef5f ;  /* 0xffffef5f021ba836 */ /* 0x040fe20000000000 */
[----:B------:R-:W2:Y:S01]  /*72f0*/  @!P0 LDS R13, [R0+0x3900] ;  /* 0x00390000000d8984 */ /* 0x000ea20000000800 */
[----:B------:R-:W-:Y:S01]  /*7300*/  VIADD R41, R5, 0x17c0 ;  /* 0x000017c005297836 */ /* 0x000fe20000000000 */
[----:B---3--:R-:W3:Y:S01]  /*7310*/  @!P2 LDC.64 R18, c[0x0][0x390] ;  /* 0x0000e400ff12ab82 */ /* 0x008ee20000000a00 */
[----:B------:R-:W-:Y:S01]  /*7320*/  @!P1 VIADD R31, R2, 0xffffecff ;  /* 0xffffecff021f9836 */ /* 0x000fe20000000000 */
[----:B------:R-:W4:Y:S01]  /*7330*/  @!P2 LDS R15, [R0+0x4280] ;  /* 0x00428000000fa984 */ /* 0x000f220000000800 */
[----:B------:R-:W-:Y:S01]  /*7340*/  @P5 IMAD.IADD R27, R21, 0x1, -R12 ;  /* 0x00000001151b5824 */ /* 0x000fe200078e0a0c */
[----:B------:R-:W-:Y:S01]  /*7350*/  ISETP.GE.AND P5, PT, R33, R12, !P4 ;  /* 0x0000000c2100720c */ /* 0x000fe200067a6270 */
[----:B------:R-:W-:-:S02]  /*7360*/  VIADD R43, R5, 0x1a20 ;  /* 0x00001a20052b7836 */ /* 0x000fc40000000000 */
[----:B------:R-:W-:Y:S01]  /*7370*/  @P6 IMAD.IADD R31, R29, 0x1, -R12 ;  /* 0x000000011d1f6824 */ /* 0x000fe200078e0a0c */
[-C--:B------:R-:W-:Y:S01]  /*7380*/  ISETP.GE.AND P6, PT, R41, R3.reuse, PT ;  /* 0x000000032900720c */ /* 0x080fe20003fc6270 */
[----:B------:R-:W-:Y:S01]  /*7390*/  @!P4 VIADD R35, R2, 0xffffea9f ;  /* 0xffffea9f0223c836 */ /* 0x000fe20000000000 */
[----:B------:R-:W5:Y:S01]  /*73a0*/  @!P1 LDS R29, [R0+0x4c00] ;  /* 0x004c0000001d9984 */ /* 0x000f620000000800 */
[----:B-1----:R-:W-:Y:S01]  /*73b0*/  @!P3 IMAD.WIDE R6, R17, 0x4, R10 ;  /* 0x000000041106b825 */ /* 0x002fe200078e020a */
[----:B------:R-:W1:Y:S04]  /*73c0*/  @!P0 LDC.64 R20, c[0x0][0x390] ;  /* 0x0000e400ff148b82 */ /* 0x000e680000000a00 */
[----:B0-----:R0:W-:Y:S01]  /*73d0*/  @!P3 STG.E desc[UR8][R6.64], R23 ;  /* 0x000000170600b986 */ /* 0x0011e2000c101908 */
[----:B------:R-:W-:Y:S01]  /*73e0*/  @P5 IMAD.IADD R35, R33, 0x1, -R12 ;  /* 0x0000000121235824 */ /* 0x000fe200078e0a0c */
[----:B------:R-:W-:-:S02]  /*73f0*/  ISETP.GE.AND P3, PT, R43, R3, PT ;  /* 0x000000032b00720c */ /* 0x000fc40003f66270 */
[----:B------:R-:W5:Y:S01]  /*7400*/  @!P4 LDS R33, [R0+0x5580] ;  /* 0x005580000021c984 */ /* 0x000f620000000800 */
[----:B------:R-:W4:Y:S01]  /*7410*/  @!P1 LDC.64 R16, c[0x0][0x390] ;  /* 0x0000e400ff109b82 */ /* 0x000f220000000a00 */
[----:B------:R-:W-:Y:S01]  /*7420*/  ISETP.GE.AND P5, PT, R41, R12, !P6 ;  /* 0x0000000c2900720c */ /* 0x000fe200077a6270 */
[----:B------:R-:W-:Y:S01]  /*7430*/  @!P6 VIADD R39, R2, 0xffffe83f ;  /* 0xffffe83f0227e836 */ /* 0x000fe20000000000 */
[----:B------:R-:W5:Y:S01]  /*7440*/  @!P6 LDS R37, [R0+0x5f00] ;  /* 0x005f00000025e984 */ /* 0x000f620000000800 */
[----:B---3--:R-:W-:-:S04]  /*7450*/  @!P2 IMAD.WIDE R18, R27, 0x4, R18 ;  /* 0x000000041b12a825 */ /* 0x008fc800078e0212 */
[----:B------:R-:W3:Y:S01]  /*7460*/  @!P4 LDC.64 R10, c[0x0][0x390] ;  /* 0x0000e400ff0acb82 */ /* 0x000ee20000000a00 */
[----:B------:R-:W-:Y:S01]  /*7470*/  VIADD R27, R5, 0x1ee0 ;  /* 0x00001ee0051b7836 */ /* 0x000fe20000000000 */
[----:B------:R-:W3:Y:S01]  /*7480*/  @!P3 LDS R4, [R0+0x6880] ;  /* 0x006880000004b984 */ /* 0x000ee20000000800 */
[----:B0-----:R-:W-:-:S03]  /*7490*/  @!P3 VIADD R23, R2, 0xffffe5df ;  /* 0xffffe5df0217b836 */ /* 0x001fc60000000000 */
[----:B------:R-:W-:Y:S01]  /*74a0*/  @P5 IMAD.IADD R39, R41, 0x1, -R12 ;  /* 0x0000000129275824 */ /* 0x000fe200078e0a0c */
[----:B------:R-:W-:Y:S01]  /*74b0*/  ISETP.GE.AND P5, PT, R43, R12, !P3 ;  /* 0x0000000c2b00720c */ /* 0x000fe20005fa6270 */
[----:B------:R-:W0:Y:S01]  /*74c0*/  @!P6 LDC.64 R8, c[0x0][0x390] ;  /* 0x0000e400ff08eb82 */ /* 0x000e220000000a00 */
[----:B-1----:R-:W-:-:S04]  /*74d0*/  @!P0 IMAD.WIDE R20, R25, 0x4, R20 ;  /* 0x0000000419148825 */ /* 0x002fc800078e0214 */
[C---:B------:R-:W-:Y:S01]  /*74e0*/  VIADD R25, R5.reuse, 0x1c80 ;  /* 0x00001c8005197836 */ /* 0x040fe20000000000 */
[----:B--2---:R1:W-:Y:S01]  /*74f0*/  @!P0 STG.E desc[UR8][R20.64], R13 ;  /* 0x0000000d14008986 */ /* 0x0043e2000c101908 */
[----:B------:R-:W-:Y:S01]  /*7500*/  VIADD R41, R5, 0x2600 ;  /* 0x0000260005297836 */ /* 0x000fe20000000000 */
[----:B------:R-:W2:Y:S01]  /*7510*/  @!P3 LDC.64 R6, c[0x0][0x390] ;  /* 0x0000e400ff06bb82 */ /* 0x000ea20000000a00 */
[----:B----4-:R-:W-:Y:S01]  /*7520*/  @!P1 IMAD.WIDE R16, R31, 0x4, R16 ;  /* 0x000000041f109825 */ /* 0x010fe200078e0210 */
[----:B------:R4:W-:Y:S01]  /*7530*/  @!P2 STG.E desc[UR8][R18.64], R15 ;  /* 0x0000000f1200a986 */ /* 0x0009e2000c101908 */
[----:B------:R-:W-:Y:S02]  /*7540*/  ISETP.GE.AND P2, PT, R25, R3, PT ;  /* 0x000000031900720c */ /* 0x000fe40003f46270 */
[----:B------:R-:W-:Y:S01]  /*7550*/  VIADD R31, R5, 0x2140 ;  /* 0x00002140051f7836 */ /* 0x000fe20000000000 */
[----:B-----5:R5:W-:Y:S01]  /*7560*/  @!P1 STG.E desc[UR8][R16.64], R29 ;  /* 0x0000001d10009986 */ /* 0x020be2000c101908 */
[----:B------:R-:W-:Y:S01]  /*7570*/  ISETP.GE.AND P0, PT, R25, R12, !P2 ;  /* 0x0000000c1900720c */ /* 0x000fe20005706270 */
[----:B---3--:R-:W-:-:S02]  /*7580*/  @!P4 IMAD.WIDE R10, R35, 0x4, R10 ;  /* 0x00000004230ac825 */ /* 0x008fc400078e020a */
[-C--:B------:R-:W-:Y:S02]  /*7590*/  ISETP.GE.AND P1, PT, R31, R3.reuse, PT ;  /* 0x000000031f00720c */ /* 0x080fe40003f26270 */
[----:B------:R-:W-:Y:S02]  /*75a0*/  @P5 IMAD.IADD R23, R43, 0x1, -R12 ;  /* 0x000000012b175824 */ /* 0x000fe400078e0a0c */
[-C--:B------:R-:W-:Y:S01]  /*75b0*/  ISETP.GE.AND P5, PT, R31, R12.reuse, !P1 ;  /* 0x0000000c1f00720c */ /* 0x080fe20004fa6270 */
[----:B------:R3:W-:Y:S01]  /*75c0*/  @!P4 STG.E desc[UR8][R10.64], R33 ;  /* 0x000000210a00c986 */ /* 0x0007e2000c101908 */
[----:B0-----:R-:W-:Y:S01]  /*75d0*/  @!P6 IMAD.WIDE R8, R39, 0x4, R8 ;  /* 0x000000042708e825 */ /* 0x001fe200078e0208 */
[----:B------:R-:W-:Y:S01]  /*75e0*/  ISETP.GE.AND P4, PT, R27, R3, PT ;  /* 0x000000031b00720c */ /* 0x000fe20003f86270 */
[----:B-1----:R-:W0:Y:S01]  /*75f0*/  @!P2 LDC.64 R20, c[0x0][0x390] ;  /* 0x0000e400ff14ab82 */ /* 0x002e220000000a00 */
[----:B----4-:R-:W-:Y:S01]  /*7600*/  IADD3 R19, PT, PT, R5, 0x23a0, RZ ;  /* 0x000023a005137810 */ /* 0x010fe20007ffe0ff */
[----:B------:R-:W-:Y:S01]  /*7610*/  @!P2 VIADD R15, R2, 0xffffe37f ;  /* 0xffffe37f020fa836 */ /* 0x000fe20000000000 */
[----:B------:R1:W-:Y:S01]  /*7620*/  @!P6 STG.E desc[UR8][R8.64], R37 ;  /* 0x000000250800e986 */ /* 0x0003e2000c101908 */
[----:B------:R-:W-:Y:S01]  /*7630*/  ISETP.GE.AND P6, PT, R27, R12, !P4 ;  /* 0x0000000c1b00720c */ /* 0x000fe200067c6270 */
[----:B------:R-:W-:-:S02]  /*7640*/  VIADD R43, R5, 0x2860 ;  /* 0x00002860052b7836 */ /* 0x000fc40000000000 */
[----:B--2---:R-:W-:Y:S01]  /*7650*/  @!P3 IMAD.WIDE R6, R23, 0x4, R6 ;  /* 0x000000041706b825 */ /* 0x004fe200078e0206 */
[----:B------:R-:W2:Y:S01]  /*7660*/  @!P2 LDS R13, [R0+0x7200] ;  /* 0x00720000000da984 */ /* 0x000ea20000000800 */
[----:B-----5:R-:W4:Y:S02]  /*7670*/  @!P1 LDC.64 R16, c[0x0][0x390] ;  /* 0x0000e400ff109b82 */ /* 0x020f240000000a00 */
[--C-:B------:R-:W-:Y:S01]  /*7680*/  @P0 IMAD.IADD R15, R25, 0x1, -R12.reuse ;  /* 0x00000001190f0824 */ /* 0x100fe200078e0a0c */
[----:B------:R5:W-:Y:S01]  /*7690*/  @!P3 STG.E desc[UR8][R6.64], R4 ;  /* 0x000000040600b986 */ /* 0x000be2000c101908 */
[C---:B------:R-:W-:Y:S01]  /*76a0*/  @!P4 VIADD R25, R2.reuse, 0xffffe11f ;  /* 0xffffe11f0219c836 */ /* 0x040fe20000000000 */
[-C--:B------:R-:W-:Y:S01]  /*76b0*/  ISETP.GE.AND P3, PT, R19, R3.reuse, PT ;  /* 0x000000031300720c */ /* 0x080fe20003f66270 */
[----:B------:R-:W-:Y:S01]  /*76c0*/  @!P1 VIADD R29, R2, 0xffffdebf ;  /* 0xffffdebf021d9836 */ /* 0x000fe20000000000 */
[----:B------:R-:W5:Y:S01]  /*76d0*/  @!P4 LDS R23, [R0+0x7b80] ;  /* 0x007b80000017c984 */ /* 0x000f620000000800 */
[--C-:B------:R-:W-:Y:S01]  /*76e0*/  @P6 IMAD.IADD R25, R27, 0x1, -R12.reuse ;  /* 0x000000011b196824 */ /* 0x100fe200078e0a0c */
[-C--:B------:R-:W-:Y:S01]  /*76f0*/  ISETP.GE.AND P6, PT, R41, R3.reuse, PT ;  /* 0x000000032900720c */ /* 0x080fe20003fc6270 */
[----:B------:R-:W-:Y:S01]  /*7700*/  @P5 IMAD.IADD R29, R31, 0x1, -R12 ;  /* 0x000000011f1d5824 */ /* 0x000fe200078e0a0c */
[----:B------:R-:W-:Y:S01]  /*7710*/  ISETP.GE.AND P5, PT, R43, R3, PT ;  /* 0x000000032b00720c */ /* 0x000fe20003fa6270 */
[----:B------:R-:W5:Y:S01]  /*7720*/  @!P1 LDS R27, [R0+0x8500] ;  /* 0x00850000001b9984 */ /* 0x000f620000000800 */
[----:B------:R-:W-:Y:S01]  /*7730*/  ISETP.GE.AND P0, PT, R19, R12, !P3 ;  /* 0x0000000c1300720c */ /* 0x000fe20005f06270 */
[----:B------:R-:W-:-:S02]  /*7740*/  VIADD R5, R5, 0x2ac0 ;  /* 0x00002ac005057836 */ /* 0x000fc40000000000 */
[----:B0-----:R-:W-:Y:S02]  /*7750*/  @!P2 IMAD.WIDE R20, R15, 0x4, R20 ;  /* 0x000000040f14a825 */ /* 0x001fe400078e0214 */
[----:B------:R-:W0:Y:S01]  /*7760*/  @!P3 LDS R31, [R0+0x8e80] ;  /* 0x008e8000001fb984 */ /* 0x000e220000000800 */
[----:B---3--:R-:W3:Y:S01]  /*7770*/  @!P3 LDC.64 R10, c[0x0][0x390] ;  /* 0x0000e400ff0abb82 */ /* 0x008ee20000000a00 */
[C---:B------:R-:W-:Y:S02]  /*7780*/  @!P3 VIADD R33, R2.reuse, 0xffffdc5f ;  /* 0xffffdc5f0221b836 */ /* 0x040fe40000000000 */
[----:B------:R-:W0:Y:S01]  /*7790*/  @!P6 LDS R35, [R0+0x9800] ;  /* 0x009800000023e984 */ /* 0x000e220000000800 */
[----:B-1----:R-:W-:Y:S02]  /*77a0*/  @!P6 VIADD R37, R2, 0xffffd9ff ;  /* 0xffffd9ff0225e836 */ /* 0x002fe40000000000 */
[----:B----4-:R-:W-:Y:S01]  /*77b0*/  @!P1 IMAD.WIDE R16, R29, 0x4, R16 ;  /* 0x000000041d109825 */ /* 0x010fe200078e0210 */
[----:B------:R-:W1:Y:S01]  /*77c0*/  @!P5 LDS R39, [R0+0xa180] ;  /* 0x00a180000027d984 */ /* 0x000e620000000800 */
[----:B------:R-:W4:Y:S02]  /*77d0*/  @!P6 LDC.64 R8, c[0x0][0x390] ;  /* 0x0000e400ff08eb82 */ /* 0x000f240000000a00 */
[----:B------:R-:W-:Y:S01]  /*77e0*/  @P0 IMAD.IADD R33, R19, 0x1, -R12 ;  /* 0x0000000113210824 */ /* 0x000fe200078e0a0c */
[----:B------:R-:W-:-:S05]  /*77f0*/  ISETP.GE.AND P0, PT, R41, R12, !P6 ;  /* 0x0000000c2900720c */ /* 0x000fca0007706270 */
[----:B------:R-:W0:Y:S01]  /*7800*/  @!P4 LDC.64 R18, c[0x0][0x390] ;  /* 0x0000e400ff12cb82 */ /* 0x000e220000000a00 */
[----:B--2---:R2:W-:Y:S07]  /*7810*/  @!P2 STG.E desc[UR8][R20.64], R13 ;  /* 0x0000000d1400a986 */ /* 0x0045ee000c101908 */
[----:B-----5:R-:W5:Y:S01]  /*7820*/  @!P5 LDC.64 R6, c[0x0][0x390] ;  /* 0x0000e400ff06db82 */ /* 0x020f620000000a00 */
[----:B------:R-:W-:Y:S01]  /*7830*/  @P0 IMAD.IADD R37, R41, 0x1, -R12 ;  /* 0x0000000129250824 */ /* 0x000fe200078e0a0c */
[----:B------:R-:W-:Y:S01]  /*7840*/  ISETP.GE.AND P0, PT, R43, R12, !P5 ;  /* 0x0000000c2b00720c */ /* 0x000fe20006f06270 */
[----:B------:R-:W-:-:S02]  /*7850*/  @!P5 VIADD R41, R2, 0xffffd79f ;  /* 0xffffd79f0229d836 */ /* 0x000fc40000000000 */
[----:B---3--:R-:W-:-:S04]  /*7860*/  @!P3 IMAD.WIDE R10, R33, 0x4, R10 ;  /* 0x00000004210ab825 */ /* 0x008fc800078e020a */
[----:B----4-:R-:W-:-:S06]  /*7870*/  @!P6 IMAD.WIDE R8, R37, 0x4, R8 ;  /* 0x000000042508e825 */ /* 0x010fcc00078e0208 */
[----:B------:R-:W-:Y:S01]  /*7880*/  @P0 IMAD.IADD R41, R43, 0x1, -R12 ;  /* 0x000000012b290824 */ /* 0x000fe200078e0a0c */
[----:B------:R-:W-:Y:S01]  /*7890*/  ISETP.GE.AND P0, PT, R5, R12, PT ;  /* 0x0000000c0500720c */ /* 0x000fe20003f06270 */
[----:B0-----:R-:W-:-:S05]  /*78a0*/  @!P4 IMAD.WIDE R18, R25, 0x4, R18 ;  /* 0x000000041912c825 */ /* 0x001fca00078e0212 */
[----:B------:R2:W-:Y:S01]  /*78b0*/  @!P4 STG.E desc[UR8][R18.64], R23 ;  /* 0x000000171200c986 */ /* 0x0005e2000c101908 */
[----:B-----5:R-:W-:-:S03]  /*78c0*/  @!P5 IMAD.WIDE R6, R41, 0x4, R6 ;  /* 0x000000042906d825 */ /* 0x020fc600078e0206 */
[----:B------:R2:W-:Y:S01]  /*78d0*/  @!P1 STG.E desc[UR8][R16.64], R27 ;  /* 0x0000001b10009986 */ /* 0x0005e2000c101908 */
[C---:B------:R-:W-:Y:S01]  /*78e0*/  ISETP.GE.AND P1, PT, R5.reuse, R3, PT ;  /* 0x000000030500720c */ /* 0x040fe20003f26270 */
[----:B------:R-:W-:Y:S02]  /*78f0*/  IMAD.IADD R5, R5, 0x1, -R12 ;  /* 0x0000000105057824 */ /* 0x000fe400078e0a0c */
[----:B------:R2:W-:Y:S01]  /*7900*/  @!P3 STG.E desc[UR8][R10.64], R31 ;  /* 0x0000001f0a00b986 */ /* 0x0005e2000c101908 */
[----:B------:R-:W-:-:S03]  /*7910*/  @!P0 VIADD R5, R2, 0xffffd53f ;  /* 0xffffd53f02058836 */ /* 0x000fc60000000000 */
[----:B------:R2:W-:Y:S04]  /*7920*/  @!P6 STG.E desc[UR8][R8.64], R35 ;  /* 0x000000230800e986 */ /* 0x0005e8000c101908 */
[----:B-1----:R2:W-:Y:S02]  /*7930*/  @!P5 STG.E desc[UR8][R6.64], R39 ;  /* 0x000000270600d986 */ /* 0x0025e4000c101908 */
[----:B------:R-:W-:Y:S05]  /*7940*/  @P1 BRA `(.L_x_395) ;  /* 0x0000003400c01947 */ /* 0x000fea0003800000 */
[----:B--2---:R-:W0:Y:S01]  /*7950*/  LDS R7, [R0+0xab00] ;  /* 0x00ab000000077984 */ /* 0x004e220000000800 */
[----:B------:R-:W1:Y:S02]  /*7960*/  LDC.64 R2, c[0x0][0x390] ;  /* 0x0000e400ff027b82 */ /* 0x000e640000000a00 */
[----:B-1----:R-:W-:-:S05]  /*7970*/  IMAD.WIDE R2, R5, 0x4, R2 ;  /* 0x0000000405027825 */ /* 0x002fca00078e0202 */
[----:B0-----:R0:W-:Y:S01]  /*7980*/  STG.E desc[UR8][R2.64], R7 ;  /* 0x0000000702007986 */ /* 0x0011e2000c101908 */
[----:B------:R-:W-:Y:S05]  /*7990*/  BRA `(.L_x_395) ;  /* 0x0000003400ac7947 */ /* 0x000fea0003800000 */
.L_x_392:
[----:B------:R-:W0:Y:S01]  /*79a0*/  S2R R2, SR_TID.X ;  /* 0x0000000000027919 */ /* 0x000e220000002100 */
[----:B------:R-:W1:Y:S01]  /*79b0*/  LDCU.64 UR4, c[0x0][0x380] ;  /* 0x00007000ff0477ac */ /* 0x000e620008000a00 */
        /* <DEDUP_REMOVED lines=8> */
[----:B------:R-:W-:Y:S01]  /*7a40*/  VIADD R35, R29, 0xc0 ;  /* 0x000000c01d237836 */ /* 0x000fe20000000000 */
[C---:B------:R-:W-:Y:S02]  /*7a50*/  IADD3 R7, P0, PT, R0.reuse, R29, RZ ;  /* 0x0000001d00077210 */ /* 0x040fe40007f1e0ff */
[----:B------:R-:W-:Y:S01]  /*7a60*/  ISETP.GE.AND P2, PT, R31, R8, PT ;  /* 0x000000081f00720c */ /* 0x000fe20003f46270 */
[----:B------:R-:W-:Y:S01]  /*7a70*/  VIADD R31, R29, 0x80 ;  /* 0x000000801d1f7836 */ /* 0x000fe20000000000 */
[----:B------:R-:W-:-:S02]  /*7a80*/  LEA.HI.X.SX32 R18, R0, RZ, 0x1, P0 ;  /* 0x000000ff00127211 */ /* 0x000fc400000f0eff */
[----:B-1----:R-:W-:Y:S02]  /*7a90*/  LEA R6, P5, R7, UR4, 0x2 ;  /* 0x0000000407067c11 */ /* 0x002fe4000f8a10ff */
[-C--:B------:R-:W-:Y:S01]  /*7aa0*/  ISETP.GE.AND P0, PT, R31, R8.reuse, PT ;  /* 0x000000081f00720c */ /* 0x080fe20003f06270 */
[----:B------:R-:W-:Y:S01]  /*7ab0*/  VIADD R31, R29, 0xe0 ;  /* 0x000000e01d1f7836 */ /* 0x000fe20000000000 */
[----:B------:R-:W-:Y:S02]  /*7ac0*/  LEA.HI.X R7, R7, UR5, R18, 0x2, P5 ;  /* 0x0000000507077c11 */ /* 0x000fe4000a8f1412 */
[-C--:B------:R-:W-:Y:S02]  /*7ad0*/  ISETP.GE.AND P1, PT, R33, R8.reuse, PT ;  /* 0x000000082100720c */ /* 0x080fe40003f26270 */
[----:B------:R-:W-:Y:S01]  /*7ae0*/  IADD3 R33, PT, PT, R29, 0xa0, RZ ;  /* 0x000000a01d217810 */ /* 0x000fe20007ffe0ff */
[----:B------:R-:W2:Y:S01]  /*7af0*/  @!P4 LDG.E R11, desc[UR8][R6.64] ;  /* 0x00000008060bc981 */ /* 0x000ea2000c1e1900 */
[-C--:B------:R-:W-:Y:S01]  /*7b00*/  ISETP.GE.AND P4, PT, R31, R8.reuse, PT ;  /* 0x000000081f00720c */ /* 0x080fe20003f86270 */
[----:B------:R-:W-:Y:S01]  /*7b10*/  VIADD R31, R29, 0x120 ;  /* 0x000001201d1f7836 */ /* 0x000fe20000000000 */
[-C--:B------:R-:W-:Y:S01]  /*7b20*/  ISETP.GE.AND P6, PT, R33, R8.reuse, PT ;  /* 0x000000082100720c */ /* 0x080fe20003fc6270 */
[----:B------:R-:W-:Y:S01]  /*7b30*/  VIADD R33, R29, 0x100 ;  /* 0x000001001d217836 */ /* 0x000fe20000000000 */
[-C--:B------:R-:W-:Y:S01]  /*7b40*/  ISETP.GE.AND P5, PT, R35, R8.reuse, PT ;  /* 0x000000082300720c */ /* 0x080fe20003fa6270 */
[----:B------:R-:W3:Y:S03]  /*7b50*/  @!P3 LDG.E R9, desc[UR8][R6.64+0x80] ;  /* 0x000080080609b981 */ /* 0x000ee6000c1e1900 */
[-C--:B------:R-:W-:Y:S01]  /*7b60*/  ISETP.GE.AND P3, PT, R33, R8.reuse, PT ;  /* 0x000000082100720c */ /* 0x080fe20003f66270 */
[----:B------:R-:W4:Y:S01]  /*7b70*/  @!P2 LDG.E R10, desc[UR8][R6.64+0x100] ;  /* 0x00010008060aa981 */ /* 0x000f22000c1e1900 */
[----:B------:R-:W-:Y:S01]  /*7b80*/  ISETP.GE.AND P2, PT, R31, R8, PT ;  /* 0x000000081f00720c */ /* 0x000fe20003f46270 */
[----:B------:R-:W-:-:S02]  /*7b90*/  VIADD R33, R29, 0x140 ;  /* 0x000001401d217836 */ /* 0x000fc40000000000 */
[----:B------:R-:W-:Y:S01]  /*7ba0*/  VIADD R31, R29, 0x160 ;  /* 0x000001601d1f7836 */ /* 0x000fe20000000000 */
[----:B------:R-:W5:Y:S02]  /*7bb0*/  @!P1 LDG.E R19, desc[UR8][R6.64+0x180] ;  /* 0x0001800806139981 */ /* 0x000f64000c1e1900 */
[-C--:B------:R-:W-:Y:S02]  /*7bc0*/  ISETP.GE.AND P1, PT, R33, R8.reuse, PT ;  /* 0x000000082100720c */ /* 0x080fe40003f26270 */
[----:B------:R-:W5:Y:S01]  /*7bd0*/  @!P0 LDG.E R17, desc[UR8][R6.64+0x200] ;  /* 0x0002000806118981 */ /* 0x000f62000c1e1900 */
[-C--:B------:R-:W-:Y:S01]  /*7be0*/  ISETP.GE.AND P0, PT, R31, R8.reuse, PT ;  /* 0x000000081f00720c */ /* 0x080fe20003f06270 */
[C---:B------:R-:W-:Y:S02]  /*7bf0*/  VIADD R33, R29.reuse, 0x180 ;  /* 0x000001801d217836 */ /* 0x040fe40000000000 */
[----:B------:R-:W-:Y:S01]  /*7c00*/  VIADD R31, R29, 0x1a0 ;  /* 0x000001a01d1f7836 */ /* 0x000fe20000000000 */
[----:B------:R-:W5:Y:S02]  /*7c10*/  @!P6 LDG.E R5, desc[UR8][R6.64+0x280] ;  /* 0x000280080605e981 */ /* 0x000f64000c1e1900 */
[----:B------:R-:W-:-:S02]  /*7c20*/  ISETP.GE.AND P6, PT, R33, R8, PT ;  /* 0x000000082100720c */ /* 0x000fc40003fc6270 */
[----:B------:R-:W5:Y:S01]  /*7c30*/  @!P5 LDG.E R3, desc[UR8][R6.64+0x300] ;  /* 0x000300080603d981 */ /* 0x000f62000c1e1900 */
[-C--:B------:R-:W-:Y:S01]  /*7c40*/  ISETP.GE.AND P5, PT, R31, R8.reuse, PT ;  /* 0x000000081f00720c */ /* 0x080fe20003fa6270 */
[C---:B------:R-:W-:Y:S02]  /*7c50*/  VIADD R33, R29.reuse, 0x1c0 ;  /* 0x000001c01d217836 */ /* 0x040fe40000000000 */
[----:B------:R-:W-:Y:S01]  /*7c60*/  VIADD R31, R29, 0x1e0 ;  /* 0x000001e01d1f7836 */ /* 0x000fe20000000000 */
[----:B------:R-:W5:Y:S02]  /*7c70*/  @!P4 LDG.E R16, desc[UR8][R6.64+0x380] ;  /* 0x000380080610c981 */ /* 0x000f64000c1e1900 */
[-C--:B------:R-:W-:Y:S02]  /*7c80*/  ISETP.GE.AND P4, PT, R33, R8.reuse, PT ;  /* 0x000000082100720c */ /* 0x080fe40003f86270 */
[----:B------:R-:W5:Y:S01]  /*7c90*/  @!P3 LDG.E R15, desc[UR8][R6.64+0x400] ;  /* 0x00040008060fb981 */ /* 0x000f62000c1e1900 */
[----:B------:R-:W-:Y:S01]  /*7ca0*/  ISETP.GE.AND P3, PT, R31, R8, PT ;  /* 0x000000081f00720c */ /* 0x000fe20003f66270 */
[----:B------:R-:W-:-:S02]  /*7cb0*/  VIADD R33, R29, 0x200 ;  /* 0x000002001d217836 */ /* 0x000fc40000000000 */
[C---:B------:R-:W-:Y:S01]  /*7cc0*/  VIADD R31, R29.reuse, 0x220 ;  /* 0x000002201d1f7836 */ /* 0x040fe20000000000 */
[----:B------:R-:W5:Y:S01]  /*7cd0*/  @!P2 LDG.E R14, desc[UR8][R6.64+0x480] ;  /* 0x00048008060ea981 */ /* 0x000f62000c1e1900 */
[----:B------:R-:W-:Y:S01]  /*7ce0*/  VIADD R29, R29, 0x240 ;  /* 0x000002401d1d7836 */ /* 0x000fe20000000000 */
[-C--:B------:R-:W-:Y:S02]  /*7cf0*/  ISETP.GE.AND P2, PT, R33, R8.reuse, PT ;  /* 0x000000082100720c */ /* 0x080fe40003f46270 */
        /* <DEDUP_REMOVED lines=17> */
[----:B------:R-:W0:Y:S01]  /*7e10*/  LDCU UR5, c[0x0][0x3a8] ;  /* 0x00007500ff0577ac */ /* 0x000e220008000800 */
[----:B-1----:R-:W-:-:S05]  /*7e20*/  IMAD R28, R20, 0x260, R18 ;  /* 0x00000260141c7824 */ /* 0x002fca00078e0212 */
[----:B------:R-:W-:Y:S02]  /*7e30*/  LEA R28, R28, UR4, 0x2 ;  /* 0x000000041c1c7c11 */ /* 0x000fe4000f8e10ff */
[----:B------:R-:W-:-:S03]  /*7e40*/  LOP3.LUT R0, R0, 0xffffdfff, RZ, 0xc0, !PT ;  /* 0xffffdfff00007812 */ /* 0x000fc600078ec0ff */
        /* <DEDUP_REMOVED lines=8> */
[----:B------:R1:W-:Y:S04]  /*7ed0*/  STS [R28+0x400], R15 ;  /* 0x0004000f1c007388 */ /* 0x0003e80000000800 */
[----:B------:R-:W-:Y:S01]  /*7ee0*/  STS [R28+0x480], R14 ;  /* 0x0004800e1c007388 */ /* 0x000fe20000000800 */
[----:B-1----:R-:W-:-:S03]  /*7ef0*/  IMAD R15, R18, 0x48, R28 ;  /* 0x00000048120f7824 */ /* 0x002fc600078e021c */
        /* <DEDUP_REMOVED lines=10> */
[----:B------:R-:W2:Y:S04]  /*7fa0*/  LDS R38, [R15] ;  /* 0x000000000f267984 */ /* 0x000ea80000000800 */
[----:B------:R-:W3:Y:S04]  /*7fb0*/  LDS R37, [R15+0x4] ;  /* 0x000004000f257984 */ /* 0x000ee80000000800 */
[----:B------:R-:W4:Y:S04]  /*7fc0*/  LDS R32, [R15+0x8] ;  /* 0x000008000f207984 */ /* 0x000f280000000800 */
[----:B------:R-:W5:Y:S04]  /*7fd0*/  LDS R31, [R15+0xc] ;  /* 0x00000c000f1f7984 */ /* 0x000f680000000800 */
[----:B------:R-:W5:Y:S01]  /*7fe0*/  LDS R30, [R15+0x10] ;  /* 0x000010000f1e7984 */ /* 0x000f620000000800 */
[----:B0-----:R-:W-:-:S03]  /*7ff0*/  IMAD R17, R6, UR6, R27 ;  /* 0x0000000606117c24 */ /* 0x001fc6000f8e021b */
[----:B------:R-:W0:Y:S01]  /*8000*/  LDS R28, [R15+0x14] ;  /* 0x000014000f1c7984 */ /* 0x000e220000000800 */
[----:B-1----:R-:W-:Y:S02]  /*8010*/  IMAD R12, R2, 0x13, RZ ;  /* 0x00000013020c7824 */ /* 0x002fe400078e02ff */
[----:B------:R-:W-:Y:S01]  /*8020*/  IMAD R17, R17, -0x2d20, R4 ;  /* 0xffffd2e011117824 */ /* 0x000fe200078e0204 */
[----:B------:R-:W1:Y:S01]  /*8030*/  LDS R26, [R15+0x18] ;  /* 0x000018000f1a7984 */ /* 0x000e620000000800 */
[C---:B------:R-:W-:Y:S02]  /*8040*/  VIADD R4, R12.reuse, 0x1 ;  /* 0x000000010c047836 */ /* 0x040fe40000000000 */
[----:B------:R-:W-:Y:S01]  /*8050*/  VIADD R6, R12, 0x2 ;  /* 0x000000020c067836 */ /* 0x000fe20000000000 */
[----:B------:R-:W1:Y:S04]  /*8060*/  LDS R19, [R15+0x1c] ;  /* 0x00001c000f137984 */ /* 0x000e680000000800 */
[----:B------:R-:W1:Y:S04]  /*8070*/  LDS R16, [R15+0x20] ;  /* 0x000020000f107984 */ /* 0x000e680000000800 */
[----:B------:R-:W1:Y:S01]  /*8080*/  LDS R11, [R15+0x24] ;  /* 0x000024000f0b7984 */ /* 0x000e620000000800 */
[----:B--2---:R-:W-:-:S03]  /*8090*/  ISETP.GE.AND P1, PT, R38, UR5, PT ;  /* 0x0000000526007c0c */ /* 0x004fc6000bf26270 */
[----:B------:R-:W2:Y:S01]  /*80a0*/  LDS R10, [R15+0x28] ;  /* 0x000028000f0a7984 */ /* 0x000ea20000000800 */
[----:B---3--:R-:W-:-:S03]  /*80b0*/  ISETP.GE.AND P0, PT, R37, UR5, PT ;  /* 0x0000000525007c0c */ /* 0x008fc6000bf06270 */
[----:B------:R-:W3:Y:S01]  /*80c0*/  LDS R9, [R15+0x2c] ;  /* 0x00002c000f097984 */ /* 0x000ee20000000800 */
[-C--:B------:R-:W-:Y:S02]  /*80d0*/  ISETP.GE.OR P1, PT, R12, R17.reuse, !P1 ;  /* 0x000000110c00720c */ /* 0x080fe40004f26670 */
[----:B------:R-:W-:Y:S01]  /*80e0*/  ISETP.GE.OR P5, PT, R4, R17, !P0 ;  /* 0x000000110400720c */ /* 0x000fe200047a6670 */
[----:B------:R-:W3:Y:S01]  /*80f0*/  LDS R8, [R15+0x30] ;  /* 0x000030000f087984 */ /* 0x000ee20000000800 */
[----:B----4-:R-:W-:-:S03]  /*8100*/  ISETP.GE.AND P0, PT, R32, UR5, PT ;  /* 0x0000000520007c0c */ /* 0x010fc6000bf06270 */
[----:B------:R-:W4:Y:S01]  /*8110*/  LDS R7, [R15+0x34] ;  /* 0x000034000f077984 */ /* 0x000f220000000800 */
[-C--:B------:R-:W-:Y:S02]  /*8120*/  ISETP.GE.OR P6, PT, R6, R17.reuse, !P0 ;  /* 0x000000110600720c */ /* 0x080fe400047c6670 */
[----:B------:R-:W-:Y:S01]  /*8130*/  SEL R3, RZ, 0x1, !P1 ;  /* 0x00000001ff037807 */ /* 0x000fe20004800000 */
[----:B------:R-:W-:Y:S01]  /*8140*/  IMAD.MOV.U32 R4, RZ, RZ, 0x2 ;  /* 0x00000002ff047424 */ /* 0x000fe200078e00ff */
[----:B-----5:R-:W-:Y:S01]  /*8150*/  ISETP.GE.AND P0, PT, R31, UR5, PT ;  /* 0x000000051f007c0c */ /* 0x020fe2000bf06270 */
[----:B------:R-:W-:Y:S01]  /*8160*/  VIADD R6, R12, 0x3 ;  /* 0x000000030c067836 */ /* 0x000fe20000000000 */
[----:B------:R-:W-:Y:S01]  /*8170*/  LDS R5, [R15+0x3c] ;  /* 0x00003c000f057984 */ /* 0x000fe20000000800 */
[----:B------:R-:W-:Y:S01]  /*8180*/  @!P1 IMAD.MOV R4, RZ, RZ, 0x1 ;  /* 0x00000001ff049424 */ /* 0x000fe200078e02ff */
[----:B------:R-:W-:Y:S01]  /*8190*/  @P5 LOP3.LUT R0, R0, 0x2000, RZ, 0xfc, !PT ;  /* 0x0000200000005812 */ /* 0x000fe200078efcff */
[----:B------:R-:W-:Y:S01]  /*81a0*/  @!P5 IMAD.MOV R4, RZ, RZ, R3 ;  /* 0x000000ffff04d224 */ /* 0x000fe200078e0203 */
[----:B------:R-:W-:Y:S01]  /*81b0*/  ISETP.GE.OR P3, PT, R6, R17, !P0 ;  /* 0x000000110600720c */ /* 0x000fe20004766670 */
[----:B------:R-:W-:Y:S01]  /*81c0*/  LDS R39, [R15+0x48] ;  /* 0x000048000f277984 */ /* 0x000fe20000000800 */
[----:B------:R-:W-:Y:S01]  /*81d0*/  LOP3.LUT R0, R0, 0xffffefff, RZ, 0xc0, !PT ;  /* 0xffffefff00007812 */ /* 0x000fe200078ec0ff */
[C---:B------:R-:W-:Y:S01]  /*81e0*/  VIADD R3, R4.reuse, 0x1 ;  /* 0x0000000104037836 */ /* 0x040fe20000000000 */
[----:B------:R-:W-:Y:S01]  /*81f0*/  @!P6 IADD3 R3, PT, PT, R4, RZ, RZ ;  /* 0x000000ff0403e210 */ /* 0x000fe20007ffe0ff */
[----:B------:R-:W-:Y:S01]  /*8200*/  VIADD R4, R12, 0x4 ;  /* 0x000000040c047836 */ /* 0x000fe20000000000 */
[----:B------:R-:W-:-:S02]  /*8210*/  ISETP.GE.AND P0, PT, R30, UR5, PT ;  /* 0x000000051e007c0c */ /* 0x000fc4000bf06270 */
[----:B------:R-:W-:Y:S02]  /*8220*/  @P6 LOP3.LUT R0, R0, 0x1000, RZ, 0xfc, !PT ;  /* 0x0000100000006812 */ /* 0x000fe400078efcff */
[-C--:B------:R-:W-:Y:S02]  /*8230*/  ISETP.GE.OR P2, PT, R4, R17.reuse, !P0 ;  /* 0x000000110400720c */ /* 0x080fe40004746670 */
[----:B------:R-:W-:Y:S01]  /*8240*/  LOP3.LUT R0, R0, 0xfffff7ff, RZ, 0xc0, !PT ;  /* 0xfffff7ff00007812 */ /* 0x000fe200078ec0ff */
[----:B------:R-:W-:Y:S01]  /*8250*/  VIADD R6, R12, 0x5 ;  /* 0x000000050c067836 */ /* 0x000fe20000000000 */
[----:B0-----:R-:W-:Y:S01]  /*8260*/  ISETP.GE.AND P0, PT, R28, UR5, PT ;  /* 0x000000051c007c0c */ /* 0x001fe2000bf06270 */
[----:B------:R-:W-:Y:S01]  /*8270*/  VIADD R4, R3, 0x1 ;  /* 0x0000000103047836 */ /* 0x000fe20000000000 */
[----:B------:R-:W-:Y:S01]  /*8280*/  @P3 LOP3.LUT R0, R0, 0x800, RZ, 0xfc, !PT ;  /* 0x0000080000003812 */ /* 0x000fe200078efcff */
[----:B------:R-:W-:Y:S01]  /*8290*/  @!P3 IMAD.MOV R4, RZ, RZ, R3 ;  /* 0x000000ffff04b224 */ /* 0x000fe200078e0203 */
[----:B------:R-:W-:-:S02]  /*82a0*/  ISETP.GE.OR P3, PT, R6, R17, !P0 ;  /* 0x000000110600720c */ /* 0x000fc40004766670 */
        /* <DEDUP_REMOVED lines=27> */
[----:B------:R-:W-:Y:S01]  /*8460*/  ISETP.GE.OR P3, PT, R6, R17, !P0 ;  /* 0x000000110600720c */ /* 0x000fe20004766670 */
[----:B------:R-:W-:Y:S01]  /*8470*/  VIADD R6, R12, 0xa ;  /* 0x0000000a0c067836 */ /* 0x000fe20000000000 */
[----:B------:R-:W-:-:S02]  /*8480*/  LOP3.LUT R0, R0, 0xffffffbf, RZ, 0xc0, !PT ;  /* 0xffffffbf00007812 */ /* 0x000fc400078ec0ff */
[----:B--2---:R-:W-:Y:S01]  /*8490*/  ISETP.GE.AND P0, PT, R10, UR5, PT ;  /* 0x000000050a007c0c */ /* 0x004fe2000bf06270 */
[----:B------:R-:W-:Y:S01]  /*84a0*/  VIADD R3, R4, 0x1 ;  /* 0x0000000104037836 */ /* 0x000fe20000000000 */
[----:B------:R-:W-:Y:S01]  /*84b0*/  @P2 LOP3.LUT R0, R0, 0x40, RZ, 0xfc, !PT ;  /* 0x0000004000002812 */ /* 0x000fe200078efcff */
[----:B------:R-:W-:Y:S01]  /*84c0*/  @!P2 IMAD.MOV R3, RZ, RZ, R4 ;  /* 0x000000ffff03a224 */ /* 0x000fe200078e0204 */
[----:B------:R-:W-:Y:S02]  /*84d0*/  ISETP.GE.OR P2, PT, R6, R17, !P0 ;  /* 0x000000110600720c */ /* 0x000fe40004746670 */
[----:B------:R-:W0:Y:S01]  /*84e0*/  LDS R6, [R15+0x38] ;  /* 0x000038000f067984 */ /* 0x000e220000000800 */
[----:B------:R-:W-:Y:S01]  /*84f0*/  LOP3.LUT R0, R0, 0xffffffdf, RZ, 0xc0, !PT ;  /* 0xffffffdf00007812 */ /* 0x000fe200078ec0ff */
[C---:B------:R-:W-:Y:S01]  /*8500*/  VIADD R4, R3.reuse, 0x1 ;  /* 0x0000000103047836 */ /* 0x040fe20000000000 */
[----:B------:R-:W-:Y:S01]  /*8510*/  @!P3 IADD3 R4, PT, PT, R3, RZ, RZ ;  /* 0x000000ff0304b210 */ /* 0x000fe20007ffe0ff */
[----:B------:R-:W-:Y:S01]  /*8520*/  VIADD R14, R12, 0xb ;  /* 0x0000000b0c0e7836 */ /* 0x000fe20000000000 */
[----:B---3--:R-:W-:-:S02]  /*8530*/  ISETP.GE.AND P0, PT, R9, UR5, PT ;  /* 0x0000000509007c0c */ /* 0x008fc4000bf06270 */
[----:B------:R-:W-:Y:S01]  /*8540*/  @P3 LOP3.LUT R0, R0, 0x20, RZ, 0xfc, !PT ;  /* 0x0000002000003812 */ /* 0x000fe200078efcff */
[----:B------:R-:W-:Y:S01]  /*8550*/  VIADD R3, R4, 0x1 ;  /* 0x0000000104037836 */ /* 0x000fe20000000000 */
[-C--:B------:R-:W-:Y:S02]  /*8560*/  ISETP.GE.OR P3, PT, R14, R17.reuse, !P0 ;  /* 0x000000110e00720c */ /* 0x080fe40004766670 */
[----:B------:R-:W-:Y:S01]  /*8570*/  @!P2 IMAD.MOV R3, RZ, RZ, R4 ;  /* 0x000000ffff03a224 */ /* 0x000fe200078e0204 */
[----:B------:R-:W-:Y:S01]  /*8580*/  LOP3.LUT R0, R0, 0xffffffef, RZ, 0xc0, !PT ;  /* 0xffffffef00007812 */ /* 0x000fe200078ec0ff */
[----:B------:R-:W-:Y:S01]  /*8590*/  VIADD R4, R12, 0xc ;  /* 0x0000000c0c047836 */ /* 0x000fe20000000000 */
[----:B------:R-:W-:Y:S02]  /*85a0*/  ISETP.GE.AND P0, PT, R8, UR5, PT ;  /* 0x0000000508007c0c */ /* 0x000fe4000bf06270 */
[----:B------:R-:W-:Y:S02]  /*85b0*/  @P2 LOP3.LUT R0, R0, 0x10, RZ, 0xfc, !PT ;  /* 0x0000001000002812 */ /* 0x000fe400078efcff */
[----:B------:R-:W-:-:S02]  /*85c0*/  ISETP.GE.OR P2, PT, R4, R17, !P0 ;  /* 0x000000110400720c */ /* 0x000fc40004746670 */
[----:B------:R-:W1:Y:S01]  /*85d0*/  LDS R4, [R15+0x40] ;  /* 0x000040000f047984 */ /* 0x000e620000000800 */
[----:B------:R-:W-:Y:S01]  /*85e0*/  VIADD R13, R3, 0x1 ;  /* 0x00000001030d7836 */ /* 0x000fe20000000000 */
[----:B------:R-:W-:Y:S01]  /*85f0*/  LOP3.LUT R0, R0, 0xfffffff7, RZ, 0xc0, !PT ;  /* 0xfffffff700007812 */ /* 0x000fe200078ec0ff */
[----:B------:R-:W-:Y:S02]  /*8600*/  @!P3 IMAD.MOV R13, RZ, RZ, R3 ;  /* 0x000000ffff0db224 */ /* 0x000fe400078e0203 */
[----:B------:R-:W2:Y:S01]  /*8610*/  LDS R3, [R15+0x44] ;  /* 0x000044000f037984 */ /* 0x000ea20000000800 */
[----:B------:R-:W-:Y:S01]  /*8620*/  VIADD R22, R12, 0xd ;  /* 0x0000000d0c167836 */ /* 0x000fe20000000000 */
[----:B------:R-:W-:Y:S01]  /*8630*/  BAR.SYNC.DEFER_BLOCKING 0x0 ;  /* 0x0000000000007b1d */ /* 0x000fe20000010000 */
[----:B----4-:R-:W-:Y:S02]  /*8640*/  ISETP.GE.AND P0, PT, R7, UR5, PT ;  /* 0x0000000507007c0c */ /* 0x010fe4000bf06270 */
[----:B------:R-:W-:-:S02]  /*8650*/  @P3 LOP3.LUT R0, R0, 0x8, RZ, 0xfc, !PT ;  /* 0x0000000800003812 */ /* 0x000fc400078efcff */
[----:B------:R-:W-:Y:S02]  /*8660*/  ISETP.GE.OR P3, PT, R22, R17, !P0 ;  /* 0x000000111600720c */ /* 0x000fe40004766670 */
[----:B------:R-:W-:Y:S01]  /*8670*/  LOP3.LUT R0, R0, 0xfffffffb, RZ, 0xc0, !PT ;  /* 0xfffffffb00007812 */ /* 0x000fe200078ec0ff */
[----:B------:R-:W-:-:S03]  /*8680*/  VIADD R14, R13, 0x1 ;  /* 0x000000010d0e7836 */ /* 0x000fc60000000000 */
[----:B------:R-:W-:Y:S01]  /*8690*/  @P2 LOP3.LUT R0, R0, 0x4, RZ, 0xfc, !PT ;  /* 0x0000000400002812 */ /* 0x000fe200078efcff */
[----:B------:R-:W-:Y:S01]  /*86a0*/  @!P2 IMAD.MOV R14, RZ, RZ, R13 ;  /* 0x000000ffff0ea224 */ /* 0x000fe200078e020d */
[----:B0-----:R-:W-:Y:S01]  /*86b0*/  ISETP.GE.AND P2, PT, R6, UR5, PT ;  /* 0x0000000506007c0c */ /* 0x001fe2000bf46270 */
[----:B------:R-:W-:Y:S01]  /*86c0*/  VIADD R22, R12, 0xe ;  /* 0x0000000e0c167836 */ /* 0x000fe20000000000 */
[----:B------:R-:W-:Y:S01]  /*86d0*/  LOP3.LUT R0, R0, 0xfffffffe, RZ, 0xc0, !PT ;  /* 0xfffffffe00007812 */ /* 0x000fe200078ec0ff */
[----:B------:R-:W-:Y:S02]  /*86e0*/  VIADD R13, R14, 0x1 ;  /* 0x000000010e0d7836 */ /* 0x000fe40000000000 */
[----:B------:R-:W-:Y:S01]  /*86f0*/  @!P3 IMAD.MOV R13, RZ, RZ, R14 ;  /* 0x000000ffff0db224 */ /* 0x000fe200078e020e */
[----:B------:R-:W-:Y:S01]  /*8700*/  ISETP.GE.OR P2, PT, R22, R17, !P2 ;  /* 0x000000111600720c */ /* 0x000fe20005746670 */
[----:B------:R-:W-:Y:S01]  /*8710*/  VIADD R22, R12, 0xf ;  /* 0x0000000f0c167836 */ /* 0x000fe20000000000 */
[----:B------:R-:W-:-:S02]  /*8720*/  @P3 LOP3.LUT R0, R0, 0x1, RZ, 0xfc, !PT ;  /* 0x0000000100003812 */ /* 0x000fc400078efcff */
[----:B------:R-:W-:-:S04]  /*8730*/  ISETP.GE.AND P3, PT, R5, UR5, PT ;  /* 0x0000000505007c0c */ /* 0x000fc8000bf66270 */
[----:B------:R-:W-:Y:S01]  /*8740*/  ISETP.GE.OR P3, PT, R22, R17, !P3 ;  /* 0x000000111600720c */ /* 0x000fe20005f66670 */
[----:B------:R-:W-:Y:S02]  /*8750*/  VIADD R14, R13, 0x1 ;  /* 0x000000010d0e7836 */ /* 0x000fe40000000000 */
[----:B------:R-:W-:Y:S01]  /*8760*/  VIADD R22, R12, 0x10 ;  /* 0x000000100c167836 */ /* 0x000fe20000000000 */
[----:B-1----:R-:W-:Y:S01]  /*8770*/  ISETP.GE.AND P4, PT, R4, UR5, PT ;  /* 0x0000000504007c0c */ /* 0x002fe2000bf86270 */
[----:B------:R-:W-:-:S03]  /*8780*/  @!P2 IMAD.MOV R14, RZ, RZ, R13 ;  /* 0x000000ffff0ea224 */ /* 0x000fc600078e020d */
[----:B------:R-:W-:Y:S01]  /*8790*/  ISETP.GE.OR P4, PT, R22, R17, !P4 ;  /* 0x000000111600720c */ /* 0x000fe20006786670 */
[----:B------:R-:W-:Y:S01]  /*87a0*/  VIADD R13, R14, 0x1 ;  /* 0x000000010e0d7836 */ /* 0x000fe20000000000 */
[----:B--2---:R-:W-:-:S03]  /*87b0*/  ISETP.GE.AND P5, PT, R3, UR5, PT ;  /* 0x0000000503007c0c */ /* 0x004fc6000bfa6270 */
[----:B------:R-:W-:Y:S02]  /*87c0*/  @!P3 IMAD.MOV R13, RZ, RZ, R14 ;  /* 0x000000ffff0db224 */ /* 0x000fe400078e020e */
[C---:B------:R-:W-:Y:S01]  /*87d0*/  VIADD R14, R12.reuse, 0x11 ;  /* 0x000000110c0e7836 */ /* 0x040fe20000000000 */
[----:B------:R-:W-:Y:S01]  /*87e0*/  ISETP.GE.AND P0, PT, R39, UR5, PT ;  /* 0x0000000527007c0c */ /* 0x000fe2000bf06270 */
[----:B------:R-:W-:-:S03]  /*87f0*/  VIADD R12, R12, 0x12 ;  /* 0x000000120c0c7836 */ /* 0x000fc60000000000 */
[-C--:B------:R-:W-:Y:S01]  /*8800*/  ISETP.GE.OR P5, PT, R14, R17.reuse, !P5 ;  /* 0x000000110e00720c */ /* 0x080fe20006fa6670 */
[C---:B------:R-:W-:Y:S01]  /*8810*/  VIADD R15, R13.reuse, 0x1 ;  /* 0x000000010d0f7836 */ /* 0x040fe20000000000 */
[----:B------:R-:W-:Y:S02]  /*8820*/  ISETP.GE.OR P6, PT, R12, R17, !P0 ;  /* 0x000000110c00720c */ /* 0x000fe400047c6670 */
[----:B------:R-:W-:-:S05]  /*8830*/  @!P4 IADD3 R15, PT, PT, R13, RZ, RZ ;  /* 0x000000ff0d0fc210 */ /* 0x000fca0007ffe0ff */
[----:B------:R-:W-:-:S04]  /*8840*/  VIADD R12, R15, 0x1 ;  /* 0x000000010f0c7836 */ /* 0x000fc80000000000 */
[----:B------:R-:W-:-:S04]  /*8850*/  @!P5 IMAD.MOV R12, RZ, RZ, R15 ;  /* 0x000000ffff0cd224 */ /* 0x000fc800078e020f */
[----:B------:R-:W-:Y:S02]  /*8860*/  VIADD R21, R12, 0x1 ;  /* 0x000000010c157836 */ /* 0x000fe40000000000 */
        /* <DEDUP_REMOVED lines=13> */
[----:B------:R-:W-:Y:S01]  /*8940*/  @!P0 STS [R25], R24 ;  /* 0x0000001819008388 */ /* 0x000fe20000000800 */
[----:B------:R-:W-:Y:S06]  /*8950*/  BAR.SYNC.DEFER_BLOCKING 0x0 ;  /* 0x0000000000007b1d */ /* 0x000fec0000010000 */
[----:B------:R-:W0:Y:S01]  /*8960*/  LDS.128 R12, [UR4] ;  /* 0x00000004ff0c7984 */ /* 0x000e220008000c00 */
[----:B------:R-:W-:Y:S01]  /*8970*/  IMAD.IADD R21, R24, 0x1, -R21 ;  /* 0x0000000118157824 */ /* 0x000fe200078e0a15 */
[----:B------:R-:W-:-:S04]  /*8980*/  ISETP.NE.AND P0, PT, R18, RZ, PT ;  /* 0x000000ff1200720c */ /* 0x000fc80003f05270 */
[----:B------:R-:W-:Y:S02]  /*8990*/  SEL R22, R21, RZ, P0 ;  /* 0x000000ff15167207 */ /* 0x000fe40000000000 */
[----:B------:R-:W-:Y:S01]  /*89a0*/  ISETP.NE.AND P0, PT, R20, 0x2, PT ;  /* 0x000000021400780c */ /* 0x000fe20003f05270 */
[----:B0-----:R-:W-:-:S04]  /*89b0*/  IMAD.IADD R13, R12, 0x1, R13 ;  /* 0x000000010c0d7824 */ /* 0x001fc800078e020d */
[----:B------:R-:W-:Y:S01]  /*89c0*/  IMAD.IADD R14, R14, 0x1, R13 ;  /* 0x000000010e0e7824 */ /* 0x000fe200078e020d */
[----:B------:R-:W-:Y:S02]  /*89d0*/  SEL R12, R13, R12, !P0 ;  /* 0x0000000c0d0c7207 */ /* 0x000fe40004000000 */
[----:B------:R-:W-:Y:S01]  /*89e0*/  ISETP.NE.AND P0, PT, R20, 0x3, PT ;  /* 0x000000031400780c */ /* 0x000fe20003f05270 */
[----:B------:R-:W-:-:S03]  /*89f0*/  IMAD.IADD R23, R15, 0x1, R14 ;  /* 0x000000010f177824 */ /* 0x000fc600078e020e */
[----:B------:R-:W-:Y:S02]  /*8a00*/  SEL R12, R14, R12, !P0 ;  /* 0x0000000c0e0c7207 */ /* 0x000fe40004000000 */
[----:B------:R-:W-:-:S04]  /*8a10*/  ISETP.NE.AND P0, PT, R20, 0x4, PT ;  /* 0x000000041400780c */ /* 0x000fc80003f05270 */
[C---:B------:R-:W-:Y:S02]  /*8a20*/  SEL R24, R23.reuse, R12, !P0 ;  /* 0x0000000c17187207 */ /* 0x040fe40004000000 */
[----:B------:R-:W0:Y:S01]  /*8a30*/  LDS.128 R12, [UR4+0x10] ;  /* 0x00001004ff0c7984 */ /* 0x000e220008000c00 */
        /* <DEDUP_REMOVED lines=12> */
[C---:B------:R-:W-:Y:S02]  /*8b00*/  SEL R24, R23.reuse, R24, !P0 ;  /* 0x0000001817187207 */ /* 0x040fe40004000000 */
        /* <DEDUP_REMOVED lines=30> */
[----:B------:R-:W-:-:S04]  /*8cf0*/  ISETP.NE.AND P0, PT, R20, 0x12, PT ;  /* 0x000000121400780c */ /* 0x000fc80003f05270 */
[----:B------:R-:W-:Y:S02]  /*8d00*/  SEL R15, R13, R24, !P0 ;  /* 0x000000180d0f7207 */ /* 0x000fe40004000000 */
[----:B------:R-:W-:-:S03]  /*8d10*/  ISETP.GE.U32.AND P0, PT, R2, 0x20, PT ;  /* 0x000000200200780c */ /* 0x000fc60003f06070 */
[----:B------:R-:W-:-:S05]  /*8d20*/  IMAD.IADD R24, R15, 0x1, R22 ;  /* 0x000000010f187824 */ /* 0x000fca00078e0216 */
[----:B------:R-:W-:Y:S02]  /*8d30*/  SEL R40, R21, R24, !P0 ;  /* 0x0000001815287207 */ /* 0x000fe40004000000 */
[----:B------:R-:W-:Y:S02]  /*8d40*/  ISETP.GT.U32.AND P0, PT, R2, 0x1f, PT ;  /* 0x0000001f0200780c */ /* 0x000fe40003f04070 */
[----:B------:R-:W-:Y:S01]  /*8d50*/  LOP3.LUT R0, R0, 0xffffbfff, RZ, 0xc0, !PT ;  /* 0xffffbfff00007812 */ /* 0x000fe200078ec0ff */
[----:B------:R-:W-:-:S03]  /*8d60*/  IMAD.IADD R21, R14, 0x1, R13 ;  /* 0x000000010e157824 */ /* 0x000fc600078e020d */
[----:B------:R-:W-:-:S07]  /*8d70*/  @P6 LOP3.LUT R0, R0, 0x4000, RZ, 0xfc, !PT ;  /* 0x0000400000006812 */ /* 0x000fce00078efcff */
[----:B------:R-:W-:Y:S05]  /*8d80*/  @P0 BRA `(.L_x_396) ;  /* 0x0000000800dc0947 */ /* 0x000fea0003800000 */
[----:B------:R-:W0:Y:S01]  /*8d90*/  LDC R14, c[0x0][0x374] ;  /* 0x0000dd00ff0e7b82 */ /* 0x000e220000000800 */
[----:B------:R-:W-:-:S07]  /*8da0*/  ISETP.NE.AND P0, PT, R2, RZ, PT ;  /* 0x000000ff0200720c */ /* 0x000fce0003f05270 */
[----:B------:R-:W1:Y:S06]  /*8db0*/  LDC.64 R12, c[0x0][0x3a0] ;  /* 0x0000e800ff0c7b82 */ /* 0x000e6c0000000a00 */
[----:B------:R-:W-:Y:S01]  /*8dc0*/  @!P0 IMAD.MOV.U32 R20, RZ, RZ, 0x64 ;  /* 0x00000064ff148424 */ /* 0x000fe200078e00ff */
[----:B------:R-:W-:Y:S01]  /*8dd0*/  @!P0 STS [UR4+0x8c], R21 ;  /* 0x00008c15ff008988 */ /* 0x000fe20008000804 */
[----:B0-----:R-:W-:Y:S01]  /*8de0*/  IMAD R27, R14, UR6, R27 ;  /* 0x000000060e1b7c24 */ /* 0x001fe2000f8e021b */
[----:B------:R-:W-:-:S03]  /*8df0*/  LOP3.LUT R14, RZ, R2, RZ, 0x33, !PT ;  /* 0x00000002ff0e7212 */ /* 0x000fc600078e33ff */
[----:B-1----:R-:W-:-:S05]  /*8e00*/  IMAD.WIDE R22, R27, 0x8, R12 ;  /* 0x000000081b167825 */ /* 0x002fca00078e020c */
[----:B------:R0:W-:Y:S01]  /*8e10*/  @!P0 ST.E.64.STRONG.GPU desc[UR8][R22.64+0x100], R20 ;  /* 0x0001001416008985 */ /* 0x0001e2000c10fb08 */
[----:B------:R-:W-:Y:S05]  /*8e20*/  NANOSLEEP 0x3ca ;  /* 0x000003ca0000795d */ /* 0x000fea0003800000 */
[----:B0-----:R-:W-:-:S04]  /*8e30*/  IMAD.IADD R20, R14, 0x1, R27 ;  /* 0x000000010e147824 */ /* 0x001fc800078e021b */
[----:B------:R-:W-:-:S05]  /*8e40*/  IMAD.WIDE R12, R20, 0x8, R12 ;  /* 0x00000008140c7825 */ /* 0x000fca00078e020c */
[----:B------:R-:W2:Y:S01]  /*8e50*/  LD.E.64.STRONG.GPU R24, desc[UR8][R12.64+0x100] ;  /* 0x000100080c187980 */ /* 0x000ea2000c10fb00 */
[----:B------:R-:W-:Y:S01]  /*8e60*/  UMOV UR5, 0xffffffff ;  /* 0xffffffff00057882 */ /* 0x000fe20000000000 */
[----:B--2---:R-:W-:Y:S02]  /*8e70*/  ISETP.NE.AND P0, PT, R24, 0x63, PT ;  /* 0x000000631800780c */ /* 0x004fe40003f05270 */
[----:B------:R-:W-:Y:S11]  /*8e80*/  BRA.DIV UR5, `(.L_x_397) ;  /* 0x0000002a05fc7947 */ /* 0x000ff6000b800000 */
[----:B------:R-:W-:-:S13]  /*8e90*/  VOTE.ANY P0, !P0 ;  /* 0x0000000000ff7806 */ /* 0x000fda0004000100 */
.L_x_441:
[----:B------:R-:W-:Y:S05]  /*8ea0*/  @!P0 BRA `(.L_x_398) ;  /* 0x00000000007c8947 */ /* 0x000fea0003800000 */
[----:B------:R-:W-:-:S07]  /*8eb0*/  IMAD.MOV.U32 R34, RZ, RZ, 0x16a ;  /* 0x0000016aff227424 */ /* 0x000fce00078e00ff */
.L_x_400:
[----:B------:R-:W-:Y:S01]  /*8ec0*/  SHF.R.U32.HI R29, RZ, 0x1, R34 ;  /* 0x00000001ff1d7819 */ /* 0x000fe20000011622 */
[----:B------:R-:W-:-:S03]  /*8ed0*/  IMAD R27, R27, 0x41a7, RZ ;  /* 0x000041a71b1b7824 */ /* 0x000fc600078e02ff */
[----:B------:R-:W-:Y:S02]  /*8ee0*/  IADD3 R24, PT, PT, R34, 0x1, -R29 ;  /* 0x0000000122187810 */ /* 0x000fe40007ffe81d */
[----:B------:R-:W-:Y:S02]  /*8ef0*/  LOP3.LUT R27, R27, 0x7fffffff, RZ, 0xc0, !PT ;  /* 0x7fffffff1b1b7812 */ /* 0x000fe400078ec0ff */
[----:B------:R-:W0:Y:S01]  /*8f00*/  I2F.U32.RP R25, R24 ;  /* 0x0000001800197306 */ /* 0x000e220000209000 */
[----:B------:R-:W-:-:S07]  /*8f10*/  IMAD.MOV R33, RZ, RZ, -R24 ;  /* 0x000000ffff217224 */ /* 0x000fce00078e0a18 */
        /* <DEDUP_REMOVED lines=13> */
[----:B------:R-:W-:-:S13]  /*8ff0*/  ISETP.NE.U32.AND P0, PT, R24, RZ, PT ;  /* 0x000000ff1800720c */ /* 0x000fda0003f05070 */
        /* <DEDUP_REMOVED lines=9> */
.L_x_444:
[----:B------:R-:W-:Y:S05]  /*9090*/  @P0 BRA `(.L_x_400) ;  /* 0xfffffffc00880947 */ /* 0x000fea000383ffff */
.L_x_398:
[----:B------:R-:W-:Y:S01]  /*90a0*/  UMOV UR5, 0xffffffff ;  /* 0xffffffff00057882 */ /* 0x000fe20000000000 */
[----:B------:R-:W-:Y:S02]  /*90b0*/  ISETP.NE.AND P0, PT, R24, 0x65, PT ;  /* 0x000000651800780c */ /* 0x000fe40003f05270 */
[----:B------:R-:W-:Y:S11]  /*90c0*/  BRA.DIV UR5, `(.L_x_401) ;  /* 0x0000002a05ac7947 */ /* 0x000ff6000b800000 */
[----:B------:R-:W0:Y:S01]  /*90d0*/  S2R R41, SR_GEMASK ;  /* 0x0000000000297919 */ /* 0x000e220000003c00 */
[----:B------:R-:W-:Y:S02]  /*90e0*/  VOTE.ANY R14, PT, !P0 ;  /* 0x00000000000e7806 */ /* 0x000fe400040e0100 */
[----:B------:R-:W-:Y:S02]  /*90f0*/  ISETP.NE.AND P6, PT, R24, 0x65, PT ;  /* 0x000000651800780c */ /* 0x000fe40003fc5270 */
[----:B0-----:R-:W-:-:S04]  /*9100*/  LOP3.LUT R14, R14, 0x80000000, R41, 0xec, !PT ;  /* 0x800000000e0e7812 */ /* 0x001fc800078eec29 */
[----:B------:R-:W-:-:S04]  /*9110*/  IADD3 R13, PT, PT, R14, -0x1, RZ ;  /* 0xffffffff0e0d7810 */ /* 0x000fc80007ffe0ff */
[----:B------:R-:W-:-:S04]  /*9120*/  LOP3.LUT R13, R14, R13, RZ, 0xc, !PT ;  /* 0x0000000d0e0d7212 */ /* 0x000fc800078e0cff */
[----:B------:R-:W0:Y:S02]  /*9130*/  POPC R43, R13 ;  /* 0x0000000d002b7309 */ /* 0x000e240000000000 */
[----:B0-----:R-:W0:Y:S01]  /*9140*/  SHFL.DOWN PT, R15, R25, 0x1, R43 ;  /* 0x08200000190f7989 */ /* 0x001e2200000e002b */
[----:B------:R-:W-:-:S04]  /*9150*/  ISETP.GE.AND P0, PT, R18, R43, PT ;  /* 0x0000002b1200720c */ /* 0x000fc80003f06270 */
[----:B0-----:R-:W-:-:S05]  /*9160*/  SEL R12, R15, RZ, !P0 ;  /* 0x000000ff0f0c7207 */ /* 0x001fca0004000000 */
[----:B------:R-:W-:Y:S02]  /*9170*/  IMAD.IADD R36, R12, 0x1, R25 ;  /* 0x000000010c247824 */ /* 0x000fe400078e0219 */
[----:B------:R-:W-:-:S03]  /*9180*/  VIADD R12, R18, 0x2 ;  /* 0x00000002120c7836 */ /* 0x000fc60000000000 */
[----:B------:R-:W0:Y:S02]  /*9190*/  SHFL.DOWN PT, R15, R36, 0x2, R43 ;  /* 0x08400000240f7989 */ /* 0x000e2400000e002b */
[----:B------:R-:W-:Y:S01]  /*91a0*/  ISETP.GT.AND P0, PT, R12, R43, PT ;  /* 0x0000002b0c00720c */ /* 0x000fe20003f04270 */
[----:B------:R-:W-:-:S03]  /*91b0*/  VIADD R12, R18, 0x4 ;  /* 0x00000004120c7836 */ /* 0x000fc60000000000 */
[----:B0-----:R-:W-:Y:S02]  /*91c0*/  SEL R15, R15, RZ, !P0 ;  /* 0x000000ff0f0f7207 */ /* 0x001fe40004000000 */
[----:B------:R-:W-:Y:S01]  /*91d0*/  ISETP.GT.AND P0, PT, R12, R43, PT ;  /* 0x0000002b0c00720c */ /* 0x000fe20003f04270 */
[----:B------:R-:W-:Y:S02]  /*91e0*/  VIADD R12, R18, 0x8 ;  /* 0x00000008120c7836 */ /* 0x000fe40000000000 */
[----:B------:R-:W-:-:S05]  /*91f0*/  IMAD.IADD R42, R36, 0x1, R15 ;  /* 0x00000001242a7824 */ /* 0x000fca00078e020f */
[----:B------:R-:W0:Y:S02]  /*9200*/  SHFL.DOWN PT, R15, R42, 0x4, R43 ;  /* 0x088000002a0f7989 */ /* 0x000e2400000e002b */
[----:B0-----:R-:W-:Y:S02]  /*9210*/  SEL R15, R15, RZ, !P0 ;  /* 0x000000ff0f0f7207 */ /* 0x001fe40004000000 */
[----:B------:R-:W-:Y:S02]  /*9220*/  ISETP.GT.AND P0, PT, R12, R43, PT ;  /* 0x0000002b0c00720c */ /* 0x000fe40003f04270 */
[----:B------:R-:W0:Y:S01]  /*9230*/  LDC.64 R12, c[0x0][0x3a0] ;  /* 0x0000e800ff0c7b82 */ /* 0x000e220000000a00 */
[----:B------:R-:W-:-:S05]  /*9240*/  IMAD.IADD R34, R42, 0x1, R15 ;  /* 0x000000012a227824 */ /* 0x000fca00078e020f */
[----:B------:R-:W1:Y:S02]  /*9250*/  SHFL.DOWN PT, R15, R34, 0x8, R43 ;  /* 0x09000000220f7989 */ /* 0x000e6400000e002b */
[----:B-1----:R-:W-:Y:S02]  /*9260*/  SEL R15, R15, RZ, !P0 ;  /* 0x000000ff0f0f7207 */ /* 0x002fe40004000000 */
[----:B0-----:R-:W-:Y:S01]  /*9270*/  IADD3 R33, P0, PT, R12, 0x100, RZ ;  /* 0x000001000c217810 */ /* 0x001fe20007f1e0ff */
[----:B------:R-:W-:Y:S02]  /*9280*/  VIADD R12, R18, 0x10 ;  /* 0x00000010120c7836 */ /* 0x000fe40000000000 */
[----:B------:R-:W-:Y:S02]  /*9290*/  IMAD.IADD R36, R34, 0x1, R15 ;  /* 0x0000000122247824 */ /* 0x000fe400078e020f */
[----:B------:R-:W-:Y:S01]  /*92a0*/  IMAD.X R35, RZ, RZ, R13, P0 ;  /* 0x000000ffff237224 */ /* 0x000fe200000e060d */
[----:B------:R-:W-:-:S02]  /*92b0*/  ISETP.GT.AND P0, PT, R12, R43, PT ;  /* 0x0000002b0c00720c */ /* 0x000fc40003f04270 */
[----:B------:R-:W0:Y:S02]  /*92c0*/  SHFL.DOWN PT, R15, R36, 0x10, R43 ;  /* 0x0a000000240f7989 */ /* 0x000e2400000e002b */
[----:B0-----:R-:W-:Y:S02]  /*92d0*/  SEL R15, R15, RZ, !P0 ;  /* 0x000000ff0f0f7207 */ /* 0x001fe40004000000 */
[----:B------:R-:W-:-:S03]  /*92e0*/  VOTE.ALL P0, P6 ;  /* 0x0000000000ff7806 */ /* 0x000fc60003000000 */
[----:B------:R-:W-:-:S10]  /*92f0*/  IMAD.IADD R34, R36, 0x1, R15 ;  /* 0x0000000124227824 */ /* 0x000fd400078e020f */
.L_x_453:
[----:B------:R-:W-:Y:S05]  /*9300*/  @!P0 BRA `(.L_x_402) ;  /* 0x00000004003c8947 */ /* 0x000fea0003800000 */
[----:B------:R-:W-:-:S07]  /*9310*/  IMAD.MOV.U32 R36, RZ, RZ, 0x16a ;  /* 0x0000016aff247424 */ /* 0x000fce00078e00ff */
.L_x_408:
        /* <DEDUP_REMOVED lines=10> */
.L_x_456:
[----:B------:R-:W-:Y:S05]  /*93c0*/  @!P0 BRA `(.L_x_404) ;  /* 0x00000000007c8947 */ /* 0x000fea0003800000 */
[----:B------:R-:W-:-:S07]  /*93d0*/  IMAD.MOV.U32 R42, RZ, RZ, R36 ;  /* 0x000000ffff2a7224 */ /* 0x000fce00078e0024 */
.L_x_406:
[----:B------:R-:W-:Y:S01]  /*93e0*/  SHF.R.U32.HI R29, RZ, 0x1, R42 ;  /* 0x00000001ff1d7819 */ /* 0x000fe2000001162a */
[----:B------:R-:W-:-:S03]  /*93f0*/  IMAD R43, R27, 0x41a7, RZ ;  /* 0x000041a71b2b7824 */ /* 0x000fc600078e02ff */
[----:B------:R-:W-:-:S04]  /*9400*/  IADD3 R24, PT, PT, R42, 0x1, -R29 ;  /* 0x000000012a187810 */ /* 0x000fc80007ffe81d */
[----:B------:R-:W0:Y:S01]  /*9410*/  I2F.U32.RP R25, R24 ;  /* 0x0000001800197306 */ /* 0x000e220000209000 */
[----:B------:R-:W-:-:S07]  /*9420*/  IMAD.MOV R45, RZ, RZ, -R24 ;  /* 0x000000ffff2d7224 */ /* 0x000fce00078e0a18 */
[----:B0-----:R-:W0:Y:S02]  /*9430*/  MUFU.RCP R25, R25 ;  /* 0x0000001900197308 */ /* 0x001e240000001000 */
[----:B0-----:R-:W-:-:S06]  /*9440*/  VIADD R14, R25, 0xffffffe ;  /* 0x0ffffffe190e7836 */ /* 0x001fcc0000000000 */
[----:B------:R0:W1:Y:S02]  /*9450*/  F2I.FTZ.U32.TRUNC.NTZ R15, R14 ;  /* 0x0000000e000f7305 */ /* 0x000064000021f000 */
[----:B0-----:R-:W-:Y:S02]  /*9460*/  IMAD.MOV.U32 R14, RZ, RZ, RZ ;  /* 0x000000ffff0e7224 */ /* 0x001fe400078e00ff */
[----:B-1----:R-:W-:-:S04]  /*9470*/  IMAD R27, R45, R15, RZ ;  /* 0x0000000f2d1b7224 */ /* 0x002fc800078e02ff */
[----:B------:R-:W-:Y:S01]  /*9480*/  IMAD.HI.U32 R42, R15, R27, R14 ;  /* 0x0000001b0f2a7227 */ /* 0x000fe200078e000e */
[----:B------:R-:W-:-:S05]  /*9490*/  LOP3.LUT R27, R43, 0x7fffffff, RZ, 0xc0, !PT ;  /* 0x7fffffff2b1b7812 */ /* 0x000fca00078ec0ff */
        /* <DEDUP_REMOVED lines=8> */
[----:B------:R-:W-:-:S04]  /*9520*/  @!P0 LOP3.LUT R15, RZ, R24, RZ, 0x33, !PT ;  /* 0x00000018ff0f8212 */ /* 0x000fc800078e33ff */
[----:B------:R-:W-:-:S04]  /*9530*/  IADD3 R15, PT, PT, R29, R15, RZ ;  /* 0x0000000f1d0f7210 */ /* 0x000fc80007ffe0ff */
[----:B------:R-:W-:Y:S05]  /*9540*/  NANOSLEEP R15 ;  /* 0x0000000f0000735d */ /* 0x000fea0003800000 */
[----:B------:R-:W2:Y:S01]  /*9550*/  LD.E.64.STRONG.GPU R24, desc[UR8][R12.64+-0x100] ;  /* 0xffff00080c187980 */ /* 0x000ea2000c10fb00 */
[----:B------:R-:W-:Y:S01]  /*9560*/  UMOV UR5, 0xffffffff ;  /* 0xffffffff00057882 */ /* 0x000fe20000000000 */
[----:B------:R-:W-:Y:S01]  /*9570*/  IMAD.MOV.U32 R42, RZ, RZ, R29 ;  /* 0x000000ffff2a7224 */ /* 0x000fe200078e001d */
[----:B--2---:R-:W-:Y:S01]  /*9580*/  ISETP.NE.AND P0, PT, R24, 0x63, PT ;  /* 0x000000631800780c */ /* 0x004fe20003f05270 */
[----:B------:R-:W-:-:S12]  /*9590*/  BRA.DIV UR5, `(.L_x_405) ;  /* 0x0000002a05b47947 */ /* 0x000fd8000b800000 */
[----:B------:R-:W-:-:S13]  /*95a0*/  VOTE.ANY P0, !P0 ;  /* 0x0000000000ff7806 */ /* 0x000fda0004000100 */
.L_x_459:
[----:B------:R-:W-:Y:S05]  /*95b0*/  @P0 BRA `(.L_x_406) ;  /* 0xfffffffc00880947 */ /* 0x000fea000383ffff */
.L_x_404:
[----:B------:R-:W-:Y:S01]  /*95c0*/  UMOV UR5, 0xffffffff ;  /* 0xffffffff00057882 */ /* 0x000fe20000000000 */
[----:B------:R-:W-:Y:S02]  /*95d0*/  ISETP.NE.AND P0, PT, R24, 0x65, PT ;  /* 0x000000651800780c */ /* 0x000fe40003f05270 */
[----:B------:R-:W-:Y:S11]  /*95e0*/  BRA.DIV UR5, `(.L_x_407) ;  /* 0x0000002a05c07947 */ /* 0x000ff6000b800000 */
[----:B------:R-:W-:Y:S01]  /*95f0*/  VOTE.ANY R14, PT, !P0 ;  /* 0x00000000000e7806 */ /* 0x000fe200040e0100 */
[----:B------:R-:W-:Y:S02]  /*9600*/  VIADD R29, R18, 0x2 ;  /* 0x00000002121d7836 */ /* 0x000fe40000000000 */
[----:B------:R-:W-:Y:S01]  /*9610*/  VIADD R20, R20, 0xffffffe0 ;  /* 0xffffffe014147836 */ /* 0x000fe20000000000 */
[----:B------:R-:W-:-:S05]  /*9620*/  LOP3.LUT R14, R14, 0x80000000, R41, 0xec, !PT ;  /* 0x800000000e0e7812 */ /* 0x000fca00078eec29 */
[----:B------:R-:W-:-:S05]  /*9630*/  VIADD R13, R14, 0xffffffff ;  /* 0xffffffff0e0d7836 */ /* 0x000fca0000000000 */
[----:B------:R-:W-:-:S04]  /*9640*/  LOP3.LUT R13, R14, R13, RZ, 0xc, !PT ;  /* 0x0000000d0e0d7212 */ /* 0x000fc800078e0cff */
[----:B------:R0:W1:Y:S02]  /*9650*/  POPC R12, R13 ;  /* 0x0000000d000c7309 */ /* 0x0000640000000000 */
[C---:B0-----:R-:W-:Y:S01]  /*9660*/  VIADD R13, R18.reuse, 0x4 ;  /* 0x00000004120d7836 */ /* 0x041fe20000000000 */
[----:B-1----:R-:W0:Y:S01]  /*9670*/  SHFL.DOWN PT, R15, R25, 0x1, R12 ;  /* 0x08200000190f7989 */ /* 0x002e2200000e000c */
[----:B------:R-:W-:-:S04]  /*9680*/  ISETP.GE.AND P0, PT, R18, R12, PT ;  /* 0x0000000c1200720c */ /* 0x000fc80003f06270 */
[----:B0-----:R-:W-:Y:S02]  /*9690*/  SEL R14, R15, RZ, !P0 ;  /* 0x000000ff0f0e7207 */ /* 0x001fe40004000000 */
[----:B------:R-:W-:-:S03]  /*96a0*/  ISETP.GT.AND P0, PT, R29, R12, PT ;  /* 0x0000000c1d00720c */ /* 0x000fc60003f04270 */
[----:B------:R-:W-:-:S05]  /*96b0*/  IMAD.IADD R43, R14, 0x1, R25 ;  /* 0x000000010e2b7824 */ /* 0x000fca00078e0219 */
[----:B------:R-:W0:Y:S02]  /*96c0*/  SHFL.DOWN PT, R15, R43, 0x2, R12 ;  /* 0x084000002b0f7989 */ /* 0x000e2400000e000c */
[----:B0-----:R-:W-:Y:S02]  /*96d0*/  SEL R14, R15, RZ, !P0 ;  /* 0x000000ff0f0e7207 */ /* 0x001fe40004000000 */
[----:B------:R-:W-:Y:S01]  /*96e0*/  ISETP.GT.AND P0, PT, R13, R12, PT ;  /* 0x0000000c0d00720c */ /* 0x000fe20003f04270 */
[----:B------:R-:W-:Y:S02]  /*96f0*/  VIADD R13, R18, 0x8 ;  /* 0x00000008120d7836 */ /* 0x000fe40000000000 */
        /* <DEDUP_REMOVED lines=8> */
[----:B------:R-:W-:-:S03]  /*9780*/  ISETP.GT.AND P0, PT, R13, R12, PT ;  /* 0x0000000c0d00720c */ /* 0x000fc60003f04270 */
[----:B------:R-:W-:-:S05]  /*9790*/  IMAD.IADD R43, R25, 0x1, R14 ;  /* 0x00000001192b7824 */ /* 0x000fca00078e020e */
[----:B------:R-:W0:Y:S02]  /*97a0*/  SHFL.DOWN PT, R15, R43, 0x10, R12 ;  /* 0x0a0000002b0f7989 */ /* 0x000e2400000e000c */
[----:B0-----:R-:W-:Y:S02]  /*97b0*/  SEL R15, R15, RZ, !P0 ;  /* 0x000000ff0f0f7207 */ /* 0x001fe40004000000 */
[----:B------:R-:W-:Y:S02]  /*97c0*/  ISETP.NE.AND P0, PT, R24, 0x65, PT ;  /* 0x000000651800780c */ /* 0x000fe40003f05270 */
[----:B------:R-:W-:-:S11]  /*97d0*/  IADD3 R34, PT, PT, R43, R15, R34 ;  /* 0x0000000f2b227210 */ /* 0x000fd60007ffe022 */
[----:B------:R-:W-:-:S13]  /*97e0*/  VOTE.ALL P0, P0 ;  /* 0x0000000000ff7806 */ /* 0x000fda0000000000 */
.L_x_468:
[----:B------:R-:W-:Y:S05]  /*97f0*/  @P0 BRA `(.L_x_408) ;  /* 0xfffffff800c80947 */ /* 0x000fea000383ffff */
.L_x_402:
[----:B------:R-:W-:Y:S01]  /*9800*/  ISETP.NE.AND P0, PT, R2, RZ, PT ;  /* 0x000000ff0200720c */ /* 0x000fe20003f05270 */
[----:B------:R-:W-:-:S12]  /*9810*/  IMAD.MOV.U32 R24, RZ, RZ, R40 ;  /* 0x000000ffff187224 */ /* 0x000fd800078e0028 */
[----:B------:R-:W0:Y:S01]  /*9820*/  @!P0 S2R R13, SR_CgaCtaId ;  /* 0x00000000000d8919 */ /* 0x000e220000008800 */
[----:B------:R-:W-:Y:S01]  /*9830*/  @!P0 MOV R12, 0x400 ;  /* 0x00000400000c8802 */ /* 0x000fe20000000f00 */
[----:B------:R-:W-:Y:S02]  /*9840*/  @!P0 IMAD.IADD R21, R21, 0x1, R34 ;  /* 0x0000000115158824 */ /* 0x000fe400078e0222 */
[----:B------:R-:W-:-:S05]  /*9850*/  @!P0 IMAD.MOV.U32 R20, RZ, RZ, 0x65 ;  /* 0x00000065ff148424 */ /* 0x000fca00078e00ff */
[----:B------:R1:W-:Y:S01]  /*9860*/  @!P0 ST.E.64.STRONG.GPU desc[UR8][R22.64+0x100], R20 ;  /* 0x0001001416008985 */ /* 0x0003e2000c10fb08 */
[----:B0-----:R-:W-:-:S05]  /*9870*/  @!P0 LEA R12, R13, R12, 0x18 ;  /* 0x0000000c0d0c8211 */ /* 0x001fca00078ec0ff */
[----:B------:R1:W-:Y:S04]  /*9880*/  @!P0 STS [R12+0x88], R21 ;  /* 0x000088150c008388 */ /* 0x0003e80000000800 */
[----:B------:R1:W-:Y:S01]  /*9890*/  @!P0 STS [R12+0x84], R34 ;  /* 0x000084220c008388 */ /* 0x0003e20000000800 */
[----:B------:R-:W-:-:S13]  /*98a0*/  ISETP.NE.AND P0, PT, R18, RZ, PT ;  /* 0x000000ff1200720c */ /* 0x000fda0003f05270 */
[----:B------:R-:W0:Y:S01]  /*98b0*/  @!P0 S2R R14, SR_CgaCtaId ;  /* 0x00000000000e8919 */ /* 0x000e220000008800 */
[----:B------:R-:W-:Y:S01]  /*98c0*/  @!P0 MOV R13, 0x400 ;  /* 0x00000400000d8802 */ /* 0x000fe20000000f00 */
[----:B------:R-:W-:-:S03]  /*98d0*/  @!P0 IMAD.MOV.U32 R24, RZ, RZ, R34 ;  /* 0x000000ffff188224 */ /* 0x000fc600078e0022 */
[----:B0-----:R-:W-:-:S05]  /*98e0*/  @!P0 LEA R13, R14, R13, 0x18 ;  /* 0x0000000d0e0d8211 */ /* 0x001fca00078ec0ff */
[----:B------:R1:W-:Y:S02]  /*98f0*/  @!P0 STS [R13+0x60], R34 ;  /* 0x000060220d008388 */ /* 0x0003e40000000800 */
.L_x_396:
[----:B------:R-:W-:Y:S05]  /*9900*/  WARPSYNC.ALL ;  /* 0x0000000000007948 */ /* 0x000fea0003800000 */
[----:B------:R-:W0:Y:S08]  /*9910*/  S2UR UR5, SR_CgaCtaId ;  /* 0x00000000000579c3 */ /* 0x000e300000008800 */
[----:B------:R-:W-:Y:S01]  /*9920*/  BAR.SYNC.DEFER_BLOCKING 0x0 ;  /* 0x0000000000007b1d */ /* 0x000fe20000010000 */
[----:B------:R-:W-:-:S02]  /*9930*/  ISETP.NE.AND P0, PT, R2, RZ, PT ;  /* 0x000000ff0200720c */ /* 0x000fc40003f05270 */
[----:B------:R-:W-:Y:S02]  /*9940*/  IADD3 R18, PT, PT, -R17, 0x2d20, RZ ;  /* 0x00002d2011127810 */ /* 0x000fe40007ffe1ff */
[----:B-1----:R-:W-:Y:S01]  /*9950*/  SEL R34, RZ, 0x1, !P1 ;  /* 0x00000001ff227807 */ /* 0x002fe20004800000 */
[----:B------:R-:W-:Y:S01]  /*9960*/  UMOV UR4, 0x400 ;  /* 0x0000040000047882 */ /* 0x000fe20000000000 */
[----:B------:R-:W-:Y:S01]  /*9970*/  LOP3.LUT P6, RZ, R0, 0x1000, RZ, 0xc0, !PT ;  /* 0x0000100000ff7812 */ /* 0x000fe200078cc0ff */
[----:B0-----:R-:W-:-:S09]  /*9980*/  ULEA UR4, UR5, UR4, 0x18 ;  /* 0x0000000405047291 */ /* 0x001fd2000f8ec0ff */
[----:B------:R-:W0:Y:S02]  /*9990*/  @P0 LDS R13, [UR4+0x60] ;  /* 0x00006004ff0d0984 */ /* 0x000e240008000800 */
[----:B0-----:R-:W-:Y:S01]  /*99a0*/  @P0 IMAD.IADD R24, R24, 0x1, R13 ;  /* 0x0000000118180824 */ /* 0x001fe200078e020d */
[----:B------:R-:W-:Y:S01]  /*99b0*/  LOP3.LUT P0, RZ, R0, 0x2000, RZ, 0xc0, !PT ;  /* 0x0000200000ff7812 */ /* 0x000fe2000780c0ff */
[----:B------:R-:W0:Y:S02]  /*99c0*/  LDS.128 R12, [UR4+0x80] ;  /* 0x00008004ff0c7984 */ /* 0x000e240008000c00 */
[----:B0-----:R-:W-:Y:S01]  /*99d0*/  IADD3 R15, PT, PT, R17, R18, -R15 ;  /* 0x00000012110f7210 */ /* 0x001fe20007ffe80f */
[----:B------:R-:W-:Y:S01]  /*99e0*/  IMAD.IADD R12, R24, 0x1, -R13 ;  /* 0x00000001180c7824 */ /* 0x000fe200078e0a0d */
[----:B------:R-:W-:Y:S01]  /*99f0*/  IADD3 R23, PT, PT, R13, -R24, -R34 ;  /* 0x800000180d177210 */ /* 0x000fe20007ffe822 */
[----:B------:R-:W-:Y:S02]  /*9a00*/  IMAD.IADD R14, R14, 0x1, -R18 ;  /* 0x000000010e0e7824 */ /* 0x000fe400078e0a12 */
[----:B------:R-:W-:-:S02]  /*9a10*/  IMAD R20, R2, 0x13, -R12 ;  /* 0x0000001302147824 */ /* 0x000fc400078e0a0c */
[----:B------:R-:W-:Y:S02]  /*9a20*/  IMAD.IADD R21, R15, 0x1, R12 ;  /* 0x000000010f157824 */ /* 0x000fe400078e020c */
[----:B------:R-:W-:Y:S02]  /*9a30*/  IMAD R23, R2, 0x13, R23 ;  /* 0x0000001302177824 */ /* 0x000fe400078e0217 */
[----:B------:R-:W-:Y:S01]  /*9a40*/  IMAD.IADD R22, R34, 0x1, R21 ;  /* 0x0000000122167824 */ /* 0x000fe200078e0215 */
[----:B------:R-:W-:Y:S02]  /*9a50*/  SEL R12, R21, R20, P1 ;  /* 0x00000014150c7207 */ /* 0x000fe40000800000 */
[----:B------:R-:W-:Y:S02]  /*9a60*/  SEL R21, RZ, 0x1, !P0 ;  /* 0x00000001ff157807 */ /* 0x000fe40004000000 */
[----:B------:R-:W-:Y:S02]  /*9a70*/  IADD3 R20, PT, PT, R23, 0x1, RZ ;  /* 0x0000000117147810 */ /* 0x000fe40007ffe0ff */
[----:B------:R-:W-:-:S02]  /*9a80*/  IADD3 R24, PT, PT, R24, R21, R34 ;  /* 0x0000001518187210 */ /* 0x000fc40007ffe022 */
[----:B------:R-:W-:Y:S01]  /*9a90*/  SEL R20, R22, R20, P0 ;  /* 0x0000001416147207 */ /* 0x000fe20000000000 */
[----:B------:R-:W-:Y:S01]  /*9aa0*/  IMAD.IADD R22, R21, 0x1, R22 ;  /* 0x0000000115167824 */ /* 0x000fe200078e0216 */
[----:B------:R-:W-:Y:S01]  /*9ab0*/  BAR.SYNC.DEFER_BLOCKING 0x0 ;  /* 0x0000000000007b1d */ /* 0x000fe20000010000 */
[----:B------:R-:W-:Y:S01]  /*9ac0*/  IMAD.IADD R23, R13, 0x1, -R24 ;  /* 0x000000010d177824 */ /* 0x000fe200078e0a18 */
[C---:B------:R-:W-:Y:S02]  /*9ad0*/  LOP3.LUT P1, RZ, R0.reuse, 0x800, RZ, 0xc0, !PT ;  /* 0x0000080000ff7812 */ /* 0x040fe4000782c0ff */
[----:B------:R-:W-:Y:S01]  /*9ae0*/  LOP3.LUT P0, RZ, R0, 0x400, RZ, 0xc0, !PT ;  /* 0x0000040000ff7812 */ /* 0x000fe2000780c0ff */
[----:B------:R-:W-:Y:S01]  /*9af0*/  IMAD R23, R2, 0x13, R23 ;  /* 0x0000001302177824 */ /* 0x000fe200078e0217 */
[----:B------:R-:W-:Y:S02]  /*9b00*/  LEA R43, R12, UR4, 0x2 ;  /* 0x000000040c2b7c11 */ /* 0x000fe4000f8e10ff */
[----:B------:R-:W-:Y:S01]  /*9b10*/  LEA R20, R20, UR4, 0x2 ;  /* 0x0000000414147c11 */ /* 0x000fe2000f8e10ff */
[----:B------:R-:W-:Y:S01]  /*9b20*/  VIADD R21, R23, 0x2 ;  /* 0x0000000217157836 */ /* 0x000fe20000000000 */
[----:B------:R-:W-:-:S04]  /*9b30*/  SEL R23, RZ, 0x1, !P6 ;  /* 0x00000001ff177807 */ /* 0x000fc80007000000 */
[----:B------:R-:W-:Y:S01]  /*9b40*/  SEL R21, R22, R21, P6 ;  /* 0x0000001516157207 */ /* 0x000fe20003000000 */
[----:B------:R-:W-:Y:S01]  /*9b50*/  IMAD.IADD R24, R24, 0x1, R23 ;  /* 0x0000000118187824 */ /* 0x000fe200078e0217 */
[----:B------:R-:W-:Y:S01]  /*9b60*/  LOP3.LUT P6, RZ, R0, 0x200, RZ, 0xc0, !PT ;  /* 0x0000020000ff7812 */ /* 0x000fe200078cc0ff */
[----:B------:R-:W-:Y:S01]  /*9b70*/  IMAD.IADD R27, R23, 0x1, R22 ;  /* 0x00000001171b7824 */ /* 0x000fe200078e0216 */
[----:B------:R-:W-:Y:S01]  /*9b80*/  SEL R23, RZ, 0x1, !P1 ;  /* 0x00000001ff177807 */ /* 0x000fe20004800000 */
[----:B------:R-:W-:Y:S01]  /*9b90*/  IMAD.IADD R25, R13, 0x1, -R24 ;  /* 0x000000010d197824 */ /* 0x000fe200078e0a18 */
[----:B------:R-:W-:-:S03]  /*9ba0*/  LEA R21, R21, UR4, 0x2 ;  /* 0x0000000415157c11 */ /* 0x000fc6000f8e10ff */
[----:B------:R-:W-:Y:S01]  /*9bb0*/  IMAD R25, R2, 0x13, R25 ;  /* 0x0000001302197824 */ /* 0x000fe200078e0219 */
[----:B------:R-:W-:Y:S01]  /*9bc0*/  STS [R43], R38 ;  /* 0x000000262b007388 */ /* 0x000fe20000000800 */
[----:B------:R-:W-:Y:S02]  /*9bd0*/  IMAD.IADD R24, R24, 0x1, R23 ;  /* 0x0000000118187824 */ /* 0x000fe400078e0217 */
[----:B------:R-:W-:Y:S01]  /*9be0*/  VIADD R22, R25, 0x3 ;  /* 0x0000000319167836 */ /* 0x000fe20000000000 */
[----:B------:R-:W-:Y:S01]  /*9bf0*/  STS [R20], R37 ;  /* 0x0000002514007388 */ /* 0x000fe20000000800 */
[----:B------:R-:W-:Y:S02]  /*9c00*/  IMAD.IADD R25, R13, 0x1, -R24 ;  /* 0x000000010d197824 */ /* 0x000fe400078e0a18 */
[----:B------:R-:W-:Y:S01]  /*9c10*/  IMAD.IADD R36, R23, 0x1, R27 ;  /* 0x0000000117247824 */ /* 0x000fe200078e021b */
[----:B------:R-:W-:Y:S01]  /*9c20*/  SEL R22, R27, R22, P1 ;  /* 0x000000161b167207 */ /* 0x000fe20000800000 */
[----:B------:R-:W-:Y:S01]  /*9c30*/  IMAD R25, R2, 0x13, R25 ;  /* 0x0000001302197824 */ /* 0x000fe200078e0219 */
[----:B------:R-:W-:Y:S01]  /*9c40*/  LOP3.LUT P1, RZ, R0, 0x100, RZ, 0xc0, !PT ;  /* 0x0000010000ff7812 */ /* 0x000fe2000782c0ff */
[----:B------:R0:W-:Y:S01]  /*9c50*/  STS [R21], R32 ;  /* 0x0000002015007388 */ /* 0x0001e20000000800 */
[----:B------:R-:W-:Y:S01]  /*9c60*/  LEA R22, R22, UR4, 0x2 ;  /* 0x0000000416167c11 */ /* 0x000fe2000f8e10ff */
[----:B------:R-:W-:Y:S01]  /*9c70*/  VIADD R23, R25, 0x4 ;  /* 0x0000000419177836 */ /* 0x000fe20000000000 */
[----:B------:R-:W-:-:S03]  /*9c80*/  SEL R25, RZ, 0x1, !P0 ;  /* 0x00000001ff197807 */ /* 0x000fc60004000000 */
[----:B------:R1:W-:Y:S01]  /*9c90*/  STS [R22], R31 ;  /* 0x0000001f16007388 */ /* 0x0003e20000000800 */
[----:B------:R-:W-:Y:S01]  /*9ca0*/  SEL R23, R36, R23, P0 ;  /* 0x0000001724177207 */ /* 0x000fe20000000000 */
[----:B------:R-:W-:Y:S01]  /*9cb0*/  IMAD.IADD R34, R24, 0x1, R25 ;  /* 0x0000000118227824 */ /* 0x000fe200078e0219 */
[----:B------:R-:W-:Y:S01]  /*9cc0*/  LOP3.LUT P0, RZ, R0, 0x80, RZ, 0xc0, !PT ;  /* 0x0000008000ff7812 */ /* 0x000fe2000780c0ff */
[----:B------:R-:W-:Y:S01]  /*9cd0*/  IMAD.IADD R36, R25, 0x1, R36 ;  /* 0x0000000119247824 */ /* 0x000fe200078e0224 */
[----:B------:R-:W-:Y:S01]  /*9ce0*/  SEL R25, RZ, 0x1, !P6 ;  /* 0x00000001ff197807 */ /* 0x000fe20007000000 */
[----:B------:R-:W-:Y:S01]  /*9cf0*/  IMAD.IADD R27, R13, 0x1, -R34 ;  /* 0x000000010d1b7824 */ /* 0x000fe200078e0a22 */
[----:B------:R-:W-:Y:S01]  /*9d00*/  LEA R23, R23, UR4, 0x2 ;  /* 0x0000000417177c11 */ /* 0x000fe2000f8e10ff */
[C---:B0-----:R-:W-:Y:S02]  /*9d10*/  VIADD R32, R2.reuse, 0x1c80 ;  /* 0x00001c8002207836 */ /* 0x041fe40000000000 */
[----:B------:R-:W-:-:S02]  /*9d20*/  IMAD R27, R2, 0x13, R27 ;  /* 0x00000013021b7824 */ /* 0x000fc400078e021b */
[----:B------:R-:W-:Y:S01]  /*9d30*/  IMAD.IADD R34, R34, 0x1, R25 ;  /* 0x0000000122227824 */ /* 0x000fe200078e0219 */
[----:B------:R0:W-:Y:S01]  /*9d40*/  STS [R23], R30 ;  /* 0x0000001e17007388 */ /* 0x0001e20000000800 */
[----:B------:R-:W-:Y:S02]  /*9d50*/  VIADD R24, R27, 0x5 ;  /* 0x000000051b187836 */ /* 0x000fe40000000000 */
[----:B------:R-:W-:Y:S02]  /*9d60*/  IMAD.IADD R27, R13, 0x1, -R34 ;  /* 0x000000010d1b7824 */ /* 0x000fe400078e0a22 */
[----:B-1----:R-:W-:Y:S01]  /*9d70*/  VIADD R22, R2, 0x260 ;  /* 0x0000026002167836 */ /* 0x002fe20000000000 */
[----:B------:R-:W-:Y:S01]  /*9d80*/  SEL R24, R36, R24, P6 ;  /* 0x0000001824187207 */ /* 0x000fe20003000000 */
[----:B------:R-:W-:Y:S01]  /*9d90*/  IMAD R27, R2, 0x13, R27 ;  /* 0x00000013021b7824 */ /* 0x000fe200078e021b */
[----:B------:R-:W-:Y:S01]  /*9da0*/  LOP3.LUT P6, RZ, R0, 0x40, RZ, 0xc0, !PT ;  /* 0x0000004000ff7812 */ /* 0x000fe200078cc0ff */
[----:B------:R-:W-:Y:S01]  /*9db0*/  IMAD.IADD R36, R25, 0x1, R36 ;  /* 0x0000000119247824 */ /* 0x000fe200078e0224 */
[----:B------:R-:W-:Y:S01]  /*9dc0*/  LEA R45, R24, UR4, 0x2 ;  /* 0x00000004182d7c11 */ /* 0x000fe2000f8e10ff */
[----:B------:R-:W-:Y:S01]  /*9dd0*/  VIADD R25, R27, 0x6 ;  /* 0x000000061b197836 */ /* 0x000fe20000000000 */
[----:B------:R-:W-:Y:S01]  /*9de0*/  SEL R27, RZ, 0x1, !P1 ;  /* 0x00000001ff1b7807 */ /* 0x000fe20004800000 */
[----:B------:R-:W-:-:S02]  /*9df0*/  VIADD R24, R2, 0x4c0 ;  /* 0x000004c002187836 */ /* 0x000fc40000000000 */
[----:B------:R1:W-:Y:S01]  /*9e00*/  STS [R45], R28 ;  /* 0x0000001c2d007388 */ /* 0x0003e20000000800 */
[----:B------:R-:W-:Y:S01]  /*9e10*/  IADD3 R34, PT, PT, R34, R27, RZ ;  /* 0x0000001b22227210 */ /* 0x000fe20007ffe0ff */
[----:B0-----:R-:W-:Y:S01]  /*9e20*/  VIADD R30, R2, 0x10a0 ;  /* 0x000010a0021e7836 */ /* 0x001fe20000000000 */
[----:B------:R-:W-:Y:S01]  /*9e30*/  SEL R25, R36, R25, P1 ;  /* 0x0000001924197207 */ /* 0x000fe20000800000 */
[----:B------:R-:W-:Y:S01]  /*9e40*/  IMAD.IADD R36, R27, 0x1, R36 ;  /* 0x000000011b247824 */ /* 0x000fe200078e0224 */
[----:B------:R-:W-:Y:S01]  /*9e50*/  LOP3.LUT P1, RZ, R0, 0x20, RZ, 0xc0, !PT ;  /* 0x0000002000ff7812 */ /* 0x000fe2000782c0ff */
[----:B------:R-:W-:Y:S01]  /*9e60*/  IMAD.IADD R29, R13, 0x1, -R34 ;  /* 0x000000010d1d7824 */ /* 0x000fe200078e0a22 */
[----:B------:R-:W-:-:S03]  /*9e70*/  LEA R25, R25, UR4, 0x2 ;  /* 0x0000000419197c11 */ /* 0x000fc6000f8e10ff */
[C---:B------:R-:W-:Y:S02]  /*9e80*/  IMAD R29, R2.reuse, 0x13, R29 ;  /* 0x00000013021d7824 */ /* 0x040fe400078e021d */
[----:B------:R0:W-:Y:S01]  /*9e90*/  STS [R25], R26 ;  /* 0x0000001a19007388 */ /* 0x0001e20000000800 */
[----:B-1----:R-:W-:Y:S02]  /*9ea0*/  VIADD R28, R2, 0xe40 ;  /* 0x00000e40021c7836 */ /* 0x002fe40000000000 */
[----:B------:R-:W-:Y:S01]  /*9eb0*/  VIADD R27, R29, 0x7 ;  /* 0x000000071d1b7836 */ /* 0x000fe20000000000 */
[----:B------:R-:W-:-:S04]  /*9ec0*/  SEL R29, RZ, 0x1, !P0 ;  /* 0x00000001ff1d7807 */ /* 0x000fc80004000000 */
[----:B------:R-:W-:Y:S01]  /*9ed0*/  SEL R27, R36, R27, P0 ;  /* 0x0000001b241b7207 */ /* 0x000fe20000000000 */
[----:B------:R-:W-:Y:S01]  /*9ee0*/  IMAD.IADD R34, R34, 0x1, R29 ;  /* 0x0000000122227824 */ /* 0x000fe200078e021d */
[----:B------:R-:W-:Y:S01]  /*9ef0*/  LOP3.LUT P0, RZ, R0, 0x10, RZ, 0xc0, !PT ;  /* 0x0000001000ff7812 */ /* 0x000fe2000780c0ff */
[----:B------:R-:W-:Y:S01]  /*9f00*/  IMAD.IADD R36, R29, 0x1, R36 ;  /* 0x000000011d247824 */ /* 0x000fe200078e0224 */
[----:B------:R-:W-:Y:S01]  /*9f10*/  LEA R12, R27, UR4, 0x2 ;  /* 0x000000041b0c7c11 */ /* 0x000fe2000f8e10ff */
[----:B------:R-:W-:Y:S02]  /*9f20*/  IMAD.IADD R33, R13, 0x1, -R34 ;  /* 0x000000010d217824 */ /* 0x000fe400078e0a22 */
[C---:B0-----:R-:W-:Y:S02]  /*9f30*/  VIADD R26, R2.reuse, 0xbe0 ;  /* 0x00000be0021a7836 */ /* 0x041fe40000000000 */
[----:B------:R-:W-:Y:S01]  /*9f40*/  IMAD R33, R2, 0x13, R33 ;  /* 0x0000001302217824 */ /* 0x000fe200078e0221 */
[----:B------:R0:W-:Y:S03]  /*9f50*/  STS [R12], R19 ;  /* 0x000000130c007388 */ /* 0x0001e60000000800 */
[----:B------:R-:W-:Y:S01]  /*9f60*/  VIADD R29, R33, 0x8 ;  /* 0x00000008211d7836 */ /* 0x000fe20000000000 */
[----:B------:R-:W-:-:S04]  /*9f70*/  SEL R33, RZ, 0x1, !P6 ;  /* 0x00000001ff217807 */ /* 0x000fc80007000000 */
[----:B------:R-:W-:Y:S01]  /*9f80*/  SEL R29, R36, R29, P6 ;  /* 0x0000001d241d7207 */ /* 0x000fe20003000000 */
[----:B------:R-:W-:Y:S01]  /*9f90*/  IMAD.IADD R34, R34, 0x1, R33 ;  /* 0x0000000122227824 */ /* 0x000fe200078e0221 */
[----:B------:R-:W-:Y:S01]  /*9fa0*/  LOP3.LUT P6, RZ, R0, 0x8, RZ, 0xc0, !PT ;  /* 0x0000000800ff7812 */ /* 0x000fe200078cc0ff */
[----:B------:R-:W-:Y:S01]  /*9fb0*/  IMAD.IADD R36, R33, 0x1, R36 ;  /* 0x0000000121247824 */ /* 0x000fe200078e0224 */
[----:B------:R-:W-:Y:S01]  /*9fc0*/  LEA R29, R29, UR4, 0x2 ;  /* 0x000000041d1d7c11 */ /* 0x000fe2000f8e10ff */
[----:B------:R-:W-:Y:S01]  /*9fd0*/  IMAD.IADD R35, R13, 0x1, -R34 ;  /* 0x000000010d237824 */ /* 0x000fe200078e0a22 */
[----:B0-----:R-:W-:-:S03]  /*9fe0*/  SEL R19, RZ, 0x1, !P3 ;  /* 0x00000001ff137807 */ /* 0x001fc60005800000 */
[----:B------:R-:W-:Y:S01]  /*9ff0*/  IMAD R35, R2, 0x13, R35 ;  /* 0x0000001302237824 */ /* 0x000fe200078e0223 */
[----:B------:R-:W-:Y:S03]  /*a000*/  STS [R29], R16 ;  /* 0x000000101d007388 */ /* 0x000fe60000000800 */
        /* <DEDUP_REMOVED lines=8> */
[----:B------:R-:W-:Y:S02]  /*a090*/  SEL R21, RZ, 0x1, !P1 ;  /* 0x00000001ff157807 */ /* 0x000fe40004800000 */
[----:B------:R-:W-:Y:S01]  /*a0a0*/  LEA R20, R33, UR4, 0x2 ;  /* 0x0000000421147c11 */ /* 0x000fe2000f8e10ff */
[----:B------:R-:W-:Y:S02]  /*a0b0*/  IMAD R41, R2, 0x13, R41 ;  /* 0x0000001302297824 */ /* 0x000fe400078e0229 */
[----:B------:R-:W-:-:S02]  /*a0c0*/  IMAD.IADD R40, R40, 0x1, R35 ;  /* 0x0000000128287824 */ /* 0x000fc400078e0223 */
[----:B------:R-:W-:Y:S01]  /*a0d0*/  VIADD R34, R41, 0xa ;  /* 0x0000000a29227836 */ /* 0x000fe20000000000 */
[----:B------:R0:W-:Y:S01]  /*a0e0*/  STS [R20], R11 ;  /* 0x0000000b14007388 */ /* 0x0001e20000000800 */
[----:B------:R-:W-:-:S03]  /*a0f0*/  IMAD.IADD R41, R13, 0x1, -R40 ;  /* 0x000000010d297824 */ /* 0x000fc600078e0a28 */
[----:B------:R-:W-:Y:S01]  /*a100*/  SEL R34, R36, R34, P0 ;  /* 0x0000002224227207 */ /* 0x000fe20000000000 */
[----:B------:R-:W-:Y:S01]  /*a110*/  IMAD R41, R2, 0x13, R41 ;  /* 0x0000001302297824 */ /* 0x000fe200078e0229 */
[----:B------:R-:W-:Y:S01]  /*a120*/  LOP3.LUT P0, RZ, R0, 0x1, RZ, 0xc0, !PT ;  /* 0x0000000100ff7812 */ /* 0x000fe2000780c0ff */
[----:B------:R-:W-:Y:S01]  /*a130*/  IMAD.IADD R36, R35, 0x1, R36 ;  /* 0x0000000123247824 */ /* 0x000fe200078e0224 */
[----:B------:R-:W-:Y:S01]  /*a140*/  LEA R27, R34, UR4, 0x2 ;  /* 0x00000004221b7c11 */ /* 0x000fe2000f8e10ff */
[----:B------:R-:W-:Y:S01]  /*a150*/  VIADD R35, R41, 0xb ;  /* 0x0000000b29237836 */ /* 0x000fe20000000000 */
[----:B------:R-:W-:Y:S01]  /*a160*/  SEL R41, RZ, 0x1, !P6 ;  /* 0x00000001ff297807 */ /* 0x000fe20007000000 */
[----:B0-----:R-:W0:Y:S01]  /*a170*/  LDC R20, c[0x0][0x374] ;  /* 0x0000dd00ff147b82 */ /* 0x001e220000000800 */
[----:B------:R-:W-:Y:S01]  /*a180*/  SEL R23, RZ, 0x1, !P0 ;  /* 0x00000001ff177807 */ /* 0x000fe20004000000 */
[----:B------:R1:W-:Y:S01]  /*a190*/  STS [R27], R10 ;  /* 0x0000000a1b007388 */ /* 0x0003e20000000800 */
[----:B------:R-:W-:-:S02]  /*a1a0*/  IADD3 R40, PT, PT, R40, R41, RZ ;  /* 0x0000002928287210 */ /* 0x000fc40007ffe0ff */
[----:B------:R-:W-:Y:S01]  /*a1b0*/  SEL R35, R36, R35, P6 ;  /* 0x0000002324237207 */ /* 0x000fe20003000000 */
[----:B------:R-:W-:Y:S01]  /*a1c0*/  IMAD.IADD R36, R41, 0x1, R36 ;  /* 0x0000000129247824 */ /* 0x000fe200078e0224 */
[----:B------:R-:W-:Y:S01]  /*a1d0*/  ISETP.GE.AND P6, PT, R22, R17, PT ;  /* 0x000000111600720c */ /* 0x000fe20003fc6270 */
[----:B------:R-:W-:Y:S01]  /*a1e0*/  IMAD.IADD R31, R13, 0x1, -R40 ;  /* 0x000000010d1f7824 */ /* 0x000fe200078e0a28 */
[----:B------:R-:W-:Y:S01]  /*a1f0*/  LEA R12, R35, UR4, 0x2 ;  /* 0x00000004230c7c11 */ /* 0x000fe2000f8e10ff */
[----:B------:R-:W-:Y:S02]  /*a200*/  IMAD.IADD R40, R40, 0x1, R21 ;  /* 0x0000000128287824 */ /* 0x000fe400078e0215 */
[----:B------:R-:W-:Y:S02]  /*a210*/  IMAD R31, R2, 0x13, R31 ;  /* 0x00000013021f7824 */ /* 0x000fe400078e021f */
[----:B------:R-:W-:Y:S01]  /*a220*/  IMAD.IADD R25, R13, 0x1, -R40 ;  /* 0x000000010d197824 */ /* 0x000fe200078e0a28 */
[----:B------:R2:W-:Y:S01]  /*a230*/  STS [R12], R9 ;  /* 0x000000090c007388 */ /* 0x0005e20000000800 */
[----:B------:R-:W-:-:S02]  /*a240*/  VIADD R31, R31, 0xc ;  /* 0x0000000c1f1f7836 */ /* 0x000fc40000000000 */
[----:B------:R-:W-:Y:S02]  /*a250*/  IMAD.IADD R40, R40, 0x1, R23 ;  /* 0x0000000128287824 */ /* 0x000fe400078e0217 */
[----:B------:R-:W-:Y:S01]  /*a260*/  IMAD R25, R2, 0x13, R25 ;  /* 0x0000001302197824 */ /* 0x000fe200078e0219 */
[----:B------:R-:W-:Y:S01]  /*a270*/  SEL R31, R36, R31, P1 ;  /* 0x0000001f241f7207 */ /* 0x000fe20000800000 */
[----:B------:R-:W-:Y:S02]  /*a280*/  IMAD.IADD R11, R13, 0x1, -R40 ;  /* 0x000000010d0b7824 */ /* 0x000fe400078e0a28 */
[----:B------:R-:W-:Y:S01]  /*a290*/  IMAD.IADD R36, R21, 0x1, R36 ;  /* 0x0000000115247824 */ /* 0x000fe200078e0224 */
[----:B------:R-:W-:Y:S01]  /*a2a0*/  LEA R31, R31, UR4, 0x2 ;  /* 0x000000041f1f7c11 */ /* 0x000fe2000f8e10ff */
[----:B------:R-:W-:Y:S02]  /*a2b0*/  VIADD R25, R25, 0xd ;  /* 0x0000000d19197836 */ /* 0x000fe40000000000 */
[----:B-1----:R-:W-:Y:S01]  /*a2c0*/  IMAD R10, R2, 0x13, R11 ;  /* 0x00000013020a7824 */ /* 0x002fe200078e020b */
[----:B------:R-:W-:Y:S01]  /*a2d0*/  SEL R11, RZ, 0x1, !P2 ;  /* 0x00000001ff0b7807 */ /* 0x000fe20005000000 */
[----:B------:R-:W-:Y:S01]  /*a2e0*/  IMAD.IADD R23, R23, 0x1, R36 ;  /* 0x0000000117177824 */ /* 0x000fe200078e0224 */
[----:B------:R-:W-:Y:S01]  /*a2f0*/  SEL R25, R36, R25, P0 ;  /* 0x0000001924197207 */ /* 0x000fe20000000000 */
[----:B------:R1:W-:Y:S01]  /*a300*/  STS [R31], R8 ;  /* 0x000000081f007388 */ /* 0x0003e20000000800 */
[----:B------:R-:W-:Y:S01]  /*a310*/  LOP3.LUT P0, RZ, R0, 0x4000, RZ, 0xc0, !PT ;  /* 0x0000400000ff7812 */ /* 0x000fe2000780c0ff */
[----:B------:R-:W-:Y:S01]  /*a320*/  VIADD R0, R10, 0xe ;  /* 0x0000000e0a007836 */ /* 0x000fe20000000000 */
[----:B------:R-:W-:Y:S01]  /*a330*/  LEA R10, R25, UR4, 0x2 ;  /* 0x00000004190a7c11 */ /* 0x000fe2000f8e10ff */
[----:B------:R-:W-:-:S03]  /*a340*/  IMAD.IADD R40, R40, 0x1, R11 ;  /* 0x0000000128287824 */ /* 0x000fc600078e020b */
[----:B--2---:R-:W-:Y:S01]  /*a350*/  SEL R12, R23, R0, P2 ;  /* 0x00000000170c7207 */ /* 0x004fe20001000000 */
[----:B------:R-:W-:Y:S01]  /*a360*/  IMAD.IADD R23, R11, 0x1, R23 ;  /* 0x000000010b177824 */ /* 0x000fe200078e0217 */
[----:B------:R-:W-:Y:S01]  /*a370*/  SEL R11, RZ, 0x1, !P4 ;  /* 0x00000001ff0b7807 */ /* 0x000fe20006000000 */
[C---:B------:R-:W-:Y:S01]  /*a380*/  IMAD.IADD R9, R13.reuse, 0x1, -R40 ;  /* 0x000000010d097824 */ /* 0x040fe200078e0a28 */
[----:B-1----:R-:W-:Y:S01]  /*a390*/  SEL R8, RZ, 0x1, !P5 ;  /* 0x00000001ff087807 */ /* 0x002fe20006800000 */
[----:B------:R-:W-:Y:S01]  /*a3a0*/  IMAD.IADD R40, R40, 0x1, R19 ;  /* 0x0000000128287824 */ /* 0x000fe200078e0213 */
[----:B------:R1:W-:Y:S01]  /*a3b0*/  STS [R10], R7 ;  /* 0x000000070a007388 */ /* 0x0003e20000000800 */
[----:B------:R-:W-:Y:S02]  /*a3c0*/  IMAD R16, R2, 0x13, R9 ;  /* 0x0000001302107824 */ /* 0x000fe400078e0209 */
[----:B------:R-:W-:Y:S01]  /*a3d0*/  IMAD.IADD R21, R13, 0x1, -R40 ;  /* 0x000000010d157824 */ /* 0x000fe200078e0a28 */
[----:B------:R-:W0:Y:S01]  /*a3e0*/  S2R R0, SR_CTAID.X ;  /* 0x0000000000007919 */ /* 0x000e220000002500 */
[----:B------:R-:W-:-:S02]  /*a3f0*/  IMAD.IADD R40, R40, 0x1, R11 ;  /* 0x0000000128287824 */ /* 0x000fc400078e020b */
[----:B------:R-:W-:Y:S01]  /*a400*/  IMAD R21, R2, 0x13, R21 ;  /* 0x0000001302157824 */ /* 0x000fe200078e0215 */
[----:B------:R-:W0:Y:S01]  /*a410*/  S2R R9, SR_CTAID.Y ;  /* 0x0000000000097919 */ /* 0x000e220000002600 */
[C---:B------:R-:W-:Y:S01]  /*a420*/  IMAD.IADD R25, R13.reuse, 0x1, -R40 ;  /* 0x000000010d197824 */ /* 0x040fe200078e0a28 */
[----:B------:R-:W-:Y:S01]  /*a430*/  IADD3 R27, PT, PT, R13, -R40, -R8 ;  /* 0x800000280d1b7210 */ /* 0x000fe20007ffe808 */
[----:B------:R-:W-:Y:S01]  /*a440*/  VIADD R16, R16, 0xf ;  /* 0x0000000f10107836 */ /* 0x000fe20000000000 */
[----:B-1----:R-:W-:Y:S01]  /*a450*/  IADD3 R10, PT, PT, R19, R23, RZ ;  /* 0x00000017130a7210 */ /* 0x002fe20007ffe0ff */
[----:B------:R-:W-:Y:S01]  /*a460*/  IMAD R25, R2, 0x13, R25 ;  /* 0x0000001302197824 */ /* 0x000fe200078e0219 */
[----:B------:R-:W-:Y:S01]  /*a470*/  LEA R7, R12, UR4, 0x2 ;  /* 0x000000040c077c11 */ /* 0x000fe2000f8e10ff */
[----:B------:R-:W-:Y:S01]  /*a480*/  VIADD R21, R21, 0x10 ;  /* 0x0000001015157836 */ /* 0x000fe20000000000 */
[----:B------:R-:W-:Y:S01]  /*a490*/  SEL R16, R23, R16, P3 ;  /* 0x0000001017107207 */ /* 0x000fe20001800000 */
[----:B------:R-:W-:Y:S01]  /*a4a0*/  IMAD R27, R2, 0x13, R27 ;  /* 0x00000013021b7824 */ /* 0x000fe200078e021b */
[----:B------:R-:W-:Y:S01]  /*a4b0*/  ISETP.GE.OR P3, PT, R22, R15, P6 ;  /* 0x0000000f1600720c */ /* 0x000fe20003766670 */
[----:B------:R-:W-:Y:S01]  /*a4c0*/  IMAD.IADD R11, R11, 0x1, R10 ;  /* 0x000000010b0b7824 */ /* 0x000fe200078e020a */
[----:B------:R-:W-:Y:S01]  /*a4d0*/  SEL R21, R10, R21, P4 ;  /* 0x000000150a157207 */ /* 0x000fe20002000000 */
[----:B------:R-:W-:Y:S01]  /*a4e0*/  VIADD R25, R25, 0x11 ;  /* 0x0000001119197836 */ /* 0x000fe20000000000 */
[----:B------:R-:W-:Y:S01]  /*a4f0*/  LEA R16, R16, UR4, 0x2 ;  /* 0x0000000410107c11 */ /* 0x000fe2000f8e10ff */
[----:B------:R-:W-:Y:S01]  /*a500*/  VIADD R27, R27, 0x12 ;  /* 0x000000121b1b7836 */ /* 0x000fe20000000000 */
[----:B------:R-:W-:Y:S01]  /*a510*/  LEA R21, R21, UR4, 0x2 ;  /* 0x0000000415157c11 */ /* 0x000fe2000f8e10ff */
[----:B------:R-:W-:Y:S01]  /*a520*/  @P0 IMAD.IADD R27, R8, 0x1, R11 ;  /* 0x00000001081b0824 */ /* 0x000fe200078e020b */
[----:B------:R-:W-:Y:S01]  /*a530*/  SEL R25, R11, R25, P5 ;  /* 0x000000190b197207 */ /* 0x000fe20002800000 */
[----:B------:R1:W-:Y:S01]  /*a540*/  STS [R7], R6 ;  /* 0x0000000607007388 */ /* 0x0003e20000000800 */
[----:B------:R-:W-:-:S02]  /*a550*/  ISETP.GE.AND P4, PT, R2, R17, PT ;  /* 0x000000110200720c */ /* 0x000fc40003f86270 */
[----:B------:R-:W-:Y:S01]  /*a560*/  LEA R8, R25, UR4, 0x2 ;  /* 0x0000000419087c11 */ /* 0x000fe2000f8e10ff */
[----:B------:R2:W-:Y:S01]  /*a570*/  STS [R16], R5 ;  /* 0x0000000510007388 */ /* 0x0005e20000000800 */
[----:B------:R-:W-:Y:S02]  /*a580*/  LEA R12, R27, UR4, 0x2 ;  /* 0x000000041b0c7c11 */ /* 0x000fe4000f8e10ff */
[-C--:B------:R-:W-:Y:S01]  /*a590*/  ISETP.GE.AND P0, PT, R24, R17.reuse, PT ;  /* 0x000000111800720c */ /* 0x080fe20003f06270 */
[----:B------:R-:W-:Y:S01]  /*a5a0*/  STS [R21], R4 ;  /* 0x0000000415007388 */ /* 0x000fe20000000800 */
[----:B-1----:R-:W-:Y:S01]  /*a5b0*/  LEA R6, R2, UR4, 0x2 ;  /* 0x0000000402067c11 */ /* 0x002fe2000f8e10ff */
[----:B------:R-:W1:Y:S02]  /*a5c0*/  LDCU UR4, c[0x0][0x3b0] ;  /* 0x00007600ff0477ac */ /* 0x000e640008000800 */
[----:B------:R3:W-:Y:S01]  /*a5d0*/  STS [R8], R3 ;  /* 0x0000000308007388 */ /* 0x0007e20000000800 */
[----:B0-----:R-:W-:Y:S01]  /*a5e0*/  IMAD R0, R0, R20, R9 ;  /* 0x0000001400007224 */ /* 0x001fe200078e0209 */
[----:B------:R-:W0:Y:S01]  /*a5f0*/  @!P4 LDC.64 R10, c[0x0][0x390] ;  /* 0x0000e400ff0acb82 */ /* 0x000e220000000a00 */
[----:B--2---:R-:W-:Y:S01]  /*a600*/  VIADD R16, R2, 0x720 ;  /* 0x0000072002107836 */ /* 0x004fe20000000000 */
[----:B------:R2:W-:Y:S06]  /*a610*/  STS [R12], R39 ;  /* 0x000000270c007388 */ /* 0x0005ec0000000800 */
[----:B------:R-:W-:Y:S01]  /*a620*/  BAR.SYNC.DEFER_BLOCKING 0x0 ;  /* 0x0000000000007b1d */ /* 0x000fe20000010000 */
[----:B------:R-:W-:Y:S01]  /*a630*/  ISETP.GE.AND P1, PT, R16, R17, PT ;  /* 0x000000111000720c */ /* 0x000fe20003f26270 */
[----:B---3--:R-:W-:Y:S01]  /*a640*/  IMAD R3, R0, 0x2d20, -R13 ;  /* 0x00002d2000037824 */ /* 0x008fe200078e0a0d */
[----:B------:R-:W-:-:S02]  /*a650*/  IADD3 R13, PT, PT, R2, R13, -R15 ;  /* 0x0000000d020d7210 */ /* 0x000fc40007ffe80f */
[C---:B------:R-:W-:Y:S01]  /*a660*/  @!P4 ISETP.GE.AND P5, PT, R2.reuse, R15, PT ;  /* 0x0000000f0200c20c */ /* 0x040fe20003fa6270 */
[----:B------:R-:W-:Y:S02]  /*a670*/  IMAD.IADD R3, R3, 0x1, R2 ;  /* 0x0000000103037824 */ /* 0x000fe400078e0202 */
[----:B------:R-:W3:Y:S01]  /*a680*/  @!P6 LDC.64 R4, c[0x0][0x390] ;  /* 0x0000e400ff04eb82 */ /* 0x000ee20000000a00 */
[----:B--2---:R-:W-:Y:S02]  /*a690*/  VIADD R12, R2, 0x980 ;  /* 0x00000980020c7836 */ /* 0x004fe40000000000 */
[C---:B------:R-:W-:Y:S01]  /*a6a0*/  @!P6 VIADD R23, R13.reuse, 0x260 ;  /* 0x000002600d17e836 */ /* 0x040fe20000000000 */
[----:B------:R-:W-:Y:S01]  /*a6b0*/  LOP3.LUT R0, RZ, R3, RZ, 0x33, !PT ;  /* 0x00000003ff007212 */ /* 0x000fe200078e33ff */
[C---:B------:R-:W-:Y:S01]  /*a6c0*/  @!P0 VIADD R25, R13.reuse, 0x4c0 ;  /* 0x000004c00d198836 */ /* 0x040fe20000000000 */
[----:B------:R-:W-:Y:S01]  /*a6d0*/  ISETP.GE.AND P2, PT, R12, R17, PT ;  /* 0x000000110c00720c */ /* 0x000fe20003f46270 */
[----:B------:R-:W-:Y:S01]  /*a6e0*/  @!P1 VIADD R27, R13, 0x720 ;  /* 0x000007200d1b9836 */ /* 0x000fe20000000000 */
[----:B------:R-:W2:Y:S01]  /*a6f0*/  @!P0 LDC.64 R8, c[0x0][0x390] ;  /* 0x0000e400ff088b82 */ /* 0x000ea20000000a00 */
[----:B-1----:R-:W-:-:S04]  /*a700*/  VIADD R0, R0, UR4 ;  /* 0x0000000400007c36 */ /* 0x002fc80008000000 */
[C---:B------:R-:W-:Y:S01]  /*a710*/  @!P3 VIADD R23, R0.reuse, 0xfffffda0 ;  /* 0xfffffda00017b836 */ /* 0x040fe20000000000 */
[----:B------:R-:W-:Y:S02]  /*a720*/  @!P4 SEL R21, R0, R13, !P5 ;  /* 0x0000000d0015c207 */ /* 0x000fe40006800000 */
[----:B------:R-:W-:Y:S01]  /*a730*/  ISETP.GE.OR P5, PT, R24, R15, P0 ;  /* 0x0000000f1800720c */ /* 0x000fe200007a6670 */
[----:B------:R-:W1:Y:S01]  /*a740*/  @!P4 LDS R19, [R6] ;  /* 0x000000000613c984 */ /* 0x000e620000000800 */
[----:B------:R-:W-:Y:S01]  /*a750*/  ISETP.GE.AND P3, PT, R26, R17, PT ;  /* 0x000000111a00720c */ /* 0x000fe20003f66270 */
[----:B0-----:R-:W-:Y:S02]  /*a760*/  @!P4 IMAD.WIDE R20, R21, 0x4, R10 ;  /* 0x000000041514c825 */ /* 0x001fe400078e020a */
[----:B------:R-:W0:Y:S01]  /*a770*/  @!P6 LDS R29, [R6+0x980] ;  /* 0x00098000061de984 */ /* 0x000e220000000800 */
[----:B------:R-:W4:Y:S01]  /*a780*/  @!P1 LDC.64 R10, c[0x0][0x390] ;  /* 0x0000e400ff0a9b82 */ /* 0x000f220000000a00 */
[----:B---3--:R-:W-:-:S02]  /*a790*/  @!P6 IMAD.WIDE R22, R23, 0x4, R4 ;  /* 0x000000041716e825 */ /* 0x008fc400078e0204 */
[----:B------:R-:W3:Y:S04]  /*a7a0*/  @!P0 LDS R31, [R6+0x1300] ;  /* 0x00130000061f8984 */ /* 0x000ee80000000800 */
[----:B------:R-:W5:Y:S01]  /*a7b0*/  @!P1 LDS R7, [R6+0x1c80] ;  /* 0x001c800006079984 */ /* 0x000f620000000800 */
[----:B------:R-:W-:Y:S01]  /*a7c0*/  @!P5 VIADD R25, R0, 0xfffffb40 ;  /* 0xfffffb400019d836 */ /* 0x000fe20000000000 */
[----:B------:R-:W5:Y:S01]  /*a7d0*/  @!P2 LDC.64 R4, c[0x0][0x390] ;  /* 0x0000e400ff04ab82 */ /* 0x000f620000000a00 */
[----:B------:R-:W-:Y:S01]  /*a7e0*/  ISETP.GE.OR P5, PT, R12, R15, P2 ;  /* 0x0000000f0c00720c */ /* 0x000fe200017a6670 */
[----:B------:R-:W5:Y:S01]  /*a7f0*/  @!P2 LDS R3, [R6+0x2600] ;  /* 0x002600000603a984 */ /* 0x000f620000000800 */
[----:B--2---:R-:W-:-:S03]  /*a800*/  @!P0 IMAD.WIDE R24, R25, 0x4, R8 ;  /* 0x0000000419188825 */ /* 0x004fc600078e0208 */
[----:B------:R-:W2:Y:S02]  /*a810*/  @!P3 LDS R33, [R6+0x2f80] ;  /* 0x002f80000621b984 */ /* 0x000ea40000000800 */
[----:B------:R-:W2:Y:S02]  /*a820*/  @!P3 LDC.64 R8, c[0x0][0x390] ;  /* 0x0000e400ff08bb82 */ /* 0x000ea40000000a00 */
[----:B-1----:R1:W-:Y:S01]  /*a830*/  @!P4 STG.E desc[UR8][R20.64], R19 ;  /* 0x000000131400c986 */ /* 0x0023e2000c101908 */
[----:B------:R-:W-:-:S03]  /*a840*/  ISETP.GE.OR P4, PT, R16, R15, P1 ;  /* 0x0000000f1000720c */ /* 0x000fc60000f86670 */
[----:B0-----:R5:W-:Y:S01]  /*a850*/  @!P6 STG.E desc[UR8][R22.64], R29 ;  /* 0x0000001d1600e986 */ /* 0x001be2000c101908 */
[----:B------:R-:W-:-:S03]  /*a860*/  ISETP.GE.AND P6, PT, R28, R17, PT ;  /* 0x000000111c00720c */ /* 0x000fc60003fc6270 */
[----:B---3--:R0:W-:Y:S01]  /*a870*/  @!P0 STG.E desc[UR8][R24.64], R31 ;  /* 0x0000001f18008986 */ /* 0x0081e2000c101908 */
[----:B------:R-:W-:Y:S01]  /*a880*/  ISETP.GE.AND P0, PT, R30, R17, PT ;  /* 0x000000111e00720c */ /* 0x000fe20003f06270 */
[----:B-1----:R-:W-:-:S04]  /*a890*/  @!P2 VIADD R19, R13, 0x980 ;  /* 0x000009800d13a836 */ /* 0x002fc80000000000 */
[C---:B------:R-:W-:Y:S01]  /*a8a0*/  @!P4 IADD3 R27, PT, PT, R0.reuse, -0x720, RZ ;  /* 0xfffff8e0001bc810 */ /* 0x040fe20007ffe0ff */
[----:B------:R-:W-:Y:S01]  /*a8b0*/  @!P5 VIADD R19, R0, 0xfffff680 ;  /* 0xfffff6800013d836 */ /* 0x000fe20000000000 */
[-C--:B------:R-:W-:Y:S01]  /*a8c0*/  ISETP.GE.OR P4, PT, R26, R15.reuse, P3 ;  /* 0x0000000f1a00720c */ /* 0x080fe20001f86670 */
[----:B------:R-:W-:Y:S01]  /*a8d0*/  VIADD R20, R2, 0x1300 ;  /* 0x0000130002147836 */ /* 0x000fe20000000000 */
[----:B------:R-:W1:Y:S01]  /*a8e0*/  @!P6 LDS R12, [R6+0x3900] ;  /* 0x00390000060ce984 */ /* 0x000e620000000800 */
[----:B----4-:R-:W-:Y:S01]  /*a8f0*/  @!P1 IMAD.WIDE R26, R27, 0x4, R10 ;  /* 0x000000041b1a9825 */ /* 0x010fe200078e020a */
[----:B------:R-:W-:Y:S01]  /*a900*/  ISETP.GE.OR P5, PT, R28, R15, P6 ;  /* 0x0000000f1c00720c */ /* 0x000fe200037a6670 */
[----:B------:R-:W3:Y:S01]  /*a910*/  @!P6 LDC.64 R10, c[0x0][0x390] ;  /* 0x0000e400ff0aeb82 */ /* 0x000ee20000000a00 */
[----:B------:R-:W4:Y:S01]  /*a920*/  @!P0 LDS R16, [R6+0x4280] ;  /* 0x0042800006108984 */ /* 0x000f220000000800 */
[----:B-----5:R-:W-:-:S03]  /*a930*/  @!P2 IMAD.WIDE R22, R19, 0x4, R4 ;  /* 0x000000041316a825 */ /* 0x020fc600078e0204 */
[----:B------:R5:W-:Y:S01]  /*a940*/  @!P1 STG.E desc[UR8][R26.64], R7 ;  /* 0x000000071a009986 */ /* 0x000be2000c101908 */
[----:B------:R-:W-:Y:S01]  /*a950*/  VIADD R28, R2, 0x1560 ;  /* 0x00001560021c7836 */ /* 0x000fe20000000000 */
[-C--:B------:R-:W-:Y:S01]  /*a960*/  ISETP.GE.AND P1, PT, R20, R17.reuse, PT ;  /* 0x000000111400720c */ /* 0x080fe20003f26270 */
[----:B------:R-:W1:Y:S01]  /*a970*/  @!P0 LDC.64 R4, c[0x0][0x390] ;  /* 0x0000e400ff048b82 */ /* 0x000e620000000a00 */
[----:B------:R3:W-:Y:S01]  /*a980*/  @!P2 STG.E desc[UR8][R22.64], R3 ;  /* 0x000000031600a986 */ /* 0x0007e2000c101908 */
[C---:B0-----:R-:W-:Y:S01]  /*a990*/  @!P3 VIADD R25, R13.reuse, 0xbe0 ;  /* 0x00000be00d19b836 */ /* 0x041fe20000000000 */
[----:B------:R-:W-:Y:S01]  /*a9a0*/  ISETP.GE.AND P2, PT, R28, R17, PT ;  /* 0x000000111c00720c */ /* 0x000fe20003f46270 */
[----:B------:R-:W-:Y:S01]  /*a9b0*/  @!P4 VIADD R25, R0, 0xfffff420 ;  /* 0xfffff4200019c836 */ /* 0x000fe20000000000 */
[----:B------:R-:W-:Y:S01]  /*a9c0*/  ISETP.GE.OR P4, PT, R30, R15, P0 ;  /* 0x0000000f1e00720c */ /* 0x000fe20000786670 */
[----:B------:R-:W-:Y:S02]  /*a9d0*/  @!P6 VIADD R19, R13, 0xe40 ;  /* 0x00000e400d13e836 */ /* 0x000fe40000000000 */
[----:B------:R-:W-:Y:S01]  /*a9e0*/  @!P5 VIADD R19, R0, 0xfffff1c0 ;  /* 0xfffff1c00013d836 */ /* 0x000fe20000000000 */
[----:B------:R-:W-:Y:S01]  /*a9f0*/  ISETP.GE.AND P5, PT, R32, R17, PT ;  /* 0x000000112000720c */ /* 0x000fe20003fa6270 */
[----:B--2---:R-:W-:-:S02]  /*aa00*/  @!P3 IMAD.WIDE R24, R25, 0x4, R8 ;  /* 0x000000041918b825 */ /* 0x004fc400078e0208 */
[----:B------:R-:W0:Y:S01]  /*aa10*/  @!P1 LDS R7, [R6+0x4c00] ;  /* 0x004c000006079984 */ /* 0x000e220000000800 */
[----:B------:R-:W2:Y:S01]  /*aa20*/  @!P1 LDC.64 R8, c[0x0][0x390] ;  /* 0x0000e400ff089b82 */ /* 0x000ea20000000a00 */
[----:B-----5:R-:W-:Y:S02]  /*aa30*/  VIADD R26, R2, 0x17c0 ;  /* 0x000017c0021a7836 */ /* 0x020fe40000000000 */
[----:B---3--:R-:W-:Y:S01]  /*aa40*/  @!P6 IMAD.WIDE R10, R19, 0x4, R10 ;  /* 0x00000004130ae825 */ /* 0x008fe200078e020a */
[----:B------:R3:W-:Y:S02]  /*aa50*/  @!P3 STG.E desc[UR8][R24.64], R33 ;  /* 0x000000211800b986 */ /* 0x0007e4000c101908 */
[----:B------:R-:W-:Y:S01]  /*aa60*/  ISETP.GE.AND P3, PT, R26, R17, PT ;  /* 0x000000111a00720c */ /* 0x000fe20003f66270 */
[----:B------:R-:W-:Y:S01]  /*aa70*/  VIADD R30, R2, 0x1a20 ;  /* 0x00001a20021e7836 */ /* 0x000fe20000000000 */
[----:B------:R-:W5:Y:S01]  /*aa80*/  @!P2 LDS R19, [R6+0x5580] ;  /* 0x005580000613a984 */ /* 0x000f620000000800 */
[----:B------:R-:W-:-:S02]  /*aa90*/  @!P0 VIADD R23, R13, 0x10a0 ;  /* 0x000010a00d178836 */ /* 0x000fc40000000000 */
[----:B------:R-:W-:Y:S01]  /*aaa0*/  @!P4 VIADD R23, R0, 0xffffef60 ;  /* 0xffffef600017c836 */ /* 0x000fe20000000000 */
[----:B------:R-:W-:Y:S01]  /*aab0*/  ISETP.GE.AND P4, PT, R30, R17, PT ;  /* 0x000000111e00720c */ /* 0x000fe20003f86270 */
[----:B------:R-:W-:Y:S01]  /*aac0*/  @!P5 LDS R31, [R6+0x7200] ;  /* 0x00720000061fd984 */ /* 0x000fe20000000800 */
[----:B------:R-:W-:Y:S02]  /*aad0*/  @!P1 VIADD R3, R13, 0x1300 ;  /* 0x000013000d039836 */ /* 0x000fe40000000000 */
[----:B-1----:R-:W-:Y:S01]  /*aae0*/  @!P0 IMAD.WIDE R22, R23, 0x4, R4 ;  /* 0x0000000417168825 */ /* 0x002fe200078e0204 */
[----:B------:R1:W-:Y:S01]  /*aaf0*/  @!P6 STG.E desc[UR8][R10.64], R12 ;  /* 0x0000000c0a00e986 */ /* 0x0003e2000c101908 */
[----:B------:R-:W5:Y:S01]  /*ab00*/  @!P2 LDC.64 R4, c[0x0][0x390] ;  /* 0x0000e400ff04ab82 */ /* 0x000f620000000a00 */
[----:B------:R-:W-:Y:S01]  /*ab10*/  ISETP.GE.OR P6, PT, R20, R15, P1 ;  /* 0x0000000f1400720c */ /* 0x000fe20000fc6670 */
[C---:B---3--:R-:W-:Y:S01]  /*ab20*/  @!P2 VIADD R25, R13.reuse, 0x1560 ;  /* 0x000015600d19a836 */ /* 0x048fe20000000000 */
[----:B------:R-:W3:Y:S01]  /*ab30*/  @!P3 LDS R27, [R6+0x5f00] ;  /* 0x005f0000061bb984 */ /* 0x000ee20000000800 */
[----:B------:R-:W-:-:S03]  /*ab40*/  @!P5 VIADD R33, R13, 0x1c80 ;  /* 0x00001c800d21d836 */ /* 0x000fc60000000000 */
[----:B----4-:R2:W-:Y:S01]  /*ab50*/  @!P0 STG.E desc[UR8][R22.64], R16 ;  /* 0x0000001016008986 */ /* 0x0105e2000c101908 */
[-C--:B------:R-:W-:Y:S01]  /*ab60*/  ISETP.GE.OR P0, PT, R28, R15.reuse, P2 ;  /* 0x0000000f1c00720c */ /* 0x080fe20001706670 */
[----:B------:R-:W4:Y:S02]  /*ab70*/  @!P3 LDC.64 R20, c[0x0][0x390] ;  /* 0x0000e400ff14bb82 */ /* 0x000f240000000a00 */
[----:B------:R-:W3:Y:S01]  /*ab80*/  @!P4 LDS R29, [R6+0x6880] ;  /* 0x00688000061dc984 */ /* 0x000ee20000000800 */
[----:B-1----:R-:W-:Y:S02]  /*ab90*/  VIADD R12, R2, 0x1ee0 ;  /* 0x00001ee0020c7836 */ /* 0x002fe40000000000 */
[----:B------:R-:W-:Y:S01]  /*aba0*/  @!P6 VIADD R3, R0, 0xffffed00 ;  /* 0xffffed000003e836 */ /* 0x000fe20000000000 */
[----:B------:R-:W-:Y:S02]  /*abb0*/  ISETP.GE.OR P6, PT, R26, R15, P3 ;  /* 0x0000000f1a00720c */ /* 0x000fe40001fc6670 */
[----:B------:R-:W1:Y:S01]  /*abc0*/  @!P4 LDC.64 R10, c[0x0][0x390] ;  /* 0x0000e400ff0acb82 */ /* 0x000e620000000a00 */
[----:B--2---:R-:W-:-:S04]  /*abd0*/  @!P1 IMAD.WIDE R22, R3, 0x4, R8 ;  /* 0x0000000403169825 */ /* 0x004fc800078e0208 */
[----:B------:R-:W-:Y:S01]  /*abe0*/  @!P0 VIADD R25, R0, 0xffffeaa0 ;  /* 0xffffeaa000198836 */ /* 0x000fe20000000000 */
[-C--:B------:R-:W-:Y:S01]  /*abf0*/  ISETP.GE.OR P0, PT, R30, R15.reuse, P4 ;  /* 0x0000000f1e00720c */ /* 0x080fe20002706670 */
[----:B0-----:R-:W-:Y:S01]  /*ac00*/  @!P1 STG.E desc[UR8][R22.64], R7 ;  /* 0x0000000716009986 */ /* 0x001fe2000c101908 */
[----:B------:R-:W0:Y:S01]  /*ac10*/  @!P5 LDC.64 R8, c[0x0][0x390] ;  /* 0x0000e400ff08db82 */ /* 0x000e220000000a00 */
[----:B-----5:R-:W-:Y:S01]  /*ac20*/  @!P2 IMAD.WIDE R4, R25, 0x4, R4 ;  /* 0x000000041904a825 */ /* 0x020fe200078e0204 */
[----:B------:R-:W-:Y:S02]  /*ac30*/  ISETP.GE.OR P1, PT, R32, R15, P5 ;  /* 0x0000000f2000720c */ /* 0x000fe40002f26670 */
[C---:B------:R-:W-:Y:S01]  /*ac40*/  @!P4 IADD3 R25, PT, PT, R13.reuse, 0x1a20, RZ ;  /* 0x00001a200d19c810 */ /* 0x040fe20007ffe0ff */
[----:B------:R-:W-:Y:S01]  /*ac50*/  @!P3 VIADD R3, R13, 0x17c0 ;  /* 0x000017c00d03b836 */ /* 0x000fe20000000000 */
[----:B------:R2:W-:Y:S01]  /*ac60*/  @!P2 STG.E desc[UR8][R4.64], R19 ;  /* 0x000000130400a986 */ /* 0x0005e2000c101908 */
[----:B------:R-:W-:Y:S01]  /*ac70*/  ISETP.GE.AND P2, PT, R12, R17, PT ;  /* 0x000000110c00720c */ /* 0x000fe20003f46270 */
[----:B------:R-:W-:-:S02]  /*ac80*/  @!P6 VIADD R3, R0, 0xffffe840 ;  /* 0xffffe8400003e836 */ /* 0x000fc40000000000 */
[----:B------:R-:W-:Y:S01]  /*ac90*/  VIADD R16, R2, 0x23a0 ;  /* 0x000023a002107836 */ /* 0x000fe20000000000 */
[----:B------:R-:W-:Y:S01]  /*aca0*/  ISETP.GE.OR P6, PT, R12, R15, P2 ;  /* 0x0000000f0c00720c */ /* 0x000fe200017c6670 */
[----:B------:R-:W-:Y:S02]  /*acb0*/  VIADD R12, R2, 0x2140 ;  /* 0x00002140020c7836 */ /* 0x000fe40000000000 */
[----:B------:R-:W-:Y:S01]  /*acc0*/  @!P0 VIADD R25, R0, 0xffffe5e0 ;  /* 0xffffe5e000198836 */ /* 0x000fe20000000000 */
[----:B------:R-:W-:Y:S01]  /*acd0*/  ISETP.GE.AND P0, PT, R16, R17, PT ;  /* 0x000000111000720c */ /* 0x000fe20003f06270 */
[----:B----4-:R-:W-:-:S04]  /*ace0*/  @!P3 IMAD.WIDE R20, R3, 0x4, R20 ;  /* 0x000000040314b825 */ /* 0x010fc800078e0214 */
[----:B------:R-:W-:Y:S01]  /*acf0*/  @!P1 VIADD R33, R0, 0xffffe380 ;  /* 0xffffe38000219836 */ /* 0x000fe20000000000 */
[C---:B------:R-:W-:Y:S01]  /*ad00*/  ISETP.GE.AND P1, PT, R12.reuse, R17, PT ;  /* 0x000000110c00720c */ /* 0x040fe20003f26270 */
[----:B-1----:R-:W-:Y:S01]  /*ad10*/  @!P4 IMAD.WIDE R10, R25, 0x4, R10 ;  /* 0x00000004190ac825 */ /* 0x002fe200078e020a */
[----:B---3--:R1:W-:Y:S02]  /*ad20*/  @!P3 STG.E desc[UR8][R20.64], R27 ;  /* 0x0000001b1400b986 */ /* 0x0083e4000c101908 */
[-C--:B------:R-:W-:Y:S01]  /*ad30*/  ISETP.GE.OR P3, PT, R12, R15.reuse, P1 ;  /* 0x0000000f0c00720c */ /* 0x080fe20000f66670 */
[----:B0-----:R-:W-:Y:S01]  /*ad40*/  @!P5 IMAD.WIDE R8, R33, 0x4, R8 ;  /* 0x000000042108d825 */ /* 0x001fe200078e0208 */
[----:B------:R-:W-:Y:S01]  /*ad50*/  @!P4 STG.E desc[UR8][R10.64], R29 ;  /* 0x0000001d0a00c986 */ /* 0x000fe2000c101908 */
[----:B------:R-:W-:Y:S02]  /*ad60*/  ISETP.GE.OR P4, PT, R16, R15, P0 ;  /* 0x0000000f1000720c */ /* 0x000fe40000786670 */
[C---:B--2---:R-:W-:Y:S01]  /*ad70*/  VIADD R4, R2.reuse, 0x2600 ;  /* 0x0000260002047836 */ /* 0x044fe20000000000 */
[----:B------:R0:W-:Y:S01]  /*ad80*/  @!P5 STG.E desc[UR8][R8.64], R31 ;  /* 0x0000001f0800d986 */ /* 0x0001e2000c101908 */
[----:B------:R-:W-:-:S02]  /*ad90*/  VIADD R12, R2, 0x2860 ;  /* 0x00002860020c7836 */ /* 0x000fc40000000000 */
[----:B------:R-:W-:Y:S01]  /*ada0*/  VIADD R22, R2, 0x2ac0 ;  /* 0x00002ac002167836 */ /* 0x000fe20000000000 */
[-C--:B------:R-:W-:Y:S01]  /*adb0*/  ISETP.GE.AND P5, PT, R4, R17.reuse, PT ;  /* 0x000000110400720c */ /* 0x080fe20003fa6270 */
[C---:B------:R-:W-:Y:S01]  /*adc0*/  @!P2 VIADD R19, R13.reuse, 0x1ee0 ;  /* 0x00001ee00d13a836 */ /* 0x040fe20000000000 */
[----:B------:R-:W2:Y:S01]  /*add0*/  @!P2 LDS R7, [R6+0x7b80] ;  /* 0x007b80000607a984 */ /* 0x000ea20000000800 */
[C---:B------:R-:W-:Y:S01]  /*ade0*/  @!P1 VIADD R25, R13.reuse, 0x2140 ;  /* 0x000021400d199836 */ /* 0x040fe20000000000 */
[----:B-1----:R-:W1:Y:S01]  /*adf0*/  @!P2 LDC.64 R20, c[0x0][0x390] ;  /* 0x0000e400ff14ab82 */ /* 0x002e620000000a00 */
[----:B------:R-:W-:Y:S01]  /*ae00*/  @!P6 VIADD R19, R0, 0xffffe120 ;  /* 0xffffe1200013e836 */ /* 0x000fe20000000000 */
[-C--:B------:R-:W-:Y:S01]  /*ae10*/  ISETP.GE.AND P6, PT, R12, R17.reuse, PT ;  /* 0x000000110c00720c */ /* 0x080fe20003fc6270 */
[----:B------:R-:W-:Y:S01]  /*ae20*/  @!P3 VIADD R25, R0, 0xffffdec0 ;  /* 0xffffdec00019b836 */ /* 0x000fe20000000000 */
[----:B------:R-:W-:Y:S01]  /*ae30*/  ISETP.GE.AND P3, PT, R22, R17, PT ;  /* 0x000000111600720c */ /* 0x000fe20003f66270 */
[C---:B------:R-:W-:Y:S01]  /*ae40*/  @!P0 VIADD R33, R13.reuse, 0x23a0 ;  /* 0x000023a00d218836 */ /* 0x040fe20000000000 */
[----:B------:R-:W3:Y:S01]  /*ae50*/  @!P1 LDS R23, [R6+0x8500] ;  /* 0x0085000006179984 */ /* 0x000ee20000000800 */
[----:B------:R-:W-:Y:S01]  /*ae60*/  @!P4 VIADD R33, R0, 0xffffdc60 ;  /* 0xffffdc600021c836 */ /* 0x000fe20000000000 */
[----:B------:R-:W-:Y:S01]  /*ae70*/  ISETP.GE.OR P4, PT, R4, R15, P5 ;  /* 0x0000000f0400720c */ /* 0x000fe20002f86670 */
[C---:B0-----:R-:W-:Y:S01]  /*ae80*/  @!P5 VIADD R31, R13.reuse, 0x2600 ;  /* 0x000026000d1fd836 */ /* 0x041fe20000000000 */
[----:B------:R-:W0:Y:S01]  /*ae90*/  @!P0 LDS R27, [R6+0x8e80] ;  /* 0x008e8000061b8984 */ /* 0x000e220000000800 */
[----:B------:R-:W4:Y:S03]  /*aea0*/  @!P1 LDC.64 R16, c[0x0][0x390] ;  /* 0x0000e400ff109b82 */ /* 0x000f260000000a00 */
[----:B------:R-:W5:Y:S01]  /*aeb0*/  @!P5 LDS R29, [R6+0x9800] ;  /* 0x00980000061dd984 */ /* 0x000f620000000800 */
[----:B------:R-:W-:-:S03]  /*aec0*/  @!P6 VIADD R37, R13, 0x2860 ;  /* 0x000028600d25e836 */ /* 0x000fc60000000000 */
[----:B------:R-:W5:Y:S01]  /*aed0*/  @!P6 LDS R35, [R6+0xa180] ;  /* 0x00a180000623e984 */ /* 0x000f620000000800 */
[----:B------:R-:W3:Y:S02]  /*aee0*/  @!P0 LDC.64 R10, c[0x0][0x390] ;  /* 0x0000e400ff0a8b82 */ /* 0x000ee40000000a00 */
[----:B------:R-:W-:Y:S01]  /*aef0*/  @!P4 VIADD R31, R0, 0xffffda00 ;  /* 0xffffda00001fc836 */ /* 0x000fe20000000000 */
[----:B------:R-:W5:Y:S01]  /*af00*/  @!P3 LDS R39, [R6+0xab00] ;  /* 0x00ab00000627b984 */ /* 0x000f620000000800 */
[----:B------:R-:W-:Y:S01]  /*af10*/  ISETP.GE.OR P4, PT, R12, R15, P6 ;  /* 0x0000000f0c00720c */ /* 0x000fe20003786670 */
[----:B-1----:R-:W-:-:S03]  /*af20*/  @!P2 IMAD.WIDE R20, R19, 0x4, R20 ;  /* 0x000000041314a825 */ /* 0x002fc600078e0214 */
[----:B------:R-:W1:Y:S08]  /*af30*/  @!P5 LDC.64 R8, c[0x0][0x390] ;  /* 0x0000e400ff08db82 */ /* 0x000e700000000a00 */
[----:B------:R-:W5:Y:S01]  /*af40*/  @!P6 LDC.64 R4, c[0x0][0x390] ;  /* 0x0000e400ff04eb82 */ /* 0x000f620000000a00 */
[----:B------:R-:W-:Y:S01]  /*af50*/  @!P4 VIADD R37, R0, 0xffffd7a0 ;  /* 0xffffd7a00025c836 */ /* 0x000fe20000000000 */
[----:B------:R-:W-:Y:S01]  /*af60*/  ISETP.GE.AND P4, PT, R22, R15, PT ;  /* 0x0000000f1600720c */ /* 0x000fe20003f86270 */
[----:B----4-:R-:W-:Y:S01]  /*af70*/  @!P1 IMAD.WIDE R16, R25, 0x4, R16 ;  /* 0x0000000419109825 */ /* 0x010fe200078e0210 */
[----:B------:R-:W-:Y:S01]  /*af80*/  IADD3 R15, PT, PT, R0, -0x2ac0, RZ ;  /* 0xffffd540000f7810 */ /* 0x000fe20007ffe0ff */
[----:B--2---:R2:W-:Y:S03]  /*af90*/  @!P2 STG.E desc[UR8][R20.64], R7 ;  /* 0x000000071400a986 */ /* 0x0045e6000c101908 */
[----:B------:R-:W4:Y:S01]  /*afa0*/  @!P3 LDC.64 R2, c[0x0][0x390] ;  /* 0x0000e400ff02bb82 */ /* 0x000f220000000a00 */
[----:B---3--:R-:W-:Y:S01]  /*afb0*/  @!P0 IMAD.WIDE R10, R33, 0x4, R10 ;  /* 0x00000004210a8825 */ /* 0x008fe200078e020a */
[----:B------:R2:W-:Y:S05]  /*afc0*/  @!P1 STG.E desc[UR8][R16.64], R23 ;  /* 0x0000001710009986 */ /* 0x0005ea000c101908 */
[----:B------:R-:W-:Y:S01]  /*afd0*/  @P4 VIADD R15, R13, 0x2ac0 ;  /* 0x00002ac00d0f4836 */ /* 0x000fe20000000000 */
[----:B0-----:R2:W-:Y:S01]  /*afe0*/  @!P0 STG.E desc[UR8][R10.64], R27 ;  /* 0x0000001b0a008986 */ /* 0x0015e2000c101908 */
[----:B-1----:R-:W-:-:S05]  /*aff0*/  @!P5 IMAD.WIDE R8, R31, 0x4, R8 ;  /* 0x000000041f08d825 */ /* 0x002fca00078e0208 */
[----:B-----5:R2:W-:Y:S01]  /*b000*/  @!P5 STG.E desc[UR8][R8.64], R29 ;  /* 0x0000001d0800d986 */ /* 0x0205e2000c101908 */
[----:B------:R-:W-:-:S05]  /*b010*/  @!P6 IMAD.WIDE R4, R37, 0x4, R4 ;  /* 0x000000042504e825 */ /* 0x000fca00078e0204 */
[----:B------:R2:W-:Y:S01]  /*b020*/  @!P6 STG.E desc[UR8][R4.64], R35 ;  /* 0x000000230400e986 */ /* 0x0005e2000c101908 */
[----:B----4-:R-:W-:-:S05]  /*b030*/  @!P3 IMAD.WIDE R2, R15, 0x4, R2 ;  /* 0x000000040f02b825 */ /* 0x010fca00078e0202 */
[----:B------:R2:W-:Y:S02]  /*b040*/  @!P3 STG.E desc[UR8][R2.64], R39 ;  /* 0x000000270200b986 */ /* 0x0005e4000c101908 */
.L_x_395:
[----:B------:R-:W-:Y:S05]  /*b050*/  BSYNC.RECONVERGENT B0 ;  /* 0x0000000000007941 */ /* 0x000fea0003800200 */
.L_x_391:
[----:B------:R-:W1:Y:S02]  /*b060*/  S2R R0, SR_TID.X ;  /* 0x0000000000007919 */ /* 0x000e640000002100 */
[----:B-1----:R-:W-:-:S13]  /*b070*/  ISETP.NE.AND P0, PT, R0, RZ, PT ;  /* 0x000000ff0000720c */ /* 0x002fda0003f05270 */
[----:B------:R-:W-:Y:S05]  /*b080*/  @P0 EXIT ;  /* 0x000000000000094d */ /* 0x000fea0003800000 */
[----:B0-2---:R-:W0:Y:S02]  /*b090*/  LDC.64 R2, c[0x0][0x398] ;  /* 0x0000e600ff027b82 */ /* 0x005e240000000a00 */
[----:B0-----:R-:W-:Y:S01]  /*b0a0*/  STG.E desc[UR8][R2.64], R14 ;  /* 0x0000000e02007986 */ /* 0x001fe2000c101908 */
[----:B------:R-:W-:Y:S05]  /*b0b0*/  EXIT ;  /* 0x000000000000794d */ /* 0x000fea0003800000 */
.L_x_379:
[----:B------:R-:W-:Y:S01]  /*b0c0*/  BSSY B0, `(.L_x_409) ;  /* 0x0000006000007945 */ /* 0x000fe20003800000 */
[----:B------:R-:W-:Y:S01]  /*b0d0*/  PLOP3.LUT P0, PT, P0, PT, PT, 0x8, 0x80 ;  /* 0x000000000080781c */ /* 0x000fe2000070e170 */
[----:B------:R-:W-:-:S12]  /*b0e0*/  IMAD.MOV.U32 R14, RZ, RZ, -0x1 ;  /* 0xffffffffff0e7424 */ /* 0x000fd800078e00ff */
[----:B------:R-:W-:Y:S05]  /*b0f0*/  WARPSYNC.COLLECTIVE R14, `(.L_x_410) ;  /* 0x000000000e087348 */ /* 0x000fea0003c00000 */
[----:B------:R-:W-:Y:S01]  /*b100*/  VOTE.ANY P0, P0 ;  /* 0x0000000000ff7806 */ /* 0x000fe20000000100 */
[----:B------:R-:W-:-:S12]  /*b110*/  ENDCOLLECTIVE ;  /* 0x000000000000791b */ /* 0x000fd80003800000 */
.L_x_410:
[----:B------:R-:W-:Y:S05]  /*b120*/  BSYNC B0 ;  /* 0x0000000000007941 */ /* 0x000fea0003800000 */
.L_x_409:
[----:B------:R-:W-:Y:S05]  /*b130*/  BRA `(.L_x_411) ;  /* 0xffffff7c00e87947 */ /* 0x000fea000383ffff */
.L_x_381:
[----:B------:R-:W-:Y:S01]  /*b140*/  BSSY B0, `(.L_x_412) ;  /* 0x0000006000007945 */ /* 0x000fe20003800000 */
[----:B------:R-:W-:Y:S01]  /*b150*/  PLOP3.LUT P0, PT, P0, PT, PT, 0x8, 0x80 ;  /* 0x000000000080781c */ /* 0x000fe2000070e170 */
[----:B------:R-:W-:-:S12]  /*b160*/  IMAD.MOV.U32 R14, RZ, RZ, -0x1 ;  /* 0xffffffffff0e7424 */ /* 0x000fd800078e00ff */
[----:B------:R-:W-:Y:S05]  /*b170*/  WARPSYNC.COLLECTIVE R14, `(.L_x_413) ;  /* 0x000000000e087348 */ /* 0x000fea0003c00000 */
[----:B------:R-:W-:Y:S01]  /*b180*/  VOTE.ANY P0, P0 ;  /* 0x0000000000ff7806 */ /* 0x000fe20000000100 */
[----:B------:R-:W-:-:S12]  /*b190*/  ENDCOLLECTIVE ;  /* 0x000000000000791b */ /* 0x000fd80003800000 */
.L_x_413:
[----:B------:R-:W-:Y:S05]  /*b1a0*/  BSYNC B0 ;  /* 0x0000000000007941 */ /* 0x000fea0003800000 */
.L_x_412:
[----:B------:R-:W-:Y:S05]  /*b1b0*/  BRA `(.L_x_414) ;  /* 0xffffff8000447947 */ /* 0x000fea000383ffff */
.L_x_383:
[----:B------:R-:W0:Y:S01]  /*b1c0*/  S2R R44, SR_GEMASK ;  /* 0x00000000002c7919 */ /* 0x000e220000003c00 */
[----:B------:R-:W-:Y:S01]  /*b1d0*/  BSSY B0, `(.L_x_415) ;  /* 0x0000006000007945 */ /* 0x000fe20003800000 */
[----:B------:R-:W-:Y:S01]  /*b1e0*/  PLOP3.LUT P0, PT, P0, PT, PT, 0x8, 0x80 ;  /* 0x000000000080781c */ /* 0x000fe2000070e170 */
[----:B------:R-:W-:-:S12]  /*b1f0*/  IMAD.MOV.U32 R14, RZ, RZ, -0x1 ;  /* 0xffffffffff0e7424 */ /* 0x000fd800078e00ff */
[----:B0-----:R-:W-:Y:S05]  /*b200*/  WARPSYNC.COLLECTIVE R14, `(.L_x_416) ;  /* 0x000000000e087348 */ /* 0x001fea0003c00000 */
[----:B------:R-:W-:Y:S01]  /*b210*/  VOTE.ANY R14, PT, P0 ;  /* 0x00000000000e7806 */ /* 0x000fe200000e0100 */
[----:B0-----:R-:W-:Y:S06]  /*b220*/  ENDCOLLECTIVE ;  /* 0x000000000000791b */ /* 0x001fec0003800000 */
.L_x_416:
[----:B------:R-:W-:Y:S05]  /*b230*/  BSYNC B0 ;  /* 0x0000000000007941 */ /* 0x000fea0003800000 */
.L_x_415:
[----:B------:R-:W-:Y:S01]  /*b240*/  LOP3.LUT R14, R14, 0x80000000, R44, 0xec, !PT ;  /* 0x800000000e0e7812 */ /* 0x000fe200078eec2c */
[----:B------:R-:W-:Y:S01]  /*b250*/  IMAD.MOV.U32 R29, RZ, RZ, R17 ;  /* 0x000000ffff1d7224 */ /* 0x000fe200078e0011 */
[----:B------:R-:W-:Y:S01]  /*b260*/  ISETP.NE.AND P1, PT, R16, 0x65, PT ;  /* 0x000000651000780c */ /* 0x000fe20003f25270 */
[C---:B------:R-:W-:Y:S02]  /*b270*/  VIADD R31, R43.reuse, 0x2 ;  /* 0x000000022b1f7836 */ /* 0x040fe40000000000 */
[----:B------:R-:W-:Y:S02]  /*b280*/  VIADD R13, R14, 0xffffffff ;  /* 0xffffffff0e0d7836 */ /* 0x000fe40000000000 */
[----:B------:R-:W-:-:S03]  /*b290*/  VIADD R30, R43, 0x4 ;  /* 0x000000042b1e7836 */ /* 0x000fc60000000000 */
[----:B------:R-:W-:Y:S01]  /*b2a0*/  LOP3.LUT R45, R14, R13, RZ, 0xc, !PT ;  /* 0x0000000d0e2d7212 */ /* 0x000fe200078e0cff */
[----:B------:R-:W-:Y:S02]  /*b2b0*/  IMAD.MOV.U32 R13, RZ, RZ, 0x1 ;  /* 0x00000001ff0d7424 */ /* 0x000fe400078e00ff */
[----:B------:R-:W-:-:S03]  /*b2c0*/  IMAD.MOV.U32 R14, RZ, RZ, -0x1 ;  /* 0xffffffffff0e7424 */ /* 0x000fc600078e00ff */
[----:B------:R-:W0:Y:S02]  /*b2d0*/  POPC R45, R45 ;  /* 0x0000002d002d7309 */ /* 0x000e240000000000 */
[----:B0-----:R-:W-:-:S07]  /*b2e0*/  IMAD.MOV.U32 R12, RZ, RZ, R45 ;  /* 0x000000ffff0c7224 */ /* 0x001fce00078e002d */
[----:B------:R-:W-:Y:S05]  /*b2f0*/  WARPSYNC.COLLECTIVE R14, `(.L_x_417) ;  /* 0x000000000e087348 */ /* 0x000fea0003c00000 */
[----:B------:R0:W1:Y:S02]  /*b300*/  SHFL.DOWN P0, R15, R29, R13, R12 ;  /* 0x0800000d1d0f7389 */ /* 0x000064000000000c */
[----:B01----:R-:W-:Y:S05]  /*b310*/  ENDCOLLECTIVE ;  /* 0x000000000000791b */ /* 0x003fea0003800000 */
.L_x_417:
[----:B------:R-:W-:Y:S01]  /*b320*/  IMAD.MOV.U32 R13, RZ, RZ, 0x2 ;  /* 0x00000002ff0d7424 */ /* 0x000fe200078e00ff */
[----:B------:R-:W-:-:S04]  /*b330*/  ISETP.GE.AND P0, PT, R43, R45, PT ;  /* 0x0000002d2b00720c */ /* 0x000fc80003f06270 */
[----:B------:R-:W-:-:S05]  /*b340*/  SEL R8, R15, RZ, !P0 ;  /* 0x000000ff0f087207 */ /* 0x000fca0004000000 */
[----:B------:R-:W-:-:S04]  /*b350*/  IMAD.IADD R8, R8, 0x1, R17 ;  /* 0x0000000108087824 */ /* 0x000fc800078e0211 */
[----:B------:R-:W-:-:S07]  /*b360*/  IMAD.MOV.U32 R29, RZ, RZ, R8 ;  /* 0x000000ffff1d7224 */ /* 0x000fce00078e0008 */
[----:B------:R-:W-:Y:S05]  /*b370*/  WARPSYNC.COLLECTIVE R14, `(.L_x_418) ;  /* 0x000000000e087348 */ /* 0x000fea0003c00000 */
[----:B------:R0:W1:Y:S02]  /*b380*/  SHFL.DOWN P0, R15, R29, R13, R12 ;  /* 0x0800000d1d0f7389 */ /* 0x000064000000000c */
[----:B01----:R-:W-:Y:S05]  /*b390*/  ENDCOLLECTIVE ;  /* 0x000000000000791b */ /* 0x003fea0003800000 */
.L_x_418:
[----:B------:R-:W-:Y:S01]  /*b3a0*/  IMAD.MOV.U32 R13, RZ, RZ, 0x4 ;  /* 0x00000004ff0d7424 */ /* 0x000fe200078e00ff */
[----:B------:R-:W-:-:S04]  /*b3b0*/  ISETP.GT.AND P0, PT, R31, R45, PT ;  /* 0x0000002d1f00720c */ /* 0x000fc80003f04270 */
[----:B------:R-:W-:-:S05]  /*b3c0*/  SEL R15, R15, RZ, !P0 ;  /* 0x000000ff0f0f7207 */ /* 0x000fca0004000000 */
[----:B------:R-:W-:Y:S02]  /*b3d0*/  IMAD.IADD R32, R8, 0x1, R15 ;  /* 0x0000000108207824 */ /* 0x000fe400078e020f */
[----:B------:R-:W-:Y:S02]  /*b3e0*/  VIADD R8, R43, 0x8 ;  /* 0x000000082b087836 */ /* 0x000fe40000000000 */
[----:B------:R-:W-:-:S07]  /*b3f0*/  IMAD.MOV.U32 R29, RZ, RZ, R32 ;  /* 0x000000ffff1d7224 */ /* 0x000fce00078e0020 */
[----:B------:R-:W-:Y:S05]  /*b400*/  WARPSYNC.COLLECTIVE R14, `(.L_x_419) ;  /* 0x000000000e087348 */ /* 0x000fea0003c00000 */
[----:B------:R0:W1:Y:S02]  /*b410*/  SHFL.DOWN P0, R15, R29, R13, R12 ;  /* 0x0800000d1d0f7389 */ /* 0x000064000000000c */
[----:B01----:R-:W-:Y:S05]  /*b420*/  ENDCOLLECTIVE ;  /* 0x000000000000791b */ /* 0x003fea0003800000 */
.L_x_419:
[----:B------:R-:W-:Y:S01]  /*b430*/  IMAD.MOV.U32 R13, RZ, RZ, 0x8 ;  /* 0x00000008ff0d7424 */ /* 0x000fe200078e00ff */
[----:B------:R-:W-:-:S04]  /*b440*/  ISETP.GT.AND P0, PT, R30, R45, PT ;  /* 0x0000002d1e00720c */ /* 0x000fc80003f04270 */
[----:B------:R-:W-:-:S05]  /*b450*/  SEL R15, R15, RZ, !P0 ;  /* 0x000000ff0f0f7207 */ /* 0x000fca0004000000 */
[----:B------:R-:W-:Y:S02]  /*b460*/  IMAD.IADD R34, R32, 0x1, R15 ;  /* 0x0000000120227824 */ /* 0x000fe400078e020f */
[----:B------:R-:W-:-:S03]  /*b470*/  VIADD R32, R43, 0x10 ;  /* 0x000000102b207836 */ /* 0x000fc60000000000 */
[----:B------:R-:W-:-:S07]  /*b480*/  MOV R29, R34 ;  /* 0x00000022001d7202 */ /* 0x000fce0000000f00 */
[----:B------:R-:W-:Y:S05]  /*b490*/  WARPSYNC.COLLECTIVE R14, `(.L_x_420) ;  /* 0x000000000e087348 */ /* 0x000fea0003c00000 */
[----:B------:R0:W1:Y:S02]  /*b4a0*/  SHFL.DOWN P0, R15, R29, R13, R12 ;  /* 0x0800000d1d0f7389 */ /* 0x000064000000000c */
[----:B01----:R-:W-:Y:S05]  /*b4b0*/  ENDCOLLECTIVE ;  /* 0x000000000000791b */ /* 0x003fea0003800000 */
.L_x_420:
[----:B------:R-:W-:Y:S01]  /*b4c0*/  IMAD.MOV.U32 R13, RZ, RZ, 0x10 ;  /* 0x00000010ff0d7424 */ /* 0x000fe200078e00ff */
[----:B------:R-:W-:-:S04]  /*b4d0*/  ISETP.GT.AND P0, PT, R8, R45, PT ;  /* 0x0000002d0800720c */ /* 0x000fc80003f04270 */
[----:B------:R-:W-:-:S05]  /*b4e0*/  SEL R15, R15, RZ, !P0 ;  /* 0x000000ff0f0f7207 */ /* 0x000fca0004000000 */
[----:B------:R-:W-:-:S04]  /*b4f0*/  IMAD.IADD R36, R34, 0x1, R15 ;  /* 0x0000000122247824 */ /* 0x000fc800078e020f */
[----:B------:R-:W-:-:S07]  /*b500*/  IMAD.MOV.U32 R29, RZ, RZ, R36 ;  /* 0x000000ffff1d7224 */ /* 0x000fce00078e0024 */
[----:B------:R-:W-:Y:S05]  /*b510*/  WARPSYNC.COLLECTIVE R14, `(.L_x_421) ;  /* 0x000000000e087348 */ /* 0x000fea0003c00000 */
[----:B------:R0:W1:Y:S02]  /*b520*/  SHFL.DOWN P0, R15, R29, R13, R12 ;  /* 0x0800000d1d0f7389 */ /* 0x000064000000000c */
[----:B01----:R-:W-:Y:S05]  /*b530*/  ENDCOLLECTIVE ;  /* 0x000000000000791b */ /* 0x003fea0003800000 */
.L_x_421:
[----:B------:R-:W0:Y:S01]  /*b540*/  LDC.64 R12, c[0x0][0x3a0] ;  /* 0x0000e800ff0c7b82 */ /* 0x000e220000000a00 */
[----:B------:R-:W-:-:S04]  /*b550*/  ISETP.GT.AND P0, PT, R32, R45, PT ;  /* 0x0000002d2000720c */ /* 0x000fc80003f04270 */
[----:B------:R-:W-:Y:S02]  /*b560*/  SEL R15, R15, RZ, !P0 ;  /* 0x000000ff0f0f7207 */ /* 0x000fe40004000000 */
[----:B------:R-:W-:-:S03]  /*b570*/  PLOP3.LUT P0, PT, P1, PT, PT, 0x80, 0x8 ;  /* 0x000000000008781c */ /* 0x000fc60000f0f070 */
[----:B------:R-:W-:Y:S01]  /*b580*/  IMAD.IADD R34, R36, 0x1, R15 ;  /* 0x0000000124227824 */ /* 0x000fe200078e020f */
[----:B0-----:R-:W-:-:S13]  /*b590*/  IADD3 R33, P2, PT, R12, 0x100, RZ ;  /* 0x000001000c217810 */ /* 0x001fda0007f5e0ff */
[----:B------:R-:W-:Y:S05]  /*b5a0*/  WARPSYNC.COLLECTIVE R14, `(.L_x_422) ;  /* 0x000000000e087348 */ /* 0x000fea0003c00000 */
[----:B------:R-:W-:Y:S01]  /*b5b0*/  VOTE.ALL P0, P0 ;  /* 0x0000000000ff7806 */ /* 0x000fe20000000000 */
[----:B------:R-:W-:-:S12]  /*b5c0*/  ENDCOLLECTIVE ;  /* 0x000000000000791b */ /* 0x000fd80003800000 */
.L_x_422:
[----:B------:R-:W-:Y:S01]  /*b5d0*/  IMAD.X R35, RZ, RZ, R13, P2 ;  /* 0x000000ffff237224 */ /* 0x000fe200010e060d */
[----:B------:R-:W-:Y:S06]  /*b5e0*/  BRA `(.L_x_423) ;  /* 0xffffff7c00d47947 */ /* 0x000fec000383ffff */
.L_x_385:
[----:B------:R-:W-:Y:S01]  /*b5f0*/  BSSY B0, `(.L_x_424) ;  /* 0x0000006000007945 */ /* 0x000fe20003800000 */
[----:B------:R-:W-:Y:S01]  /*b600*/  PLOP3.LUT P0, PT, P0, PT, PT, 0x8, 0x80 ;  /* 0x000000000080781c */ /* 0x000fe2000070e170 */
[----:B------:R-:W-:-:S12]  /*b610*/  IMAD.MOV.U32 R14, RZ, RZ, -0x1 ;  /* 0xffffffffff0e7424 */ /* 0x000fd800078e00ff */
[----:B------:R-:W-:Y:S05]  /*b620*/  WARPSYNC.COLLECTIVE R14, `(.L_x_425) ;  /* 0x000000000e087348 */ /* 0x000fea0003c00000 */
[----:B------:R-:W-:Y:S01]  /*b630*/  VOTE.ANY P0, P0 ;  /* 0x0000000000ff7806 */ /* 0x000fe20000000100 */
[----:B------:R-:W-:-:S12]  /*b640*/  ENDCOLLECTIVE ;  /* 0x000000000000791b */ /* 0x000fd80003800000 */
.L_x_425:
[----:B------:R-:W-:Y:S05]  /*b650*/  BSYNC B0 ;  /* 0x0000000000007941 */ /* 0x000fea0003800000 */
.L_x_424:
[----:B------:R-:W-:Y:S05]  /*b660*/  BRA `(.L_x_426) ;  /* 0xffffff7c00e47947 */ /* 0x000fea000383ffff */
.L_x_387:
[----:B------:R-:W-:Y:S01]  /*b670*/  BSSY B0, `(.L_x_427) ;  /* 0x0000006000007945 */ /* 0x000fe20003800000 */
[----:B------:R-:W-:Y:S01]  /*b680*/  PLOP3.LUT P0, PT, P0, PT, PT, 0x8, 0x80 ;  /* 0x000000000080781c */ /* 0x000fe2000070e170 */
[----:B------:R-:W-:-:S12]  /*b690*/  IMAD.MOV.U32 R14, RZ, RZ, -0x1 ;  /* 0xffffffffff0e7424 */ /* 0x000fd800078e00ff */
[----:B------:R-:W-:Y:S05]  /*b6a0*/  WARPSYNC.COLLECTIVE R14, `(.L_x_428) ;  /* 0x000000000e087348 */ /* 0x000fea0003c00000 */
[----:B------:R-:W-:Y:S01]  /*b6b0*/  VOTE.ANY P0, P0 ;  /* 0x0000000000ff7806 */ /* 0x000fe20000000100 */
[----:B------:R-:W-:-:S12]  /*b6c0*/  ENDCOLLECTIVE ;  /* 0x000000000000791b */ /* 0x000fd80003800000 */
.L_x_428:
[----:B------:R-:W-:Y:S05]  /*b6d0*/  BSYNC B0 ;  /* 0x0000000000007941 */ /* 0x000fea0003800000 */
.L_x_427:
[----:B------:R-:W-:Y:S05]  /*b6e0*/  BRA `(.L_x_429) ;  /* 0xffffff8000407947 */ /* 0x000fea000383ffff */
.L_x_389:
[----:B------:R-:W-:Y:S01]  /*b6f0*/  BSSY B0, `(.L_x_430) ;  /* 0x0000006000007945 */ /* 0x000fe20003800000 */
[----:B------:R-:W-:Y:S01]  /*b700*/  PLOP3.LUT P0, PT, P0, PT, PT, 0x8, 0x80 ;  /* 0x000000000080781c */ /* 0x000fe2000070e170 */
[----:B------:R-:W-:-:S12]  /*b710*/  IMAD.MOV.U32 R14, RZ, RZ, -0x1 ;  /* 0xffffffffff0e7424 */ /* 0x000fd800078e00ff */
[----:B------:R-:W-:Y:S05]  /*b720*/  WARPSYNC.COLLECTIVE R14, `(.L_x_431) ;  /* 0x000000000e087348 */ /* 0x000fea0003c00000 */
[----:B------:R-:W-:Y:S01]  /*b730*/  VOTE.ANY R14, PT, P0 ;  /* 0x00000000000e7806 */ /* 0x000fe200000e0100 */
[----:B------:R-:W-:Y:S06]  /*b740*/  ENDCOLLECTIVE ;  /* 0x000000000000791b */ /* 0x000fec0003800000 */
.L_x_431:
[----:B------:R-:W-:Y:S05]  /*b750*/  BSYNC B0 ;  /* 0x0000000000007941 */ /* 0x000fea0003800000 */
.L_x_430:
[----:B------:R-:W-:Y:S01]  /*b760*/  LOP3.LUT R14, R14, 0x80000000, R44, 0xec, !PT ;  /* 0x800000000e0e7812 */ /* 0x000fe200078eec2c */
[----:B------:R-:W-:Y:S02]  /*b770*/  IMAD.MOV.U32 R29, RZ, RZ, R17 ;  /* 0x000000ffff1d7224 */ /* 0x000fe400078e0011 */
[----:B------:R-:W-:Y:S02]  /*b780*/  VIADD R19, R19, 0xffffffe0 ;  /* 0xffffffe013137836 */ /* 0x000fe40000000000 */
[----:B------:R-:W-:-:S05]  /*b790*/  VIADD R13, R14, 0xffffffff ;  /* 0xffffffff0e0d7836 */ /* 0x000fca0000000000 */
[----:B------:R-:W-:Y:S01]  /*b7a0*/  LOP3.LUT R13, R14, R13, RZ, 0xc, !PT ;  /* 0x0000000d0e0d7212 */ /* 0x000fe200078e0cff */
[----:B------:R-:W-:-:S03]  /*b7b0*/  IMAD.MOV.U32 R14, RZ, RZ, -0x1 ;  /* 0xffffffffff0e7424 */ /* 0x000fc600078e00ff */
[----:B------:R0:W1:Y:S02]  /*b7c0*/  POPC R12, R13 ;  /* 0x0000000d000c7309 */ /* 0x0000640000000000 */
[----:B0-----:R-:W-:-:S07]  /*b7d0*/  IMAD.MOV.U32 R13, RZ, RZ, 0x1 ;  /* 0x00000001ff0d7424 */ /* 0x001fce00078e00ff */
[----:B-1----:R-:W-:Y:S05]  /*b7e0*/  WARPSYNC.COLLECTIVE R14, `(.L_x_432) ;  /* 0x000000000e087348 */ /* 0x002fea0003c00000 */
[----:B-1----:R0:W1:Y:S02]  /*b7f0*/  SHFL.DOWN P0, R15, R29, R13, R12 ;  /* 0x0800000d1d0f7389 */ /* 0x002064000000000c */
[----:B01----:R-:W-:Y:S05]  /*b800*/  ENDCOLLECTIVE ;  /* 0x000000000000791b */ /* 0x003fea0003800000 */
.L_x_432:
        /* <DEDUP_REMOVED lines=8> */
.L_x_433:
[----:B------:R-:W-:Y:S01]  /*b890*/  HFMA2 R13, -RZ, RZ, 0, 2.384185791015625e-07 ;  /* 0x00000004ff0d7431 */ /* 0x000fe200000001ff */
[----:B------:R-:W-:-:S04]  /*b8a0*/  ISETP.GT.AND P0, PT, R31, R12, PT ;  /* 0x0000000c1f00720c */ /* 0x000fc80003f04270 */
[----:B------:R-:W-:-:S05]  /*b8b0*/  SEL R15, R15, RZ, !P0 ;  /* 0x000000ff0f0f7207 */ /* 0x000fca0004000000 */
[----:B------:R-:W-:-:S07]  /*b8c0*/  IMAD.IADD R29, R45, 0x1, R15 ;  /* 0x000000012d1d7824 */ /* 0x000fce00078e020f */
[----:B------:R-:W-:Y:S05]  /*b8d0*/  WARPSYNC.COLLECTIVE R14, `(.L_x_434) ;  /* 0x000000000e087348 */ /* 0x000fea0003c00000 */
[----:B------:R0:W1:Y:S02]  /*b8e0*/  SHFL.DOWN P0, R15, R29, R13, R12 ;  /* 0x0800000d1d0f7389 */ /* 0x000064000000000c */
[----:B01----:R-:W-:Y:S05]  /*b8f0*/  ENDCOLLECTIVE ;  /* 0x000000000000791b */ /* 0x003fea0003800000 */
.L_x_434:
        /* <DEDUP_REMOVED lines=8> */
.L_x_435:
        /* <DEDUP_REMOVED lines=8> */
.L_x_436:
[----:B------:R-:W-:-:S04]  /*ba00*/  ISETP.GT.AND P0, PT, R32, R12, PT ;  /* 0x0000000c2000720c */ /* 0x000fc80003f04270 */
[----:B------:R-:W-:Y:S02]  /*ba10*/  SEL R15, R15, RZ, !P0 ;  /* 0x000000ff0f0f7207 */ /* 0x000fe40004000000 */
[----:B------:R-:W-:Y:S02]  /*ba20*/  ISETP.NE.AND P0, PT, R16, 0x65, PT ;  /* 0x000000651000780c */ /* 0x000fe40003f05270 */
[----:B------:R-:W-:-:S11]  /*ba30*/  IADD3 R34, PT, PT, R45, R15, R34 ;  /* 0x0000000f2d227210 */ /* 0x000fd60007ffe022 */
[----:B------:R-:W-:Y:S05]  /*ba40*/  WARPSYNC.COLLECTIVE R14, `(.L_x_437) ;  /* 0x000000000e087348 */ /* 0x000fea0003c00000 */
[----:B------:R-:W-:Y:S01]  /*ba50*/  VOTE.ALL P0, P0 ;  /* 0x0000000000ff7806 */ /* 0x000fe20000000000 */
[----:B------:R-:W-:-:S12]  /*ba60*/  ENDCOLLECTIVE ;  /* 0x000000000000791b */ /* 0x000fd80003800000 */
.L_x_437:
[----:B------:R-:W-:Y:S05]  /*ba70*/  BRA `(.L_x_438) ;  /* 0xffffff7c00dc7947 */ /* 0x000fea000383ffff */
.L_x_397:
[----:B------:R-:W-:Y:S01]  /*ba80*/  BSSY B1, `(.L_x_439) ;  /* 0x0000006000017945 */ /* 0x000fe20003800000 */
[----:B------:R-:W-:Y:S01]  /*ba90*/  PLOP3.LUT P0, PT, P0, PT, PT, 0x8, 0x80 ;  /* 0x000000000080781c */ /* 0x000fe2000070e170 */
[----:B------:R-:W-:-:S12]  /*baa0*/  IMAD.MOV.U32 R14, RZ, RZ, -0x1 ;  /* 0xffffffffff0e7424 */ /* 0x000fd800078e00ff */
[----:B------:R-:W-:Y:S05]  /*bab0*/  WARPSYNC.COLLECTIVE R14, `(.L_x_440) ;  /* 0x000000000e087348 */ /* 0x000fea0003c00000 */
[----:B------:R-:W-:Y:S01]  /*bac0*/  VOTE.ANY P0, P0 ;  /* 0x0000000000ff7806 */ /* 0x000fe20000000100 */
[----:B------:R-:W-:-:S12]  /*bad0*/  ENDCOLLECTIVE ;  /* 0x000000000000791b */ /* 0x000fd80003800000 */
.L_x_440:
[----:B------:R-:W-:Y:S05]  /*bae0*/  BSYNC B1 ;  /* 0x0000000000017941 */ /* 0x000fea0003800000 */
.L_x_439:
[----:B------:R-:W-:Y:S05]  /*baf0*/  BRA `(.L_x_441) ;  /* 0xffffffd000e87947 */ /* 0x000fea000383ffff */
.L_x_399:
[----:B------:R-:W-:Y:S01]  /*bb00*/  BSSY B1, `(.L_x_442) ;  /* 0x0000006000017945 */ /* 0x000fe20003800000 */
[----:B------:R-:W-:Y:S01]  /*bb10*/  PLOP3.LUT P0, PT, P0, PT, PT, 0x8, 0x80 ;  /* 0x000000000080781c */ /* 0x000fe2000070e170 */
[----:B------:R-:W-:-:S12]  /*bb20*/  IMAD.MOV.U32 R14, RZ, RZ, -0x1 ;  /* 0xffffffffff0e7424 */ /* 0x000fd800078e00ff */
[----:B------:R-:W-:Y:S05]  /*bb30*/  WARPSYNC.COLLECTIVE R14, `(.L_x_443) ;  /* 0x000000000e087348 */ /* 0x000fea0003c00000 */
[----:B------:R-:W-:Y:S01]  /*bb40*/  VOTE.ANY P0, P0 ;  /* 0x0000000000ff7806 */ /* 0x000fe20000000100 */
[----:B------:R-:W-:-:S12]  /*bb50*/  ENDCOLLECTIVE ;  /* 0x000000000000791b */ /* 0x000fd80003800000 */
.L_x_443:
[----:B------:R-:W-:Y:S05]  /*bb60*/  BSYNC B1 ;  /* 0x0000000000017941 */ /* 0x000fea0003800000 */
.L_x_442:
[----:B------:R-:W-:Y:S05]  /*bb70*/  BRA `(.L_x_444) ;  /* 0xffffffd400447947 */ /* 0x000fea000383ffff */
.L_x_401:
[----:B------:R-:W-:Y:S01]  /*bb80*/  BSSY B1, `(.L_x_445) ;  /* 0x0000006000017945 */ /* 0x000fe20003800000 */
[----:B------:R-:W-:Y:S01]  /*bb90*/  PLOP3.LUT P0, PT, P0, PT, PT, 0x8, 0x80 ;  /* 0x000000000080781c */ /* 0x000fe2000070e170 */
[----:B------:R-:W-:-:S12]  /*bba0*/  IMAD.MOV.U32 R14, RZ, RZ, -0x1 ;  /* 0xffffffffff0e7424 */ /* 0x000fd800078e00ff */
[----:B------:R-:W-:Y:S05]  /*bbb0*/  WARPSYNC.COLLECTIVE R14, `(.L_x_446) ;  /* 0x000000000e087348 */ /* 0x000fea0003c00000 */
[----:B------:R-:W-:Y:S01]  /*bbc0*/  VOTE.ANY R14, PT, P0 ;  /* 0x00000000000e7806 */ /* 0x000fe200000e0100 */
[----:B------:R-:W-:Y:S06]  /*bbd0*/  ENDCOLLECTIVE ;  /* 0x000000000000791b */ /* 0x000fec0003800000 */
.L_x_446:
[----:B------:R-:W-:Y:S05]  /*bbe0*/  BSYNC B1 ;  /* 0x0000000000017941 */ /* 0x000fea0003800000 */
.L_x_445:
[----:B------:R-:W0:Y:S01]  /*bbf0*/  S2R R41, SR_GEMASK ;  /* 0x0000000000297919 */ /* 0x000e220000003c00 */
[----:B------:R-:W-:Y:S01]  /*bc00*/  IMAD.MOV.U32 R29, RZ, RZ, R25 ;  /* 0x000000ffff1d7224 */ /* 0x000fe200078e0019 */
[----:B------:R-:W-:Y:S01]  /*bc10*/  LOP3.LUT R0, R0, 0xfffffffd, RZ, 0xc0, !PT ;  /* 0xfffffffd00007812 */ /* 0x000fe200078ec0ff */
[----:B------:R-:W-:Y:S01]  /*bc20*/  VIADD R34, R18, 0x2 ;  /* 0x0000000212227836 */ /* 0x000fe20000000000 */
[----:B0-----:R-:W-:-:S05]  /*bc30*/  LOP3.LUT R14, R14, 0x80000000, R41, 0xec, !PT ;  /* 0x800000000e0e7812 */ /* 0x001fca00078eec29 */
[----:B------:R-:W-:-:S05]  /*bc40*/  VIADD R13, R14, 0xffffffff ;  /* 0xffffffff0e0d7836 */ /* 0x000fca0000000000 */
[----:B------:R-:W-:Y:S01]  /*bc50*/  LOP3.LUT R43, R14, R13, RZ, 0xc, !PT ;  /* 0x0000000d0e2b7212 */ /* 0x000fe200078e0cff */
[----:B------:R-:W-:Y:S02]  /*bc60*/  IMAD.MOV.U32 R13, RZ, RZ, 0x1 ;  /* 0x00000001ff0d7424 */ /* 0x000fe400078e00ff */
[----:B------:R-:W-:-:S03]  /*bc70*/  IMAD.MOV.U32 R14, RZ, RZ, -0x1 ;  /* 0xffffffffff0e7424 */ /* 0x000fc600078e00ff */
[----:B------:R-:W0:Y:S02]  /*bc80*/  POPC R43, R43 ;  /* 0x0000002b002b7309 */ /* 0x000e240000000000 */
[----:B0-----:R-:W-:Y:S01]  /*bc90*/  IMAD.MOV.U32 R12, RZ, RZ, R43 ;  /* 0x000000ffff0c7224 */ /* 0x001fe200078e002b */
[----:B------:R-:W-:Y:S01]  /*bca0*/  ISETP.GT.AND P6, PT, R34, R43, PT ;  /* 0x0000002b2200720c */ /* 0x000fe20003fc4270 */
[----:B------:R-:W-:-:S12]  /*bcb0*/  VIADD R34, R18, 0x4 ;  /* 0x0000000412227836 */ /* 0x000fd80000000000 */
[----:B------:R-:W-:Y:S05]  /*bcc0*/  WARPSYNC.COLLECTIVE R14, `(.L_x_447) ;  /* 0x000000000e087348 */ /* 0x000fea0003c00000 */
[----:B------:R0:W1:Y:S02]  /*bcd0*/  SHFL.DOWN P0, R15, R29, R13, R12 ;  /* 0x0800000d1d0f7389 */ /* 0x000064000000000c */
[----:B01----:R-:W-:Y:S05]  /*bce0*/  ENDCOLLECTIVE ;  /* 0x000000000000791b */ /* 0x003fea0003800000 */
.L_x_447:
        /* <DEDUP_REMOVED lines=8> */
.L_x_448:
[----:B------:R-:W-:Y:S01]  /*bd70*/  IMAD.MOV.U32 R13, RZ, RZ, 0x4 ;  /* 0x00000004ff0d7424 */ /* 0x000fe200078e00ff */
[----:B------:R-:W-:Y:S02]  /*bd80*/  SEL R15, R15, RZ, !P6 ;  /* 0x000000ff0f0f7207 */ /* 0x000fe40007000000 */
[----:B------:R-:W-:Y:S02]  /*bd90*/  ISETP.GT.AND P6, PT, R34, R43, PT ;  /* 0x0000002b2200720c */ /* 0x000fe40003fc4270 */
[----:B------:R-:W-:Y:S01]  /*bda0*/  IADD3 R42, PT, PT, R36, R15, RZ ;  /* 0x0000000f242a7210 */ /* 0x000fe20007ffe0ff */
[----:B------:R-:W-:-:S04]  /*bdb0*/  VIADD R36, R18, 0x8 ;  /* 0x0000000812247836 */ /* 0x000fc80000000000 */
[----:B------:R-:W-:-:S07]  /*bdc0*/  IMAD.MOV.U32 R29, RZ, RZ, R42 ;  /* 0x000000ffff1d7224 */ /* 0x000fce00078e002a */
[----:B------:R-:W-:Y:S05]  /*bdd0*/  WARPSYNC.COLLECTIVE R14, `(.L_x_449) ;  /* 0x000000000e087348 */ /* 0x000fea0003c00000 */
[----:B------:R0:W1:Y:S02]  /*bde0*/  SHFL.DOWN P0, R15, R29, R13, R12 ;  /* 0x0800000d1d0f7389 */ /* 0x000064000000000c */
[----:B01----:R-:W-:Y:S05]  /*bdf0*/  ENDCOLLECTIVE ;  /* 0x000000000000791b */ /* 0x003fea0003800000 */
.L_x_449:
[----:B------:R-:W-:Y:S01]  /*be00*/  IMAD.MOV.U32 R13, RZ, RZ, 0x8 ;  /* 0x00000008ff0d7424 */ /* 0x000fe200078e00ff */
[----:B------:R-:W-:Y:S02]  /*be10*/  SEL R15, R15, RZ, !P6 ;  /* 0x000000ff0f0f7207 */ /* 0x000fe40007000000 */
[----:B------:R-:W-:-:S03]  /*be20*/  ISETP.GT.AND P6, PT, R36, R43, PT ;  /* 0x0000002b2400720c */ /* 0x000fc60003fc4270 */
[----:B------:R-:W-:-:S04]  /*be30*/  IMAD.IADD R34, R42, 0x1, R15 ;  /* 0x000000012a227824 */ /* 0x000fc800078e020f */
[----:B------:R-:W-:-:S07]  /*be40*/  IMAD.MOV.U32 R29, RZ, RZ, R34 ;  /* 0x000000ffff1d7224 */ /* 0x000fce00078e0022 */
[----:B------:R-:W-:Y:S05]  /*be50*/  WARPSYNC.COLLECTIVE R14, `(.L_x_450) ;  /* 0x000000000e087348 */ /* 0x000fea0003c00000 */
[----:B------:R0:W1:Y:S02]  /*be60*/  SHFL.DOWN P0, R15, R29, R13, R12 ;  /* 0x0800000d1d0f7389 */ /* 0x000064000000000c */
[----:B01----:R-:W-:Y:S05]  /*be70*/  ENDCOLLECTIVE ;  /* 0x000000000000791b */ /* 0x003fea0003800000 */
.L_x_450:
[----:B------:R-:W0:Y:S01]  /*be80*/  LDC.64 R12, c[0x0][0x3a0] ;  /* 0x0000e800ff0c7b82 */ /* 0x000e220000000a00 */
[----:B------:R-:W-:Y:S02]  /*be90*/  SEL R15, R15, RZ, !P6 ;  /* 0x000000ff0f0f7207 */ /* 0x000fe40007000000 */
[----:B------:R-:W-:-:S03]  /*bea0*/  ISETP.NE.AND P6, PT, R24, 0x65, PT ;  /* 0x000000651800780c */ /* 0x000fc60003fc5270 */
[----:B------:R-:W-:Y:S02]  /*beb0*/  IMAD.IADD R36, R34, 0x1, R15 ;  /* 0x0000000122247824 */ /* 0x000fe400078e020f */
[----:B------:R-:W-:Y:S02]  /*bec0*/  VIADD R34, R18, 0x10 ;  /* 0x0000001012227836 */ /* 0x000fe40000000000 */
[----:B------:R-:W-:-:S03]  /*bed0*/  IMAD.MOV.U32 R29, RZ, RZ, R36 ;  /* 0x000000ffff1d7224 */ /* 0x000fc600078e0024 */
[----:B------:R-:W-:-:S13]  /*bee0*/  ISETP.GT.AND P0, PT, R34, R43, PT ;  /* 0x0000002b2200720c */ /* 0x000fda0003f04270 */
[----:B------:R-:W-:Y:S02]  /*bef0*/  @P0 LOP3.LUT R0, R0, 0x2, RZ, 0xfc, !PT ;  /* 0x0000000200000812 */ /* 0x000fe400078efcff */
[----:B0-----:R-:W-:Y:S01]  /*bf00*/  IADD3 R33, P0, PT, R12, 0x100, RZ ;  /* 0x000001000c217810 */ /* 0x001fe20007f1e0ff */
[----:B------:R-:W-:-:S04]  /*bf10*/  IMAD.MOV.U32 R12, RZ, RZ, R43 ;  /* 0x000000ffff0c7224 */ /* 0x000fc800078e002b */
[----:B------:R-:W-:Y:S02]  /*bf20*/  IMAD.X R35, RZ, RZ, R13, P0 ;  /* 0x000000ffff237224 */ /* 0x000fe400000e060d */
[----:B------:R-:W-:-:S07]  /*bf30*/  IMAD.MOV.U32 R13, RZ, RZ, 0x10 ;  /* 0x00000010ff0d7424 */ /* 0x000fce00078e00ff */
[----:B------:R-:W-:Y:S05]  /*bf40*/  WARPSYNC.COLLECTIVE R14, `(.L_x_451) ;  /* 0x000000000e087348 */ /* 0x000fea0003c00000 */
[----:B------:R0:W1:Y:S02]  /*bf50*/  SHFL.DOWN P0, R15, R29, R13, R12 ;  /* 0x0800000d1d0f7389 */ /* 0x000064000000000c */
[----:B01----:R-:W-:Y:S05]  /*bf60*/  ENDCOLLECTIVE ;  /* 0x000000000000791b */ /* 0x003fea0003800000 */
.L_x_451:
[----:B------:R-:W-:-:S04]  /*bf70*/  LOP3.LUT P0, RZ, R0, 0x2, RZ, 0xc0, !PT ;  /* 0x0000000200ff7812 */ /* 0x000fc8000780c0ff */
[----:B------:R-:W-:Y:S02]  /*bf80*/  SEL R15, R15, RZ, !P0 ;  /* 0x000000ff0f0f7207 */ /* 0x000fe40004000000 */
[----:B------:R-:W-:-:S03]  /*bf90*/  PLOP3.LUT P0, PT, P6, PT, PT, 0x80, 0x8 ;  /* 0x000000000008781c */ /* 0x000fc6000370f070 */
[----:B------:R-:W-:-:S10]  /*bfa0*/  IMAD.IADD R34, R36, 0x1, R15 ;  /* 0x0000000124227824 */ /* 0x000fd400078e020f */
[----:B------:R-:W-:Y:S05]  /*bfb0*/  WARPSYNC.COLLECTIVE R14, `(.L_x_452) ;  /* 0x000000000e087348 */ /* 0x000fea0003c00000 */
[----:B------:R-:W-:Y:S01]  /*bfc0*/  VOTE.ALL P0, P0 ;  /* 0x0000000000ff7806 */ /* 0x000fe20000000000 */
[----:B------:R-:W-:-:S12]  /*bfd0*/  ENDCOLLECTIVE ;  /* 0x000000000000791b */ /* 0x000fd80003800000 */
.L_x_452:
[----:B------:R-:W-:Y:S05]  /*bfe0*/  BRA `(.L_x_453) ;  /* 0xffffffd000c47947 */ /* 0x000fea000383ffff */
.L_x_403:
[----:B------:R-:W-:Y:S01]  /*bff0*/  BSSY B1, `(.L_x_454) ;  /* 0x0000006000017945 */ /* 0x000fe20003800000 */
[----:B------:R-:W-:Y:S01]  /*c000*/  PLOP3.LUT P0, PT, P0, PT, PT, 0x8, 0x80 ;  /* 0x000000000080781c */ /* 0x000fe2000070e170 */
[----:B------:R-:W-:-:S12]  /*c010*/  IMAD.MOV.U32 R14, RZ, RZ, -0x1 ;  /* 0xffffffffff0e7424 */ /* 0x000fd800078e00ff */
[----:B------:R-:W-:Y:S05]  /*c020*/  WARPSYNC.COLLECTIVE R14, `(.L_x_455) ;  /* 0x000000000e087348 */ /* 0x000fea0003c00000 */
[----:B------:R-:W-:Y:S01]  /*c030*/  VOTE.ANY P0, P0 ;  /* 0x0000000000ff7806 */ /* 0x000fe20000000100 */
[----:B------:R-:W-:-:S12]  /*c040*/  ENDCOLLECTIVE ;  /* 0x000000000000791b */ /* 0x000fd80003800000 */
.L_x_455:
[----:B------:R-:W-:Y:S05]  /*c050*/  BSYNC B1 ;  /* 0x0000000000017941 */ /* 0x000fea0003800000 */
.L_x_454:
[----:B------:R-:W-:Y:S05]  /*c060*/  BRA `(.L_x_456) ;  /* 0xffffffd000d47947 */ /* 0x000fea000383ffff */
.L_x_405:
[----:B------:R-:W-:Y:S01]  /*c070*/  BSSY B1, `(.L_x_457) ;  /* 0x0000006000017945 */ /* 0x000fe20003800000 */
[----:B------:R-:W-:Y:S01]  /*c080*/  PLOP3.LUT P0, PT, P0, PT, PT, 0x8, 0x80 ;  /* 0x000000000080781c */ /* 0x000fe2000070e170 */
[----:B------:R-:W-:-:S12]  /*c090*/  IMAD.MOV.U32 R14, RZ, RZ, -0x1 ;  /* 0xffffffffff0e7424 */ /* 0x000fd800078e00ff */
[----:B------:R-:W-:Y:S05]  /*c0a0*/  WARPSYNC.COLLECTIVE R14, `(.L_x_458) ;  /* 0x000000000e087348 */ /* 0x000fea0003c00000 */
[----:B------:R-:W-:Y:S01]  /*c0b0*/  VOTE.ANY P0, P0 ;  /* 0x0000000000ff7806 */ /* 0x000fe20000000100 */
[----:B------:R-:W-:-:S12]  /*c0c0*/  ENDCOLLECTIVE ;  /* 0x000000000000791b */ /* 0x000fd80003800000 */
.L_x_458:
[----:B------:R-:W-:Y:S05]  /*c0d0*/  BSYNC B1 ;  /* 0x0000000000017941 */ /* 0x000fea0003800000 */
.L_x_457:
[----:B------:R-:W-:Y:S05]  /*c0e0*/  BRA `(.L_x_459) ;  /* 0xffffffd400307947 */ /* 0x000fea000383ffff */
.L_x_407:
[----:B------:R-:W-:Y:S01]  /*c0f0*/  BSSY B1, `(.L_x_460) ;  /* 0x0000006000017945 */ /* 0x000fe20003800000 */
[----:B------:R-:W-:Y:S01]  /*c100*/  PLOP3.LUT P0, PT, P0, PT, PT, 0x8, 0x80 ;  /* 0x000000000080781c */ /* 0x000fe2000070e170 */
[----:B------:R-:W-:-:S12]  /*c110*/  IMAD.MOV.U32 R14, RZ, RZ, -0x1 ;  /* 0xffffffffff0e7424 */ /* 0x000fd800078e00ff */
[----:B------:R-:W-:Y:S05]  /*c120*/  WARPSYNC.COLLECTIVE R14, `(.L_x_461) ;  /* 0x000000000e087348 */ /* 0x000fea0003c00000 */
[----:B------:R-:W-:Y:S01]  /*c130*/  VOTE.ANY R14, PT, P0 ;  /* 0x00000000000e7806 */ /* 0x000fe200000e0100 */
[----:B------:R-:W-:Y:S06]  /*c140*/  ENDCOLLECTIVE ;  /* 0x000000000000791b */ /* 0x000fec0003800000 */
.L_x_461:
[----:B------:R-:W-:Y:S05]  /*c150*/  BSYNC B1 ;  /* 0x0000000000017941 */ /* 0x000fea0003800000 */
.L_x_460:
[----:B------:R-:W-:Y:S01]  /*c160*/  LOP3.LUT R14, R14, 0x80000000, R41, 0xec, !PT ;  /* 0x800000000e0e7812 */ /* 0x000fe200078eec29 */
[----:B------:R-:W-:Y:S02]  /*c170*/  IMAD.MOV.U32 R29, RZ, RZ, R25 ;  /* 0x000000ffff1d7224 */ /* 0x000fe400078e0019 */
[----:B------:R-:W-:Y:S02]  /*c180*/  VIADD R20, R20, 0xffffffe0 ;  /* 0xffffffe014147836 */ /* 0x000fe40000000000 */
[----:B------:R-:W-:-:S05]  /*c190*/  VIADD R13, R14, 0xffffffff ;  /* 0xffffffff0e0d7836 */ /* 0x000fca0000000000 */
[----:B------:R-:W-:Y:S01]  /*c1a0*/  LOP3.LUT R42, R14, R13, RZ, 0xc, !PT ;  /* 0x0000000d0e2a7212 */ /* 0x000fe200078e0cff */
[----:B------:R-:W-:Y:S02]  /*c1b0*/  HFMA2 R13, -RZ, RZ, 0, 5.9604644775390625e-08 ;  /* 0x00000001ff0d7431 */ /* 0x000fe400000001ff */
[----:B------:R-:W-:Y:S01]  /*c1c0*/  IMAD.MOV.U32 R14, RZ, RZ, -0x1 ;  /* 0xffffffffff0e7424 */ /* 0x000fe200078e00ff */
[----:B------:R0:W1:Y:S06]  /*c1d0*/  POPC R12, R42 ;  /* 0x0000002a000c7309 */ /* 0x00006c0000000000 */
[----:B01----:R-:W-:Y:S05]  /*c1e0*/  WARPSYNC.COLLECTIVE R14, `(.L_x_462) ;  /* 0x000000000e087348 */ /* 0x003fea0003c00000 */
[----:B-1----:R1:W2:Y:S02]  /*c1f0*/  SHFL.DOWN P0, R15, R29, R13, R12 ;  /* 0x0800000d1d0f7389 */ /* 0x0022a4000000000c */
[----:B012---:R-:W-:Y:S05]  /*c200*/  ENDCOLLECTIVE ;  /* 0x000000000000791b */ /* 0x007fea0003800000 */
.L_x_462:
[----:B------:R-:W-:Y:S01]  /*c210*/  IMAD.MOV.U32 R13, RZ, RZ, 0x2 ;  /* 0x00000002ff0d7424 */ /* 0x000fe200078e00ff */
[----:B------:R-:W-:-:S04]  /*c220*/  ISETP.GE.AND P0, PT, R18, R12, PT ;  /* 0x0000000c1200720c */ /* 0x000fc80003f06270 */
[----:B------:R-:W-:Y:S01]  /*c230*/  SEL R44, R15, RZ, !P0 ;  /* 0x000000ff0f2c7207 */ /* 0x000fe20004000000 */
[----:B------:R-:W-:-:S04]  /*c240*/  VIADD R15, R18, 0x2 ;  /* 0x00000002120f7836 */ /* 0x000fc80000000000 */
[----:B------:R-:W-:Y:S01]  /*c250*/  IMAD.IADD R43, R44, 0x1, R25 ;  /* 0x000000012c2b7824 */ /* 0x000fe200078e0219 */
[----:B------:R-:W-:-:S03]  /*c260*/  ISETP.GT.AND P6, PT, R15, R12, PT ;  /* 0x0000000c0f00720c */ /* 0x000fc60003fc4270 */
[----:B------:R-:W-:-:S10]  /*c270*/  IMAD.MOV.U32 R29, RZ, RZ, R43 ;  /* 0x000000ffff1d7224 */ /* 0x000fd400078e002b */
[----:B------:R-:W-:Y:S05]  /*c280*/  WARPSYNC.COLLECTIVE R14, `(.L_x_463) ;  /* 0x000000000e087348 */ /* 0x000fea0003c00000 */
[----:B------:R0:W1:Y:S02]  /*c290*/  SHFL.DOWN P0, R15, R29, R13, R12 ;  /* 0x0800000d1d0f7389 */ /* 0x000064000000000c */
[----:B01----:R-:W-:Y:S05]  /*c2a0*/  ENDCOLLECTIVE ;  /* 0x000000000000791b */ /* 0x003fea0003800000 */
.L_x_463:
[----:B------:R-:W-:Y:S01]  /*c2b0*/  IMAD.MOV.U32 R13, RZ, RZ, 0x4 ;  /* 0x00000004ff0d7424 */ /* 0x000fe200078e00ff */
        /* <DEDUP_REMOVED lines=8> */
.L_x_464:
        /* <DEDUP_REMOVED lines=9> */
.L_x_465:
[----:B------:R-:W-:Y:S01]  /*c3d0*/  IMAD.MOV.U32 R13, RZ, RZ, 0x10 ;  /* 0x00000010ff0d7424 */ /* 0x000fe200078e00ff */
[----:B------:R-:W-:-:S05]  /*c3e0*/  SEL R42, R15, RZ, !P6 ;  /* 0x000000ff0f2a7207 */ /* 0x000fca0007000000 */
[----:B------:R-:W-:Y:S02]  /*c3f0*/  IMAD.IADD R43, R25, 0x1, R42 ;  /* 0x00000001192b7824 */ /* 0x000fe400078e022a */
[----:B------:R-:W-:Y:S02]  /*c400*/  VIADD R25, R18, 0x10 ;  /* 0x0000001012197836 */ /* 0x000fe40000000000 */
[----:B------:R-:W-:-:S07]  /*c410*/  IMAD.MOV.U32 R29, RZ, RZ, R43 ;  /* 0x000000ffff1d7224 */ /* 0x000fce00078e002b */
[----:B------:R-:W-:Y:S05]  /*c420*/  WARPSYNC.COLLECTIVE R14, `(.L_x_466) ;  /* 0x000000000e087348 */ /* 0x000fea0003c00000 */
[----:B------:R0:W1:Y:S02]  /*c430*/  SHFL.DOWN P0, R15, R29, R13, R12 ;  /* 0x0800000d1d0f7389 */ /* 0x000064000000000c */
[----:B01----:R-:W-:Y:S05]  /*c440*/  ENDCOLLECTIVE ;  /* 0x000000000000791b */ /* 0x003fea0003800000 */
.L_x_466:
[----:B------:R-:W-:-:S04]  /*c450*/  ISETP.GT.AND P0, PT, R25, R12, PT ;  /* 0x0000000c1900720c */ /* 0x000fc80003f04270 */
[----:B------:R-:W-:Y:S02]  /*c460*/  SEL R15, R15, RZ, !P0 ;  /* 0x000000ff0f0f7207 */ /* 0x000fe40004000000 */
[----:B------:R-:W-:Y:S02]  /*c470*/  ISETP.NE.AND P0, PT, R24, 0x65, PT ;  /* 0x000000651800780c */ /* 0x000fe40003f05270 */
[----:B------:R-:W-:-:S11]  /*c480*/  IADD3 R34, PT, PT, R43, R15, R34 ;  /* 0x0000000f2b227210 */ /* 0x000fd60007ffe022 */
[----:B------:R-:W-:Y:S05]  /*c490*/  WARPSYNC.COLLECTIVE R14, `(.L_x_467) ;  /* 0x000000000e087348 */ /* 0x000fea0003c00000 */
[----:B------:R-:W-:Y:S01]  /*c4a0*/  VOTE.ALL P0, P0 ;  /* 0x0000000000ff7806 */ /* 0x000fe20000000000 */
[----:B------:R-:W-:-:S12]  /*c4b0*/  ENDCOLLECTIVE ;  /* 0x000000000000791b */ /* 0x000fd80003800000 */
.L_x_467:
[----:B------:R-:W-:Y:S05]  /*c4c0*/  BRA `(.L_x_468) ;  /* 0xffffffd000c87947 */ /* 0x000fea000383ffff */
.L_x_469:
        /* <DEDUP_REMOVED lines=11> */
.L_x_568:


//--------------------- .text._ZN3cub18CUB_300001_SM_10006detail6select23DeviceSelectSweepKernelINS2_10policy_hubIiiiLb0ELNS0_10SelectImplE2EE10Policy1000EPiS8_S8_S8_NS0_13ScanTileStateIiLb1EEENS0_8NullTypeESB_iNS2_19streaming_context_tIiLb0EEELS5_2EEEvT0_T1_T2_T3_T4_T5_T6_T7_iT8_NS1_7vsmem_tE --------------------------
	.section	.text._ZN3cub18CUB_300001_SM_10006detail6select23DeviceSelectSweepKernelINS2_10policy_hubIiiiLb0ELNS0_10SelectImplE2EE10Policy1000EPiS8_S8_S8_NS0_13ScanTileStateIiLb1EEENS0_8NullTypeESB_iNS2_19streaming_context_tIiLb0EEELS5_2EEEvT0_T1_T2_T3_T4_T5_T6_T7_iT8_NS1_7vsmem_tE,"ax",@progbits
	.align	128
        .global         _ZN3cub18CUB_300001_SM_10006detail6select23DeviceSelectSweepKernelINS2_10policy_hubIiiiLb0ELNS0_10SelectImplE2EE10Policy1000EPiS8_S8_S8_NS0_13ScanTileStateIiLb1EEENS0_8NullTypeESB_iNS2_19streaming_context_tIiLb0EEELS5_2EEEvT0_T1_T2_T3_T4_T5_T6_T7_iT8_NS1_7vsmem_tE
        .type           _ZN3cub18CUB_300001_SM_10006detail6select23DeviceSelectSweepKernelINS2_10policy_hubIiiiLb0ELNS0_10SelectImplE2EE10Policy1000EPiS8_S8_S8_NS0_13ScanTileStateIiLb1EEENS0_8NullTypeESB_iNS2_19streaming_context_tIiLb0EEELS5_2EEEvT0_T1_T2_T3_T4_T5_T6_T7_iT8_NS1_7vsmem_tE,@function
        .size           _ZN3cub18CUB_300001_SM_10006detail6select23DeviceSelectSweepKernelINS2_10policy_hubIiiiLb0ELNS0_10SelectImplE2EE10Policy1000EPiS8_S8_S8_NS0_13ScanTileStateIiLb1EEENS0_8NullTypeESB_iNS2_19streaming_context_tIiLb0EEELS5_2EEEvT0_T1_T2_T3_T4_T5_T6_T7_iT8_NS1_7vsmem_tE,(.L_x_569 - _ZN3cub18CUB_300001_SM_10006detail6select23DeviceSelectSweepKernelINS2_10policy_hubIiiiLb0ELNS0_10SelectImplE2EE10Policy1000EPiS8_S8_S8_NS0_13ScanTileStateIiLb1EEENS0_8NullTypeESB_iNS2_19streaming_context_tIiLb0EEELS5_2EEEvT0_T1_T2_T3_T4_T5_T6_T7_iT8_NS1_7vsmem_tE)
        .other          _ZN3cub18CUB_300001_SM_10006detail6select23DeviceSelectSweepKernelINS2_10policy_hubIiiiLb0ELNS0_10SelectImplE2EE10Policy1000EPiS8_S8_S8_NS0_13ScanTileStateIiLb1EEENS0_8NullTypeESB_iNS2_19streaming_context_tIiLb0EEELS5_2EEEvT0_T1_T2_T3_T4_T5_T6_T7_iT8_NS1_7vsmem_tE,@"STO_CUDA_ENTRY STV_DEFAULT"
_ZN3cub18CUB_300001_SM_10006detail6select23DeviceSelectSweepKernelINS2_10policy_hubIiiiLb0ELNS0_10SelectImplE2EE10Policy1000EPiS8_S8_S8_NS0_13ScanTileStateIiLb1EEENS0_8NullTypeESB_iNS2_19streaming_context_tIiLb0EEELS5_2EEEvT0_T1_T2_T3_T4_T5_T6_T7_iT8_NS1_7vsmem_tE:
.text._ZN3cub18CUB_300001_SM_10006detail6select23DeviceSelectSweepKernelINS2_10policy_hubIiiiLb0ELNS0_10SelectImplE2EE10Policy1000EPiS8_S8_S8_NS0_13ScanTileStateIiLb1EEENS0_8NullTypeESB_iNS2_19streaming_context_tIiLb0EEELS5_2EEEvT0_T1_T2_T3_T4_T5_T6_T7_iT8_NS1_7vsmem_tE:
        /* <DEDUP_REMOVED lines=14> */
[----:B------:R-:W1:Y:S08]  /*00e0*/  LDC R2, c[0x0][0x374] ;  /* 0x0000dd00ff027b82 */ /* 0x000e700000000800 */
[----:B------:R-:W2:Y:S08]  /*00f0*/  LDC.64 R4, c[0x0][0x380] ;  /* 0x0000e000ff047b82 */ /* 0x000eb00000000a00 */
[----:B------:R-:W3:Y:S01]  /*0100*/  LDC.64 R6, c[0x0][0x388] ;  /* 0x0000e200ff067b82 */ /* 0x000ee20000000a00 */
[----:B-1----:R-:W-:-:S04]  /*0110*/  IMAD R3, R2, UR5, R3 ;  /* 0x0000000502037c24 */ /* 0x002fc8000f8e0203 */
[----:B0-----:R-:W-:-:S04]  /*0120*/  IMAD R3, R3, 0x1c0, R0 ;  /* 0x000001c003037824 */ /* 0x001fc800078e0200 */
[----:B------:R-:W-:-:S04]  /*0130*/  IMAD R3, R3, 0xb, RZ ;  /* 0x0000000b03037824 */ /* 0x000fc800078e02ff */
[----:B--2---:R-:W-:-:S04]  /*0140*/  IMAD.WIDE.U32 R4, R3, 0x4, R4 ;  /* 0x0000000403047825 */ /* 0x004fc800078e0004 */
[----:B---3--:R-:W-:Y:S01]  /*0150*/  IMAD.WIDE.U32 R6, R3, 0x4, R6 ;  /* 0x0000000403067825 */ /* 0x008fe200078e0006 */
        /* <DEDUP_REMOVED lines=11> */
[----:B------:R-:W-:Y:S06]  /*0210*/  BAR.SYNC.DEFER_BLOCKING 0x0 ;  /* 0x0000000000007b1d */ /* 0x000fec0000010000 */
        /* <DEDUP_REMOVED lines=12> */
[----:B------:R-:W1:Y:S01]  /*02e0*/  S2R R27, SR_LANEID ;  /* 0x00000000001b7919 */ /* 0x000e620000000000 */
[----:B------:R-:W0:Y:S01]  /*02f0*/  S2UR UR5, SR_CgaCtaId ;  /* 0x00000000000579c3 */ /* 0x000e220000008800 */
[----:B------:R-:W-:-:S02]  /*0300*/  UMOV UR4, 0x400 ;  /* 0x0000040000047882 */ /* 0x000fc40000000000 */
[----:B0-----:R-:W-:Y:S01]  /*0310*/  ULEA UR4, UR5, UR4, 0x18 ;  /* 0x0000000405047291 */ /* 0x001fe2000f8ec0ff */
[----:B------:R-:W0:Y:S04]  /*0320*/  LDCU UR5, c[0x0][0x3ac] ;  /* 0x00007580ff0577ac */ /* 0x000e280008000800 */
[----:B------:R-:W-:Y:S01]  /*0330*/  BAR.SYNC.DEFER_BLOCKING 0x0 ;  /* 0x0000000000007b1d */ /* 0x000fe20000010000 */
[----:B--2---:R-:W-:Y:S02]  /*0340*/  ISETP.NE.AND P6, PT, R20, RZ, PT ;  /* 0x000000ff1400720c */ /* 0x004fe40003fc5270 */
[----:B---3--:R-:W-:Y:S02]  /*0350*/  ISETP.NE.AND P2, PT, R21, RZ, PT ;  /* 0x000000ff1500720c */ /* 0x008fe40003f45270 */
[----:B----4-:R-:W-:-:S09]  /*0360*/  ISETP.NE.AND P1, PT, R22, RZ, PT ;  /* 0x000000ff1600720c */ /* 0x010fd20003f25270 */
[----:B------:R-:W-:Y:S02]  /*0370*/  @P6 LOP3.LUT R26, R26, 0x10, RZ, 0xfc, !PT ;  /* 0x000000101a1a6812 */ /* 0x000fe400078efcff */
[----:B-----5:R-:W-:Y:S02]  /*0380*/  ISETP.NE.AND P5, PT, R17, RZ, PT ;  /* 0x000000ff1100720c */ /* 0x020fe40003fa5270 */
[----:B------:R-:W-:Y:S02]  /*0390*/  LOP3.LUT R26, R26, 0xfffffff7, RZ, 0xc0, !PT ;  /* 0xfffffff71a1a7812 */ /* 0x000fe400078ec0ff */
[----:B------:R-:W-:Y:S02]  /*03a0*/  ISETP.NE.AND P4, PT, R18, RZ, PT ;  /* 0x000000ff1200720c */ /* 0x000fe40003f85270 */
[----:B------:R-:W-:Y:S02]  /*03b0*/  @P2 LOP3.LUT R26, R26, 0x8, RZ, 0xfc, !PT ;  /* 0x000000081a1a2812 */ /* 0x000fe400078efcff */
[----:B------:R-:W-:-:S02]  /*03c0*/  ISETP.NE.AND P3, PT, R19, RZ, PT ;  /* 0x000000ff1300720c */ /* 0x000fc40003f65270 */
[----:B------:R-:W-:Y:S02]  /*03d0*/  ISETP.NE.AND P0, PT, R23, RZ, PT ;  /* 0x000000ff1700720c */ /* 0x000fe40003f05270 */
[----:B------:R-:W-:Y:S02]  /*03e0*/  LOP3.LUT R26, R26, 0xfffffffb, RZ, 0xc0, !PT ;  /* 0xfffffffb1a1a7812 */ /* 0x000fe400078ec0ff */
[----:B------:R-:W-:Y:S01]  /*03f0*/  SEL R17, RZ, 0x1, !P5 ;  /* 0x00000001ff117807 */ /* 0x000fe20006800000 */
[----:B------:R-:W-:Y:S01]  /*0400*/  IMAD.MOV.U32 R18, RZ, RZ, 0x2 ;  /* 0x00000002ff127424 */ /* 0x000fe200078e00ff */
[----:B------:R-:W-:Y:S01]  /*0410*/  @P1 LOP3.LUT R26, R26, 0x4, RZ, 0xfc, !PT ;  /* 0x000000041a1a1812 */ /* 0x000fe200078efcff */
[----:B------:R-:W-:Y:S02]  /*0420*/  @!P5 IMAD.MOV R18, RZ, RZ, 0x1 ;  /* 0x00000001ff12d424 */ /* 0x000fe400078e02ff */
[----:B------:R-:W-:Y:S01]  /*0430*/  @!P4 IMAD.MOV R18, RZ, RZ, R17 ;  /* 0x000000ffff12c224 */ /* 0x000fe200078e0211 */
[----:B------:R-:W-:-:S03]  /*0440*/  LOP3.LUT R26, R26, 0xfffffffd, RZ, 0xc0, !PT ;  /* 0xfffffffd1a1a7812 */ /* 0x000fc600078ec0ff */
[----:B------:R-:W-:Y:S01]  /*0450*/  VIADD R19, R18, 0x1 ;  /* 0x0000000112137836 */ /* 0x000fe20000000000 */
[----:B------:R-:W-:Y:S01]  /*0460*/  @P0 LOP3.LUT R26, R26, 0x2, RZ, 0xfc, !PT ;  /* 0x000000021a1a0812 */ /* 0x000fe200078efcff */
[----:B------:R-:W-:Y:S01]  /*0470*/  @!P3 IMAD.MOV R19, RZ, RZ, R18 ;  /* 0x000000ffff13b224 */ /* 0x000fe200078e0212 */
[----:B------:R-:W-:Y:S02]  /*0480*/  SEL R18, RZ, 0x1, !P0 ;  /* 0x00000001ff127807 */ /* 0x000fe40004000000 */
[----:B------:R-:W-:Y:S02]  /*0490*/  SEL R23, RZ, 0x1, !P6 ;  /* 0x00000001ff177807 */ /* 0x000fe40007000000 */
[----:B------:R-:W-:Y:S02]  /*04a0*/  SEL R20, RZ, 0x1, !P2 ;  /* 0x00000001ff147807 */ /* 0x000fe40005000000 */
[----:B------:R-:W-:Y:S02]  /*04b0*/  ISETP.NE.AND P0, PT, R24, RZ, PT ;  /* 0x000000ff1800720c */ /* 0x000fe40003f05270 */
[----:B------:R-:W-:-:S02]  /*04c0*/  SEL R21, RZ, 0x1, !P1 ;  /* 0x00000001ff157807 */ /* 0x000fc40004800000 */
[----:B------:R-:W-:Y:S02]  /*04d0*/  IADD3 R6, PT, PT, R20, R19, R23 ;  /* 0x0000001314067210 */ /* 0x000fe40007ffe017 */
[----:B------:R-:W-:Y:S02]  /*04e0*/  ISETP.NE.AND P2, PT, R4, RZ, PT ;  /* 0x000000ff0400720c */ /* 0x000fe40003f45270 */
[----:B------:R-:W-:Y:S02]  /*04f0*/  SEL R19, RZ, 0x1, !P0 ;  /* 0x00000001ff137807 */ /* 0x000fe40004000000 */
[----:B------:R-:W-:Y:S02]  /*0500*/  IADD3 R6, PT, PT, R18, R6, R21 ;  /* 0x0000000612067210 */ /* 0x000fe40007ffe015 */
[----:B------:R-:W-:Y:S02]  /*0510*/  LOP3.LUT R26, R26, 0xfffffffe, RZ, 0xc0, !PT ;  /* 0xfffffffe1a1a7812 */ /* 0x000fe400078ec0ff */
[----:B------:R-:W-:Y:S01]  /*0520*/  ISETP.NE.AND P1, PT, R25, RZ, PT ;  /* 0x000000ff1900720c */ /* 0x000fe20003f25270 */
[----:B------:R-:W-:Y:S01]  /*0530*/  IMAD.IADD R6, R19, 0x1, R6 ;  /* 0x0000000113067824 */ /* 0x000fe200078e0206 */
[----:B------:R-:W-:-:S02]  /*0540*/  @P0 LOP3.LUT R26, R26, 0x1, RZ, 0xfc, !PT ;  /* 0x000000011a1a0812 */ /* 0x000fc400078efcff */
[----:B------:R-:W-:Y:S01]  /*0550*/  ISETP.NE.AND P0, PT, R5, RZ, PT ;  /* 0x000000ff0500720c */ /* 0x000fe20003f05270 */
[----:B------:R-:W-:Y:S01]  /*0560*/  VIADD R7, R6, 0x1 ;  /* 0x0000000106077836 */ /* 0x000fe20000000000 */
[----:B------:R-:W-:Y:S01]  /*0570*/  SEL R22, RZ, 0x1, !P1 ;  /* 0x00000001ff167807 */ /* 0x000fe20004800000 */
[----:B------:R-:W-:-:S04]  /*0580*/  @!P2 IMAD.MOV R7, RZ, RZ, R6 ;  /* 0x000000ffff07a224 */ /* 0x000fc800078e0206 */
[----:B------:R-:W-:-:S04]  /*0590*/  IMAD.IADD R7, R22, 0x1, R7 ;  /* 0x0000000116077824 */ /* 0x000fc800078e0207 */
[----:B------:R-:W-:Y:S02]  /*05a0*/  VIADD R4, R7, 0x1 ;  /* 0x0000000107047836 */ /* 0x000fe40000000000 */
[----:B------:R-:W-:-:S05]  /*05b0*/  @!P0 IMAD.MOV R4, RZ, RZ, R7 ;  /* 0x000000ffff048224 */ /* 0x000fca00078e0207 */
[----:B------:R-:W2:Y:S02]  /*05c0*/  SHFL.UP P6, R5, R4, 0x1, RZ ;  /* 0x0420000004057989 */ /* 0x000ea400000c00ff */
[----:B--2---:R-:W-:-:S05]  /*05d0*/  @P6 IMAD.IADD R5, R5, 0x1, R4 ;  /* 0x0000000105056824 */ /* 0x004fca00078e0204 */
[----:B------:R-:W2:Y:S02]  /*05e0*/  SHFL.UP P6, R6, R5, 0x2, RZ ;  /* 0x0440000005067989 */ /* 0x000ea400000c00ff */
[----:B--2---:R-:W-:-:S05]  /*05f0*/  @P6 IMAD.IADD R6, R5, 0x1, R6 ;  /* 0x0000000105066824 */ /* 0x004fca00078e0206 */
[----:B------:R-:W2:Y:S02]  /*0600*/  SHFL.UP P6, R7, R6, 0x4, RZ ;  /* 0x0480000006077989 */ /* 0x000ea400000c00ff */
[----:B--2---:R-:W-:-:S05]  /*0610*/  @P6 IMAD.IADD R7, R6, 0x1, R7 ;  /* 0x0000000106076824 */ /* 0x004fca00078e0207 */
[----:B------:R-:W2:Y:S02]  /*0620*/  SHFL.UP P6, R24, R7, 0x8, RZ ;  /* 0x0500000007187989 */ /* 0x000ea400000c00ff */
[----:B--2---:R-:W-:-:S05]  /*0630*/  @P6 IMAD.IADD R24, R7, 0x1, R24 ;  /* 0x0000000107186824 */ /* 0x004fca00078e0218 */
[----:B------:R-:W2:Y:S02]  /*0640*/  SHFL.UP P6, R25, R24, 0x10, RZ ;  /* 0x0600000018197989 */ /* 0x000ea400000c00ff */
[----:B--2---:R-:W-:Y:S01]  /*0650*/  @P6 IMAD.IADD R25, R24, 0x1, R25 ;  /* 0x0000000118196824 */ /* 0x004fe200078e0219 */
[----:B-1----:R-:W-:-:S13]  /*0660*/  ISETP.NE.AND P6, PT, R27, 0x1f, PT ;  /* 0x0000001f1b00780c */ /* 0x002fda0003fc5270 */
[----:B------:R-:W-:-:S04]  /*0670*/  @!P6 SHF.R.U32.HI R5, RZ, 0x3, R0 ;  /* 0x00000003ff05e819 */ /* 0x000fc80000011600 */
[----:B------:R-:W-:-:S05]  /*0680*/  @!P6 LOP3.LUT R28, R5, 0x7c, RZ, 0xc0, !PT ;  /* 0x0000007c051ce812 */ /* 0x000fca00078ec0ff */
[----:B------:R-:W-:Y:S01]  /*0690*/  @!P6 STS [R28+UR4], R25 ;  /* 0x000000191c00e988 */ /* 0x000fe20008000804 */
[----:B------:R-:W-:Y:S01]  /*06a0*/  IMAD.IADD R4, R25, 0x1, -R4 ;  /* 0x0000000119047824 */ /* 0x000fe200078e0a04 */
[----:B------:R-:W-:Y:S01]  /*06b0*/  BAR.SYNC.DEFER_BLOCKING 0x0 ;  /* 0x0000000000007b1d */ /* 0x000fe20000010000 */
[----:B------:R-:W-:-:S04]  /*06c0*/  ISETP.NE.AND P6, PT, R27, RZ, PT ;  /* 0x000000ff1b00720c */ /* 0x000fc80003fc5270 */
[----:B------:R-:W-:Y:S02]  /*06d0*/  SEL R30, R4, RZ, P6 ;  /* 0x000000ff041e7207 */ /* 0x000fe40003000000 */
[----:B------:R-:W1:Y:S01]  /*06e0*/  LDS.128 R4, [UR4] ;  /* 0x00000004ff047984 */ /* 0x000e620008000c00 */
[----:B------:R-:W-:-:S04]  /*06f0*/  SHF.R.U32.HI R24, RZ, 0x5, R0 ;  /* 0x00000005ff187819 */ /* 0x000fc80000011600 */
        /* <DEDUP_REMOVED lines=8> */
[C---:B------:R-:W-:Y:S02]  /*0780*/  SEL R27, R25.reuse, R4, !P6 ;  /* 0x00000004191b7207 */ /* 0x040fe40007000000 */
        /* <DEDUP_REMOVED lines=13> */
[C---:B------:R-:W-:Y:S02]  /*0860*/  SEL R27, R25.reuse, R27, !P6 ;  /* 0x0000001b191b7207 */ /* 0x040fe40007000000 */
[----:B------:R-:W-:Y:S01]  /*0870*/  ISETP.NE.AND P6, PT, R24, 0x9, PT ;  /* 0x000000091800780c */ /* 0x000fe20003fc5270 */
[----:B-1----:R-:W-:-:S04]  /*0880*/  IMAD.IADD R4, R25, 0x1, R4 ;  /* 0x0000000119047824 */ /* 0x002fc800078e0204 */
[----:B------:R-:W-:Y:S01]  /*0890*/  IMAD.IADD R5, R5, 0x1, R4 ;  /* 0x0000000105057824 */ /* 0x000fe200078e0204 */
[----:B------:R-:W-:Y:S02]  /*08a0*/  SEL R27, R4, R27, !P6 ;  /* 0x0000001b041b7207 */ /* 0x000fe40007000000 */
[----:B------:R-:W-:Y:S01]  /*08b0*/  ISETP.NE.AND P6, PT, R24, 0xa, PT ;  /* 0x0000000a1800780c */ /* 0x000fe20003fc5270 */
[----:B------:R-:W-:-:S03]  /*08c0*/  IMAD.IADD R6, R6, 0x1, R5 ;  /* 0x0000000106067824 */ /* 0x000fc600078e0205 */
[----:B------:R-:W-:Y:S02]  /*08d0*/  SEL R27, R5, R27, !P6 ;  /* 0x0000001b051b7207 */ /* 0x000fe40007000000 */
[----:B------:R-:W1:Y:S01]  /*08e0*/  LDS.64 R4, [UR4+0x30] ;  /* 0x00003004ff047984 */ /* 0x000e620008000a00 */
[----:B------:R-:W-:Y:S01]  /*08f0*/  ISETP.NE.AND P6, PT, R24, 0xb, PT ;  /* 0x0000000b1800780c */ /* 0x000fe20003fc5270 */
[----:B------:R-:W-:-:S03]  /*0900*/  IMAD.IADD R7, R7, 0x1, R6 ;  /* 0x0000000107077824 */ /* 0x000fc600078e0206 */
[----:B------:R-:W-:Y:S02]  /*0910*/  SEL R27, R6, R27, !P6 ;  /* 0x0000001b061b7207 */ /* 0x000fe40007000000 */
[----:B------:R-:W-:-:S04]  /*0920*/  ISETP.NE.AND P6, PT, R24, 0xc, PT ;  /* 0x0000000c1800780c */ /* 0x000fc80003fc5270 */
[C---:B------:R-:W-:Y:S02]  /*0930*/  SEL R27, R7.reuse, R27, !P6 ;  /* 0x0000001b071b7207 */ /* 0x040fe40007000000 */
[----:B------:R-:W-:Y:S01]  /*0940*/  ISETP.NE.AND P6, PT, R24, 0xd, PT ;  /* 0x0000000d1800780c */ /* 0x000fe20003fc5270 */
[----:B-1----:R-:W-:-:S05]  /*0950*/  IMAD.IADD R4, R7, 0x1, R4 ;  /* 0x0000000107047824 */ /* 0x002fca00078e0204 */
[----:B------:R-:W-:Y:S02]  /*0960*/  SEL R27, R4, R27, !P6 ;  /* 0x0000001b041b7207 */ /* 0x000fe40007000000 */
[----:B------:R-:W-:Y:S01]  /*0970*/  ISETP.GE.U32.AND P6, PT, R0, 0x20, PT ;  /* 0x000000200000780c */ /* 0x000fe20003fc6070 */
[----:B------:R-:W-:-:S03]  /*0980*/  IMAD.IADD R5, R5, 0x1, R4 ;  /* 0x0000000105057824 */ /* 0x000fc600078e0204 */
[----:B------:R-:W-:Y:S02]  /*0990*/  SEL R27, R27, RZ, P6 ;  /* 0x000000ff1b1b7207 */ /* 0x000fe40003000000 */
[----:B------:R-:W-:-:S03]  /*09a0*/  IADD3 R7, PT, PT, -R5, 0x1340, RZ ;  /* 0x0000134005077810 */ /* 0x000fc60007ffe1ff */
[----:B------:R-:W-:-:S04]  /*09b0*/  IMAD.IADD R30, R27, 0x1, R30 ;  /* 0x000000011b1e7824 */ /* 0x000fc800078e021e */
[C-C-:B------:R-:W-:Y:S02]  /*09c0*/  IMAD.IADD R25, R17.reuse, 0x1, R30.reuse ;  /* 0x0000000111197824 */ /* 0x140fe400078e021e */
[----:B------:R-:W-:Y:S02]  /*09d0*/  IMAD R6, R0, 0xb, -R30 ;  /* 0x0000000b00067824 */ /* 0x000fe400078e0a1e */
[----:B------:R-:W-:Y:S02]  /*09e0*/  IMAD.IADD R4, R30, 0x1, R7 ;  /* 0x000000011e047824 */ /* 0x000fe400078e0207 */
[----:B------:R-:W-:Y:S02]  /*09f0*/  IMAD R25, R0, 0xb, -R25 ;  /* 0x0000000b00197824 */ /* 0x000fe400078e0a19 */
[----:B------:R-:W-:Y:S01]  /*0a00*/  IMAD.IADD R27, R17, 0x1, R4 ;  /* 0x00000001111b7824 */ /* 0x000fe200078e0204 */
[----:B------:R-:W-:Y:S01]  /*0a10*/  SEL R6, R4, R6, P5 ;  /* 0x0000000604067207 */ /* 0x000fe20002800000 */
[----:B------:R-:W-:Y:S01]  /*0a20*/  VIADD R24, R25, 0x1 ;  /* 0x0000000119187836 */ /* 0x000fe20000000000 */
[----:B------:R-:W-:-:S04]  /*0a30*/  SEL R4, RZ, 0x1, !P4 ;  /* 0x00000001ff047807 */ /* 0x000fc80006000000 */
[----:B------:R-:W-:Y:S01]  /*0a40*/  IADD3 R25, PT, PT, R30, R4, R17 ;  /* 0x000000041e197210 */ /* 0x000fe20007ffe011 */
[C---:B------:R-:W-:Y:S01]  /*0a50*/  IMAD.IADD R4, R27.reuse, 0x1, R4 ;  /* 0x000000011b047824 */ /* 0x040fe200078e0204 */
[----:B------:R-:W-:Y:S02]  /*0a60*/  SEL R24, R27, R24, P4 ;  /* 0x000000181b187207 */ /* 0x000fe40002000000 */
[----:B------:R-:W-:Y:S01]  /*0a70*/  SEL R27, RZ, 0x1, !P3 ;  /* 0x00000001ff1b7807 */ /* 0x000fe20005800000 */
[----:B------:R-:W-:-:S04]  /*0a80*/  IMAD R17, R0, 0xb, -R25 ;  /* 0x0000000b00117824 */ /* 0x000fc800078e0a19 */
[----:B------:R-:W-:Y:S02]  /*0a90*/  IMAD.IADD R25, R25, 0x1, R27 ;  /* 0x0000000119197824 */ /* 0x000fe400078e021b */
[----:B------:R-:W-:Y:S02]  /*0aa0*/  VIADD R17, R17, 0x2 ;  /* 0x0000000211117836 */ /* 0x000fe40000000000 */
[----:B------:R-:W-:Y:S01]  /*0ab0*/  IMAD R28, R0, 0xb, -R25 ;  /* 0x0000000b001c7824 */ /* 0x000fe200078e0a19 */
[----:B------:R-:W-:Y:S02]  /*0ac0*/  LOP3.LUT P6, RZ, R26, 0x10, RZ, 0xc0, !PT ;  /* 0x000000101aff7812 */ /* 0x000fe400078cc0ff */
[C---:B------:R-:W-:Y:S01]  /*0ad0*/  SEL R17, R4.reuse, R17, P3 ;  /* 0x0000001104117207 */ /* 0x040fe20001800000 */
[----:B------:R-:W-:Y:S02]  /*0ae0*/  IMAD.IADD R4, R4, 0x1, R27 ;  /* 0x0000000104047824 */ /* 0x000fe400078e021b */
[----:B------:R-:W-:-:S02]  /*0af0*/  VIADD R28, R28, 0x3 ;  /* 0x000000031c1c7836 */ /* 0x000fc40000000000 */
[----:B------:R-:W-:Y:S01]  /*0b00*/  IMAD.IADD R25, R23, 0x1, R25 ;  /* 0x0000000117197824 */ /* 0x000fe200078e0219 */
[----:B------:R-:W-:Y:S02]  /*0b10*/  LOP3.LUT P5, RZ, R26, 0x2, RZ, 0xc0, !PT ;  /* 0x000000021aff7812 */ /* 0x000fe400078ac0ff */
[----:B------:R-:W-:Y:S02]  /*0b20*/  SEL R28, R4, R28, P6 ;  /* 0x0000001c041c7207 */ /* 0x000fe40003000000 */
[C---:B------:R-:W-:Y:S02]  /*0b30*/  LOP3.LUT P4, RZ, R26.reuse, 0x4, RZ, 0xc0, !PT ;  /* 0x000000041aff7812 */ /* 0x040fe4000788c0ff */
[C---:B------:R-:W-:Y:S02]  /*0b40*/  LOP3.LUT P3, RZ, R26.reuse, 0x8, RZ, 0xc0, !PT ;  /* 0x000000081aff7812 */ /* 0x040fe4000786c0ff */
[----:B------:R-:W-:Y:S01]  /*0b50*/  LOP3.LUT P6, RZ, R26, 0x1, RZ, 0xc0, !PT ;  /* 0x000000011aff7812 */ /* 0x000fe200078cc0ff */
[----:B------:R-:W-:-:S02]  /*0b60*/  IMAD R26, R0, 0xb, -R25 ;  /* 0x0000000b001a7824 */ /* 0x000fc400078e0a19 */
[----:B------:R-:W-:Y:S02]  /*0b70*/  IMAD.IADD R23, R23, 0x1, R4 ;  /* 0x0000000117177824 */ /* 0x000fe400078e0204 */
[----:B------:R-:W-:Y:S02]  /*0b80*/  VIADD R26, R26, 0x4 ;  /* 0x000000041a1a7836 */ /* 0x000fe40000000000 */
[----:B------:R-:W-:-:S03]  /*0b90*/  IMAD.IADD R25, R20, 0x1, R25 ;  /* 0x0000000114197824 */ /* 0x000fc600078e0219 */
[----:B------:R-:W-:Y:S02]  /*0ba0*/  SEL R26, R23, R26, P3 ;  /* 0x0000001a171a7207 */ /* 0x000fe40001800000 */
[C---:B------:R-:W-:Y:S01]  /*0bb0*/  ISETP.NE.AND P3, PT, R0.reuse, RZ, PT ;  /* 0x000000ff0000720c */ /* 0x040fe20003f65270 */
[----:B------:R-:W-:Y:S02]  /*0bc0*/  IMAD R4, R0, 0xb, -R25 ;  /* 0x0000000b00047824 */ /* 0x000fe400078e0a19 */
[----:B------:R-:W-:Y:S02]  /*0bd0*/  IMAD.IADD R20, R20, 0x1, R23 ;  /* 0x0000000114147824 */ /* 0x000fe400078e0217 */
[----:B------:R-:W-:Y:S02]  /*0be0*/  VIADD R4, R4, 0x5 ;  /* 0x0000000504047836 */ /* 0x000fe40000000000 */
[----:B------:R-:W-:-:S03]  /*0bf0*/  IMAD.IADD R25, R21, 0x1, R25 ;  /* 0x0000000115197824 */ /* 0x000fc600078e0219 */
[----:B------:R-:W-:Y:S01]  /*0c00*/  SEL R29, R20, R4, P4 ;  /* 0x00000004141d7207 */ /* 0x000fe20002000000 */
[----:B------:R-:W-:Y:S02]  /*0c10*/  IMAD.IADD R4, R21, 0x1, R20 ;  /* 0x0000000115047824 */ /* 0x000fe400078e0214 */
[----:B------:R-:W1:Y:S01]  /*0c20*/  @!P3 LDC.64 R20, c[0x0][0x3a0] ;  /* 0x0000e800ff14bb82 */ /* 0x000e620000000a00 */
[----:B------:R-:W-:Y:S01]  /*0c30*/  ISETP.GE.AND P4, PT, R0, R7, PT ;  /* 0x000000070000720c */ /* 0x000fe20003f86270 */
[--C-:B------:R-:W-:Y:S02]  /*0c40*/  IMAD.IADD R27, R18, 0x1, R25.reuse ;  /* 0x00000001121b7824 */ /* 0x100fe400078e0219 */
[C---:B------:R-:W-:Y:S01]  /*0c50*/  IMAD R25, R0.reuse, 0xb, -R25 ;  /* 0x0000000b00197824 */ /* 0x040fe200078e0a19 */
[----:B------:R-:W-:Y:S01]  /*0c60*/  LOP3.LUT R30, RZ, R0, RZ, 0x33, !PT ;  /* 0x00000000ff1e7212 */ /* 0x000fe200078e33ff */
[----:B------:R-:W-:Y:S02]  /*0c70*/  IMAD.IADD R23, R0, 0x1, -R7 ;  /* 0x0000000100177824 */ /* 0x000fe400078e0a07 */
[----:B------:R-:W-:-:S06]  /*0c80*/  VIADD R25, R25, 0x6 ;  /* 0x0000000619197836 */ /* 0x000fcc0000000000 */
[----:B0-----:R-:W-:Y:S02]  /*0c90*/  @!P4 VIADD R23, R30, UR5 ;  /* 0x000000051e17cc36 */ /* 0x001fe40008000000 */
[----:B------:R-:W-:Y:S01]  /*0ca0*/  IMAD.IADD R30, R18, 0x1, R4 ;  /* 0x00000001121e7824 */ /* 0x000fe200078e0204 */
[----:B------:R-:W-:Y:S01]  /*0cb0*/  SEL R18, R4, R25, P5 ;  /* 0x0000001904127207 */ /* 0x000fe20002800000 */
[----:B------:R-:W-:Y:S02]  /*0cc0*/  @!P3 IMAD.MOV.U32 R4, RZ, RZ, 0x65 ;  /* 0x00000065ff04b424 */ /* 0x000fe400078e00ff */
[----:B------:R-:W-:-:S03]  /*0cd0*/  IMAD.IADD R31, R19, 0x1, R27 ;  /* 0x00000001131f7824 */ /* 0x000fc600078e021b */
[----:B-1----:R0:W-:Y:S01]  /*0ce0*/  @!P3 ST.E.64.STRONG.GPU desc[UR8][R20.64+0x100], R4 ;  /* 0x000100041400b985 */ /* 0x0021e2000c10fb08 */
[C---:B------:R-:W-:Y:S01]  /*0cf0*/  IMAD R27, R0.reuse, 0xb, -R27 ;  /* 0x0000000b001b7824 */ /* 0x040fe200078e0a1b */
[----:B------:R-:W-:Y:S01]  /*0d00*/  SEL R32, RZ, 0x1, !P2 ;  /* 0x00000001ff207807 */ /* 0x000fe20005000000 */
[----:B------:R-:W-:Y:S02]  /*0d10*/  IMAD R25, R0, 0xb, -R31 ;  /* 0x0000000b00197824 */ /* 0x000fe400078e0a1f */
[----:B------:R-:W-:Y:S02]  /*0d20*/  VIADD R27, R27, 0x7 ;  /* 0x000000071b1b7836 */ /* 0x000fe40000000000 */
[----:B------:R-:W-:Y:S02]  /*0d30*/  IMAD.IADD R33, R31, 0x1, R32 ;  /* 0x000000011f217824 */ /* 0x000fe400078e0220 */
[----:B------:R-:W-:Y:S01]  /*0d40*/  VIADD R25, R25, 0x8 ;  /* 0x0000000819197836 */ /* 0x000fe20000000000 */
[----:B------:R-:W-:Y:S01]  /*0d50*/  SEL R31, R30, R27, P6 ;  /* 0x0000001b1e1f7207 */ /* 0x000fe20003000000 */
[----:B------:R-:W-:-:S02]  /*0d60*/  IMAD.IADD R35, R22, 0x1, R33 ;  /* 0x0000000116237824 */ /* 0x000fc400078e0221 */
[----:B------:R-:W-:Y:S01]  /*0d70*/  IMAD.IADD R30, R19, 0x1, R30 ;  /* 0x00000001131e7824 */ /* 0x000fe200078e021e */
[----:B------:R-:W-:Y:S01]  /*0d80*/  LEA R17, R17, UR4, 0x2 ;  /* 0x0000000411117c11 */ /* 0x000fe2000f8e10ff */
[----:B------:R-:W-:Y:S01]  /*0d90*/  IMAD R33, R0, 0xb, -R33 ;  /* 0x0000000b00217824 */ /* 0x000fe200078e0a21 */
[----:B------:R-:W-:Y:S01]  /*0da0*/  LEA R19, R6, UR4, 0x2 ;  /* 0x0000000406137c11 */ /* 0x000fe2000f8e10ff */
[----:B------:R-:W-:Y:S01]  /*0db0*/  BAR.SYNC.DEFER_BLOCKING 0x0 ;  /* 0x0000000000007b1d */ /* 0x000fe20000010000 */
[C---:B------:R-:W-:Y:S01]  /*0dc0*/  IMAD.IADD R32, R30.reuse, 0x1, R32 ;  /* 0x000000011e207824 */ /* 0x040fe200078e0220 */
[----:B------:R-:W-:Y:S01]  /*0dd0*/  SEL R30, R30, R25, P2 ;  /* 0x000000191e1e7207 */ /* 0x000fe20001000000 */
[----:B------:R-:W-:Y:S01]  /*0de0*/  IMAD R35, R0, 0xb, -R35 ;  /* 0x0000000b00237824 */ /* 0x000fe200078e0a23 */
[----:B------:R-:W-:Y:S01]  /*0df0*/  LEA R25, R24, UR4, 0x2 ;  /* 0x0000000418197c11 */ /* 0x000fe2000f8e10ff */
[----:B------:R-:W-:Y:S01]  /*0e00*/  VIADD R33, R33, 0x9 ;  /* 0x0000000921217836 */ /* 0x000fe20000000000 */
[----:B------:R-:W-:Y:S01]  /*0e10*/  LEA R28, R28, UR4, 0x2 ;  /* 0x000000041c1c7c11 */ /* 0x000fe2000f8e10ff */
[----:B------:R-:W-:Y:S01]  /*0e20*/  VIADD R35, R35, 0xa ;  /* 0x0000000a23237836 */ /* 0x000fe20000000000 */
[----:B------:R-:W-:Y:S01]  /*0e30*/  LEA R27, R26, UR4, 0x2 ;  /* 0x000000041a1b7c11 */ /* 0x000fe2000f8e10ff */
[----:B------:R-:W-:Y:S01]  /*0e40*/  @P0 IMAD.IADD R35, R22, 0x1, R32 ;  /* 0x0000000116230824 */ /* 0x000fe200078e0220 */
[----:B------:R-:W-:Y:S01]  /*0e50*/  SEL R33, R32, R33, P1 ;  /* 0x0000002120217207 */ /* 0x000fe20000800000 */
[----:B0-----:R-:W0:Y:S01]  /*0e60*/  LDC.64 R4, c[0x0][0x390] ;  /* 0x0000e400ff047b82 */ /* 0x001e220000000a00 */
[----:B------:R-:W-:-:S02]  /*0e70*/  LEA R6, R29, UR4, 0x2 ;  /* 0x000000041d067c11 */ /* 0x000fc4000f8e10ff */
[----:B------:R-:W-:Y:S02]  /*0e80*/  LEA R21, R18, UR4, 0x2 ;  /* 0x0000000412157c11 */ /* 0x000fe4000f8e10ff */
[----:B------:R-:W-:Y:S02]  /*0e90*/  LEA R30, R30, UR4, 0x2 ;  /* 0x000000041e1e7c11 */ /* 0x000fe4000f8e10ff */
[----:B------:R-:W-:Y:S01]  /*0ea0*/  LEA R33, R33, UR4, 0x2 ;  /* 0x0000000421217c11 */ /* 0x000fe2000f8e10ff */
[----:B------:R1:W-:Y:S04]  /*0eb0*/  STS [R19], R2 ;  /* 0x0000000213007388 */ /* 0x0003e80000000800 */
[----:B------:R2:W-:Y:S04]  /*0ec0*/  STS [R25], R10 ;  /* 0x0000000a19007388 */ /* 0x0005e80000000800 */
[----:B------:R-:W-:Y:S01]  /*0ed0*/  STS [R17], R16 ;  /* 0x0000001011007388 */ /* 0x000fe20000000800 */
[----:B-1----:R-:W-:-:S03]  /*0ee0*/  LEA R2, R31, UR4, 0x2 ;  /* 0x000000041f027c11 */ /* 0x002fc6000f8e10ff */
[----:B------:R-:W-:Y:S01]  /*0ef0*/  STS [R28], R15 ;  /* 0x0000000f1c007388 */ /* 0x000fe20000000800 */
[----:B--2---:R-:W-:-:S03]  /*0f00*/  LEA R10, R35, UR4, 0x2 ;  /* 0x00000004230a7c11 */ /* 0x004fc6000f8e10ff */
[----:B------:R-:W-:Y:S04]  /*0f10*/  STS [R27], R14 ;  /* 0x0000000e1b007388 */ /* 0x000fe80000000800 */
[----:B------:R1:W-:Y:S04]  /*0f20*/  STS [R6], R13 ;  /* 0x0000000d06007388 */ /* 0x0003e80000000800 */
[----:B------:R2:W-:Y:S04]  /*0f30*/  STS [R21], R12 ;  /* 0x0000000c15007388 */ /* 0x0005e80000000800 */
[----:B------:R3:W-:Y:S04]  /*0f40*/  STS [R2], R11 ;  /* 0x0000000b02007388 */ /* 0x0007e80000000800 */
[----:B------:R-:W-:Y:S04]  /*0f50*/  STS [R30], R9 ;  /* 0x000000091e007388 */ /* 0x000fe80000000800 */
[----:B------:R4:W-:Y:S04]  /*0f60*/  STS [R33], R8 ;  /* 0x0000000821007388 */ /* 0x0009e80000000800 */
[----:B------:R5:W-:Y:S01]  /*0f70*/  STS [R10], R3 ;  /* 0x000000030a007388 */ /* 0x000be20000000800 */
[C---:B-1----:R-:W-:Y:S01]  /*0f80*/  VIADD R6, R0.reuse, 0x1c0 ;  /* 0x000001c000067836 */ /* 0x042fe20000000000 */
[C---:B------:R-:W-:Y:S01]  /*0f90*/  IADD3 R13, PT, PT, -R0.reuse, UR5, RZ ;  /* 0x00000005000d7c10 */ /* 0x040fe2000fffe1ff */
[----:B------:R-:W-:-:S02]  /*0fa0*/  VIADD R14, R0, 0x380 ;  /* 0x00000380000e7836 */ /* 0x000fc40000000000 */
[C---:B------:R-:W-:Y:S02]  /*0fb0*/  VIADD R16, R0.reuse, 0x540 ;  /* 0x0000054000107836 */ /* 0x040fe40000000000 */
[C---:B--2---:R-:W-:Y:S02]  /*0fc0*/  VIADD R12, R0.reuse, 0x700 ;  /* 0x00000700000c7836 */ /* 0x044fe40000000000 */
[C---:B------:R-:W-:Y:S02]  /*0fd0*/  VIADD R18, R0.reuse, 0x8c0 ;  /* 0x000008c000127836 */ /* 0x040fe40000000000 */
[C---:B---3--:R-:W-:Y:S02]  /*0fe0*/  VIADD R2, R0.reuse, 0xa80 ;  /* 0x00000a8000027836 */ /* 0x048fe40000000000 */
[C---:B------:R-:W-:Y:S02]  /*0ff0*/  VIADD R20, R0.reuse, 0xc40 ;  /* 0x00000c4000147836 */ /* 0x040fe40000000000 */
[----:B----4-:R-:W-:-:S02]  /*1000*/  VIADD R8, R0, 0xe00 ;  /* 0x00000e0000087836 */ /* 0x010fc40000000000 */
[C---:B------:R-:W-:Y:S02]  /*1010*/  VIADD R22, R0.reuse, 0xfc0 ;  /* 0x00000fc000167836 */ /* 0x040fe40000000000 */
[C---:B-----5:R-:W-:Y:S01]  /*1020*/  VIADD R10, R0.reuse, 0x1180 ;  /* 0x00001180000a7836 */ /* 0x060fe20000000000 */
[----:B------:R-:W-:Y:S01]  /*1030*/  LEA R0, R0, UR4, 0x2 ;  /* 0x0000000400007c11 */ /* 0x000fe2000f8e10ff */
[----:B------:R-:W-:Y:S01]  /*1040*/  BAR.SYNC.DEFER_BLOCKING 0x0 ;  /* 0x0000000000007b1d */ /* 0x000fe20000010000 */
[-C--:B------:R-:W-:Y:S02]  /*1050*/  ISETP.GE.AND P1, PT, R6, R7.reuse, PT ;  /* 0x000000070600720c */ /* 0x080fe40003f26270 */
[-C--:B------:R-:W-:Y:S02]  /*1060*/  ISETP.GE.AND P6, PT, R14, R7.reuse, PT ;  /* 0x000000070e00720c */ /* 0x080fe40003fc6270 */
[-C--:B------:R-:W-:Y:S01]  /*1070*/  ISETP.GE.AND P5, PT, R16, R7.reuse, PT ;  /* 0x000000071000720c */ /* 0x080fe20003fa6270 */
[----:B------:R-:W1:Y:S04]  /*1080*/  LDS R25, [R0] ;  /* 0x0000000000197984 */ /* 0x000e680000000800 */
[----:B------:R-:W2:Y:S04]  /*1090*/  LDS R27, [R0+0x700] ;  /* 0x00070000001b7984 */ /* 0x000ea80000000800 */
[----:B------:R-:W3:Y:S04]  /*10a0*/  LDS R29, [R0+0xe00] ;  /* 0x000e0000001d7984 */ /* 0x000ee80000000800 */
[----:B------:R-:W4:Y:S04]  /*10b0*/  LDS R31, [R0+0x1500] ;  /* 0x00150000001f7984 */ /* 0x000f280000000800 */
[----:B------:R-:W5:Y:S04]  /*10c0*/  LDS R33, [R0+0x1c00] ;  /* 0x001c000000217984 */ /* 0x000f680000000800 */
[----:B------:R-:W5:Y:S04]  /*10d0*/  LDS R35, [R0+0x2300] ;  /* 0x0023000000237984 */ /* 0x000f680000000800 */
[----:B------:R-:W5:Y:S04]  /*10e0*/  LDS R37, [R0+0x2a00] ;  /* 0x002a000000257984 */ /* 0x000f680000000800 */
[----:B------:R-:W5:Y:S04]  /*10f0*/  LDS R41, [R0+0x3100] ;  /* 0x0031000000297984 */ /* 0x000f680000000800 */
[----:B------:R-:W5:Y:S04]  /*1100*/  LDS R45, [R0+0x3800] ;  /* 0x00380000002d7984 */ /* 0x000f680000000800 */
[----:B------:R-:W5:Y:S04]  /*1110*/  LDS R49, [R0+0x3f00] ;  /* 0x003f000000317984 */ /* 0x000f680000000800 */
[----:B------:R-:W5:Y:S01]  /*1120*/  LDS R53, [R0+0x4600] ;  /* 0x0046000000357984 */ /* 0x000f620000000800 */
[-C--:B------:R-:W-:Y:S01]  /*1130*/  ISETP.GE.AND P0, PT, R12, R7.reuse, PT ;  /* 0x000000070c00720c */ /* 0x080fe20003f06270 */
[--C-:B------:R-:W-:Y:S01]  /*1140*/  IMAD.IADD R9, R6, 0x1, -R7.reuse ;  /* 0x0000000106097824 */ /* 0x100fe200078e0a07 */
[-C--:B------:R-:W-:Y:S01]  /*1150*/  ISETP.GE.AND P4, PT, R18, R7.reuse, PT ;  /* 0x000000071200720c */ /* 0x080fe20003f86270 */
[--C-:B------:R-:W-:Y:S01]  /*1160*/  IMAD.IADD R11, R14, 0x1, -R7.reuse ;  /* 0x000000010e0b7824 */ /* 0x100fe200078e0a07 */
[-C--:B------:R-:W-:Y:S01]  /*1170*/  ISETP.GE.AND P3, PT, R2, R7.reuse, PT ;  /* 0x000000070200720c */ /* 0x080fe20003f66270 */
[--C-:B------:R-:W-:Y:S01]  /*1180*/  IMAD.IADD R15, R16, 0x1, -R7.reuse ;  /* 0x00000001100f7824 */ /* 0x100fe200078e0a07 */
[-C--:B------:R-:W-:Y:S01]  /*1190*/  ISETP.GE.AND P2, PT, R20, R7.reuse, PT ;  /* 0x000000071400720c */ /* 0x080fe20003f46270 */
[C---:B------:R-:W-:Y:S01]  /*11a0*/  @!P1 VIADD R9, R13.reuse, 0xfffffe3f ;  /* 0xfffffe3f0d099836 */ /* 0x040fe20000000000 */
[-C--:B------:R-:W-:Y:S01]  /*11b0*/  ISETP.GE.AND P1, PT, R8, R7.reuse, PT ;  /* 0x000000070800720c */ /* 0x080fe20003f26270 */
[C---:B------:R-:W-:Y:S01]  /*11c0*/  @!P6 VIADD R11, R13.reuse, 0xfffffc7f ;  /* 0xfffffc7f0d0be836 */ /* 0x040fe20000000000 */
[-C--:B------:R-:W-:Y:S01]  /*11d0*/  ISETP.GE.AND P6, PT, R22, R7.reuse, PT ;  /* 0x000000071600720c */ /* 0x080fe20003fc6270 */
[----:B------:R-:W-:Y:S01]  /*11e0*/  @!P5 VIADD R15, R13, 0xfffffabf ;  /* 0xfffffabf0d0fd836 */ /* 0x000fe20000000000 */
[----:B------:R-:W-:Y:S01]  /*11f0*/  ISETP.GE.AND P5, PT, R10, R7, PT ;  /* 0x000000070a00720c */ /* 0x000fe20003fa6270 */
[----:B------:R-:W-:-:S02]  /*1200*/  IMAD.IADD R17, R12, 0x1, -R7 ;  /* 0x000000010c117824 */ /* 0x000fc400078e0a07 */
[--C-:B------:R-:W-:Y:S02]  /*1210*/  IMAD.IADD R21, R2, 0x1, -R7.reuse ;  /* 0x0000000102157824 */ /* 0x100fe400078e0a07 */
[--C-:B------:R-:W-:Y:S02]  /*1220*/  IMAD.IADD R19, R18, 0x1, -R7.reuse ;  /* 0x0000000112137824 */ /* 0x100fe400078e0a07 */
[--C-:B------:R-:W-:Y:S02]  /*1230*/  IMAD.IADD R39, R20, 0x1, -R7.reuse ;  /* 0x0000000114277824 */ /* 0x100fe400078e0a07 */
[--C-:B------:R-:W-:Y:S02]  /*1240*/  IMAD.IADD R43, R8, 0x1, -R7.reuse ;  /* 0x00000001082b7824 */ /* 0x100fe400078e0a07 */
[--C-:B------:R-:W-:Y:S02]  /*1250*/  IMAD.IADD R47, R22, 0x1, -R7.reuse ;  /* 0x00000001162f7824 */ /* 0x100fe400078e0a07 */
[----:B------:R-:W-:-:S02]  /*1260*/  IMAD.IADD R51, R10, 0x1, -R7 ;  /* 0x000000010a337824 */ /* 0x000fc400078e0a07 */
[----:B------:R-:W-:Y:S02]  /*1270*/  @!P0 VIADD R17, R13, 0xfffff8ff ;  /* 0xfffff8ff0d118836 */ /* 0x000fe40000000000 */
[----:B0-----:R-:W-:-:S04]  /*1280*/  IMAD.WIDE R2, R23, 0x4, R4 ;  /* 0x0000000417027825 */ /* 0x001fc800078e0204 */
[----:B------:R-:W-:Y:S02]  /*1290*/  @!P4 VIADD R19, R13, 0xfffff73f ;  /* 0xfffff73f0d13c836 */ /* 0x000fe40000000000 */
[--C-:B------:R-:W-:Y:S01]  /*12a0*/  IMAD.WIDE R6, R9, 0x4, R4.reuse ;  /* 0x0000000409067825 */ /* 0x100fe200078e0204 */
[----:B-1----:R-:W-:Y:S03]  /*12b0*/  STG.E desc[UR8][R2.64], R25 ;  /* 0x0000001902007986 */ /* 0x002fe6000c101908 */
[----:B------:R-:W-:Y:S02]  /*12c0*/  @!P3 VIADD R21, R13, 0xfffff57f ;  /* 0xfffff57f0d15b836 */ /* 0x000fe40000000000 */
[----:B------:R-:W-:Y:S01]  /*12d0*/  IMAD.WIDE R8, R11, 0x4, R4 ;  /* 0x000000040b087825 */ /* 0x000fe200078e0204 */
[----:B--2---:R-:W-:Y:S03]  /*12e0*/  STG.E desc[UR8][R6.64], R27 ;  /* 0x0000001b06007986 */ /* 0x004fe6000c101908 */
[----:B------:R-:W-:-:S02]  /*12f0*/  @!P2 VIADD R39, R13, 0xfffff3bf ;  /* 0xfffff3bf0d27a836 */ /* 0x000fc40000000000 */
[C---:B------:R-:W-:Y:S02]  /*1300*/  @!P1 VIADD R43, R13.reuse, 0xfffff1ff ;  /* 0xfffff1ff0d2b9836 */ /* 0x040fe40000000000 */
[C---:B------:R-:W-:Y:S02]  /*1310*/  @!P6 VIADD R47, R13.reuse, 0xfffff03f ;  /* 0xfffff03f0d2fe836 */ /* 0x040fe40000000000 */
[----:B------:R-:W-:Y:S02]  /*1320*/  @!P5 VIADD R51, R13, 0xffffee7f ;  /* 0xffffee7f0d33d836 */ /* 0x000fe40000000000 */
[--C-:B------:R-:W-:Y:S01]  /*1330*/  IMAD.WIDE R10, R15, 0x4, R4.reuse ;  /* 0x000000040f0a7825 */ /* 0x100fe200078e0204 */
[----:B---3--:R-:W-:Y:S03]  /*1340*/  STG.E desc[UR8][R8.64], R29 ;  /* 0x0000001d08007986 */ /* 0x008fe6000c101908 */
[--C-:B------:R-:W-:Y:S01]  /*1350*/  IMAD.WIDE R12, R17, 0x4, R4.reuse ;  /* 0x00000004110c7825 */ /* 0x100fe200078e0204 */
[----:B----4-:R-:W-:Y:S03]  /*1360*/  STG.E desc[UR8][R10.64], R31 ;  /* 0x0000001f0a007986 */ /* 0x010fe6000c101908 */
[--C-:B------:R-:W-:Y:S01]  /*1370*/  IMAD.WIDE R14, R19, 0x4, R4.reuse ;  /* 0x00000004130e7825 */ /* 0x100fe200078e0204 */
[----:B-----5:R-:W-:Y:S03]  /*1380*/  STG.E desc[UR8][R12.64], R33 ;  /* 0x000000210c007986 */ /* 0x020fe6000c101908 */
        /* <DEDUP_REMOVED lines=10> */
[----:B------:R-:W-:Y:S01]  /*1430*/  STG.E desc[UR8][R4.64], R53 ;  /* 0x0000003504007986 */ /* 0x000fe2000c101908 */
[----:B------:R-:W-:Y:S05]  /*1440*/  EXIT ;  /* 0x000000000000794d */ /* 0x000fea0003800000 */
.L_x_471:
[----:B------:R-:W0:Y:S01]  /*1450*/  S2R R16, SR_TID.X ;  /* 0x0000000000107919 */ /* 0x000e220000002100 */
[----:B------:R-:W1:Y:S01]  /*1460*/  LDCU.64 UR4, c[0x0][0x380] ;  /* 0x00007000ff0477ac */ /* 0x000e620008000a00 */
[----:B------:R-:W2:Y:S01]  /*1470*/  LDCU.64 UR6, c[0x0][0x388] ;  /* 0x00007100ff0677ac */ /* 0x000ea20008000a00 */
[----:B0-----:R-:W-:-:S05]  /*1480*/  IMAD R2, R16, 0xb, RZ ;  /* 0x0000000b10027824 */ /* 0x001fca00078e02ff */
[----:B------:R-:W-:-:S04]  /*1490*/  IADD3 R5, P0, PT, R2, R17, RZ ;  /* 0x0000001102057210 */ /* 0x000fc80007f1e0ff */
[----:B------:R-:W-:Y:S01]  /*14a0*/  LEA.HI.X.SX32 R2, R17, RZ, 0x1, P0 ;  /* 0x000000ff11027211 */ /* 0x000fe200000f0eff */
[----:B------:R-:W-:-:S03]  /*14b0*/  IMAD.SHL.U32 R4, R5, 0x4, RZ ;  /* 0x0000000405047824 */ /* 0x000fc600078e00ff */
[----:B------:R-:W-:Y:S02]  /*14c0*/  SHF.L.U64.HI R5, R5, 0x2, R2 ;  /* 0x0000000205057819 */ /* 0x000fe40000010202 */
[C---:B-1----:R-:W-:Y:S02]  /*14d0*/  IADD3 R2, P0, PT, R4.reuse, UR4, RZ ;  /* 0x0000000404027c10 */ /* 0x042fe4000ff1e0ff */
[----:B--2---:R-:W-:Y:S02]  /*14e0*/  IADD3 R4, P1, PT, R4, UR6, RZ ;  /* 0x0000000604047c10 */ /* 0x004fe4000ff3e0ff */
[C---:B------:R-:W-:Y:S02]  /*14f0*/  IADD3.X R3, PT, PT, R5.reuse, UR5, RZ, P0, !PT ;  /* 0x0000000505037c10 */ /* 0x040fe400087fe4ff */
[----:B------:R-:W-:-:S03]  /*1500*/  IADD3.X R5, PT, PT, R5, UR7, RZ, P1, !PT ;  /* 0x0000000705057c10 */ /* 0x000fc60008ffe4ff */
        /* <DEDUP_REMOVED lines=11> */
[----:B------:R-:W-:Y:S06]  /*15c0*/  BAR.SYNC.DEFER_BLOCKING 0x0 ;  /* 0x0000000000007b1d */ /* 0x000fec0000010000 */
[----:B------:R-:W2:Y:S04]  /*15d0*/  LDG.E R38, desc[UR8][R4.64] ;  /* 0x0000000804267981 */ /* 0x000ea8000c1e1900 */
[----:B------:R-:W3:Y:S04]  /*15e0*/  LDG.E R37, desc[UR8][R4.64+0x4] ;  /* 0x0000040804257981 */ /* 0x000ee8000c1e1900 */
[----:B------:R-:W4:Y:S04]  /*15f0*/  LDG.E R19, desc[UR8][R4.64+0x8] ;  /* 0x0000080804137981 */ /* 0x000f28000c1e1900 */
[----:B------:R-:W4:Y:S04]  /*1600*/  LDG.E R32, desc[UR8][R4.64+0xc] ;  /* 0x00000c0804207981 */ /* 0x000f28000c1e1900 */
[----:B------:R-:W4:Y:S04]  /*1610*/  LDG.E R21, desc[UR8][R4.64+0x10] ;  /* 0x0000100804157981 */ /* 0x000f28000c1e1900 */
[----:B------:R-:W4:Y:S04]  /*1620*/  LDG.E R20, desc[UR8][R4.64+0x14] ;  /* 0x0000140804147981 */ /* 0x000f28000c1e1900 */
[----:B------:R-:W4:Y:S04]  /*1630*/  LDG.E R36, desc[UR8][R4.64+0x18] ;  /* 0x0000180804247981 */ /* 0x000f28000c1e1900 */
[----:B------:R-:W4:Y:S04]  /*1640*/  LDG.E R29, desc[UR8][R4.64+0x1c] ;  /* 0x00001c08041d7981 */ /* 0x000f28000c1e1900 */
[----:B------:R-:W4:Y:S04]  /*1650*/  LDG.E R39, desc[UR8][R4.64+0x20] ;  /* 0x0000200804277981 */ /* 0x000f28000c1e1900 */
[----:B------:R-:W4:Y:S04]  /*1660*/  LDG.E R34, desc[UR8][R4.64+0x24] ;  /* 0x0000240804227981 */ /* 0x000f28000c1e1900 */
[----:B------:R-:W4:Y:S01]  /*1670*/  LDG.E R23, desc[UR8][R4.64+0x28] ;  /* 0x0000280804177981 */ /* 0x000f22000c1e1900 */
[----:B0-----:R-:W-:Y:S01]  /*1680*/  IMAD.MOV.U32 R3, RZ, RZ, 0x2 ;  /* 0x00000002ff037424 */ /* 0x001fe200078e00ff */
[----:B------:R-:W0:Y:S01]  /*1690*/  S2UR UR5, SR_CgaCtaId ;  /* 0x00000000000579c3 */ /* 0x000e220000008800 */
[----:B------:R-:W-:Y:S01]  /*16a0*/  UMOV UR4, 0x400 ;  /* 0x0000040000047882 */ /* 0x000fe20000000000 */
[----:B------:R-:W1:Y:S01]  /*16b0*/  S2R R40, SR_LANEID ;  /* 0x0000000000287919 */ /* 0x000e620000000000 */
[----:B------:R-:W-:Y:S01]  /*16c0*/  SHF.R.U32.HI R43, RZ, 0x5, R16 ;  /* 0x00000005ff2b7819 */ /* 0x000fe20000011610 */
[----:B0-----:R-:W-:-:S04]  /*16d0*/  ULEA UR4, UR5, UR4, 0x18 ;  /* 0x0000000405047291 */ /* 0x001fc8000f8ec0ff */
[----:B------:R-:W-:Y:S01]  /*16e0*/  BAR.SYNC.DEFER_BLOCKING 0x0 ;  /* 0x0000000000007b1d */ /* 0x000fe20000010000 */
[----:B--2---:R-:W-:Y:S02]  /*16f0*/  ISETP.NE.AND P0, PT, R38, RZ, PT ;  /* 0x000000ff2600720c */ /* 0x004fe40003f05270 */
[----:B---3--:R-:W-:Y:S02]  /*1700*/  ISETP.NE.AND P1, PT, R37, RZ, PT ;  /* 0x000000ff2500720c */ /* 0x008fe40003f25270 */
[----:B------:R-:W-:Y:S02]  /*1710*/  SEL R2, RZ, 0x1, !P0 ;  /* 0x00000001ff027807 */ /* 0x000fe40004000000 */
[----:B----4-:R-:W-:-:S07]  /*1720*/  ISETP.NE.AND P2, PT, R19, RZ, PT ;  /* 0x000000ff1300720c */ /* 0x010fce0003f45270 */
[----:B------:R-:W-:Y:S01]  /*1730*/  @!P0 IMAD.MOV R3, RZ, RZ, 0x1 ;  /* 0x00000001ff038424 */ /* 0x000fe200078e02ff */
[----:B------:R-:W-:Y:S01]  /*1740*/  ISETP.NE.AND P0, PT, R32, RZ, PT ;  /* 0x000000ff2000720c */ /* 0x000fe20003f05270 */
[----:B------:R-:W-:Y:S01]  /*1750*/  @!P1 IMAD.MOV R3, RZ, RZ, R2 ;  /* 0x000000ffff039224 */ /* 0x000fe200078e0202 */
[----:B------:R-:W-:-:S03]  /*1760*/  ISETP.NE.AND P1, PT, R21, RZ, PT ;  /* 0x000000ff1500720c */ /* 0x000fc60003f25270 */
[----:B------:R-:W-:Y:S02]  /*1770*/  VIADD R2, R3, 0x1 ;  /* 0x0000000103027836 */ /* 0x000fe40000000000 */
[----:B------:R-:W-:Y:S01]  /*1780*/  @!P2 IMAD.MOV R2, RZ, RZ, R3 ;  /* 0x000000ffff02a224 */ /* 0x000fe200078e0203 */
[----:B-1----:R-:W-:-:S03]  /*1790*/  ISETP.NE.AND P2, PT, R40, RZ, PT ;  /* 0x000000ff2800720c */ /* 0x002fc60003f45270 */
[----:B------:R-:W-:Y:S02]  /*17a0*/  VIADD R3, R2, 0x1 ;  /* 0x0000000102037836 */ /* 0x000fe40000000000 */
[----:B------:R-:W-:Y:S01]  /*17b0*/  @!P0 IMAD.MOV R3, RZ, RZ, R2 ;  /* 0x000000ffff038224 */ /* 0x000fe200078e0202 */
[----:B------:R-:W-:-:S03]  /*17c0*/  ISETP.NE.AND P0, PT, R20, RZ, PT ;  /* 0x000000ff1400720c */ /* 0x000fc60003f05270 */
[----:B------:R-:W-:Y:S02]  /*17d0*/  VIADD R2, R3, 0x1 ;  /* 0x0000000103027836 */ /* 0x000fe40000000000 */
[----:B------:R-:W-:Y:S01]  /*17e0*/  @!P1 IMAD.MOV R2, RZ, RZ, R3 ;  /* 0x000000ffff029224 */ /* 0x000fe200078e0203 */
[----:B------:R-:W-:-:S03]  /*17f0*/  ISETP.NE.AND P1, PT, R36, RZ, PT ;  /* 0x000000ff2400720c */ /* 0x000fc60003f25270 */
[----:B------:R-:W-:-:S04]  /*1800*/  VIADD R3, R2, 0x1 ;  /* 0x0000000102037836 */ /* 0x000fc80000000000 */
        /* <DEDUP_REMOVED lines=12> */
[----:B------:R-:W-:-:S04]  /*18d0*/  @!P0 IMAD.MOV R3, RZ, RZ, R2 ;  /* 0x000000ffff038224 */ /* 0x000fc800078e0202 */
[----:B------:R-:W-:Y:S02]  /*18e0*/  VIADD R2, R3, 0x1 ;  /* 0x0000000103027836 */ /* 0x000fe40000000000 */
[----:B------:R-:W-:Y:S01]  /*18f0*/  @!P1 IMAD.MOV R2, RZ, RZ, R3 ;  /* 0x000000ffff029224 */ /* 0x000fe200078e0203 */
[----:B------:R-:W-:-:S04]  /*1900*/  ISETP.NE.AND P1, PT, R40, 0x1f, PT ;  /* 0x0000001f2800780c */ /* 0x000fc80003f25270 */
[----:B------:R-:W0:Y:S02]  /*1910*/  SHFL.UP P0, R3, R2, 0x1, RZ ;  /* 0x0420000002037989 */ /* 0x000e2400000000ff */
[----:B0-----:R-:W-:-:S05]  /*1920*/  @P0 IMAD.IADD R3, R3, 0x1, R2 ;  /* 0x0000000103030824 */ /* 0x001fca00078e0202 */
[----:B------:R-:W0:Y:S02]  /*1930*/  SHFL.UP P0, R4, R3, 0x2, RZ ;  /* 0x0440000003047989 */ /* 0x000e2400000000ff */
[----:B0-----:R-:W-:Y:S01]  /*1940*/  @P0 IMAD.IADD R4, R3, 0x1, R4 ;  /* 0x0000000103040824 */ /* 0x001fe200078e0204 */
[----:B------:R-:W-:-:S04]  /*1950*/  @!P1 SHF.R.U32.HI R3, RZ, 0x3, R16 ;  /* 0x00000003ff039819 */ /* 0x000fc80000011610 */
[----:B------:R-:W0:Y:S01]  /*1960*/  SHFL.UP P0, R5, R4, 0x4, RZ ;  /* 0x0480000004057989 */ /* 0x000e2200000000ff */
[----:B------:R-:W-:Y:S01]  /*1970*/  @!P1 LOP3.LUT R42, R3, 0x7c, RZ, 0xc0, !PT ;  /* 0x0000007c032a9812 */ /* 0x000fe200078ec0ff */
[----:B0-----:R-:W-:-:S05]  /*1980*/  @P0 IMAD.IADD R5, R4, 0x1, R5 ;  /* 0x0000000104050824 */ /* 0x001fca00078e0205 */
[----:B------:R-:W0:Y:S02]  /*1990*/  SHFL.UP P0, R8, R5, 0x8, RZ ;  /* 0x0500000005087989 */ /* 0x000e2400000000ff */
[----:B0-----:R-:W-:-:S05]  /*19a0*/  @P0 IMAD.IADD R8, R5, 0x1, R8 ;  /* 0x0000000105080824 */ /* 0x001fca00078e0208 */
[----:B------:R-:W0:Y:S02]  /*19b0*/  SHFL.UP P0, R41, R8, 0x10, RZ ;  /* 0x0600000008297989 */ /* 0x000e2400000000ff */
[----:B0-----:R-:W-:Y:S01]  /*19c0*/  @P0 IMAD.IADD R41, R8, 0x1, R41 ;  /* 0x0000000108290824 */ /* 0x001fe200078e0229 */
[----:B------:R-:W-:-:S03]  /*19d0*/  ISETP.NE.AND P0, PT, R43, 0x2, PT ;  /* 0x000000022b00780c */ /* 0x000fc60003f05270 */
[----:B------:R-:W-:Y:S01]  /*19e0*/  IMAD.IADD R2, R41, 0x1, -R2 ;  /* 0x0000000129027824 */ /* 0x000fe200078e0a02 */
[----:B------:R-:W-:Y:S01]  /*19f0*/  @!P1 STS [R42+UR4], R41 ;  /* 0x000000292a009988 */ /* 0x000fe20008000804 */
[----:B------:R-:W-:Y:S01]  /*1a00*/  BAR.SYNC.DEFER_BLOCKING 0x0 ;  /* 0x0000000000007b1d */ /* 0x000fe20000010000 */
[----:B------:R-:W-:-:S05]  /*1a10*/  ISETP.NE.AND P1, PT, R43, 0xd, PT ;  /* 0x0000000d2b00780c */ /* 0x000fca0003f25270 */
[----:B------:R-:W0:Y:S04]  /*1a20*/  LDS.128 R4, [UR4] ;  /* 0x00000004ff047984 */ /* 0x000e280008000c00 */
[----:B------:R-:W1:Y:S04]  /*1a30*/  LDS.128 R8, [UR4+0x10] ;  /* 0x00001004ff087984 */ /* 0x000e680008000c00 */
[----:B------:R-:W2:Y:S01]  /*1a40*/  LDS.128 R12, [UR4+0x20] ;  /* 0x00002004ff0c7984 */ /* 0x000ea20008000c00 */
[----:B0-----:R-:W-:-:S04]  /*1a50*/  IMAD.IADD R5, R4, 0x1, R5 ;  /* 0x0000000104057824 */ /* 0x001fc800078e0205 */
[----:B------:R-:W-:Y:S01]  /*1a60*/  IMAD.IADD R6, R6, 0x1, R5 ;  /* 0x0000000106067824 */ /* 0x000fe200078e0205 */
[----:B------:R-:W-:Y:S02]  /*1a70*/  SEL R4, R5, R4, !P0 ;  /* 0x0000000405047207 */ /* 0x000fe40004000000 */
[----:B------:R-:W-:Y:S01]  /*1a80*/  ISETP.NE.AND P0, PT, R43, 0x3, PT ;  /* 0x000000032b00780c */ /* 0x000fe20003f05270 */
[----:B------:R-:W-:-:S03]  /*1a90*/  IMAD.IADD R7, R7, 0x1, R6 ;  /* 0x0000000107077824 */ /* 0x000fc600078e0206 */
[----:B------:R-:W-:Y:S01]  /*1aa0*/  SEL R4, R6, R4, !P0 ;  /* 0x0000000406047207 */ /* 0x000fe20004000000 */
[----:B-1----:R-:W-:Y:S01]  /*1ab0*/  IMAD.IADD R8, R7, 0x1, R8 ;  /* 0x0000000107087824 */ /* 0x002fe200078e0208 */
[----:B------:R-:W-:Y:S02]  /*1ac0*/  ISETP.NE.AND P0, PT, R43, 0x4, PT ;  /* 0x000000042b00780c */ /* 0x000fe40003f05270 */
[----:B------:R-:W-:Y:S01]  /*1ad0*/  SEL R6, R2, RZ, P2 ;  /* 0x000000ff02067207 */ /* 0x000fe20001000000 */
[----:B------:R-:W-:Y:S01]  /*1ae0*/  IMAD.IADD R9, R9, 0x1, R8 ;  /* 0x0000000109097824 */ /* 0x000fe200078e0208 */
[----:B------:R-:W-:Y:S02]  /*1af0*/  SEL R4, R7, R4, !P0 ;  /* 0x0000000407047207 */ /* 0x000fe40004000000 */
[----:B------:R-:W-:Y:S01]  /*1b00*/  ISETP.NE.AND P0, PT, R43, 0x5, PT ;  /* 0x000000052b00780c */ /* 0x000fe20003f05270 */
[----:B------:R-:W-:-:S03]  /*1b10*/  IMAD.IADD R10, R10, 0x1, R9 ;  /* 0x000000010a0a7824 */ /* 0x000fc600078e0209 */
[----:B------:R-:W-:Y:S01]  /*1b20*/  SEL R3, R8, R4, !P0 ;  /* 0x0000000408037207 */ /* 0x000fe20004000000 */
[----:B------:R-:W-:Y:S01]  /*1b30*/  IMAD.IADD R11, R11, 0x1, R10 ;  /* 0x000000010b0b7824 */ /* 0x000fe200078e020a */
[----:B------:R-:W0:Y:S01]  /*1b40*/  LDS.64 R4, [UR4+0x30] ;  /* 0x00003004ff047984 */ /* 0x000e220008000a00 */
[----:B------:R-:W-:Y:S02]  /*1b50*/  ISETP.NE.AND P0, PT, R43, 0x6, PT ;  /* 0x000000062b00780c */ /* 0x000fe40003f05270 */
[----:B--2---:R-:W-:Y:S02]  /*1b60*/  IMAD.IADD R12, R11, 0x1, R12 ;  /* 0x000000010b0c7824 */ /* 0x004fe400078e020c */
[----:B------:R-:W-:Y:S02]  /*1b70*/  SEL R3, R9, R3, !P0 ;  /* 0x0000000309037207 */ /* 0x000fe40004000000 */
[----:B------:R-:W-:Y:S01]  /*1b80*/  ISETP.NE.AND P0, PT, R43, 0x7, PT ;  /* 0x000000072b00780c */ /* 0x000fe20003f05270 */
[----:B------:R-:W-:-:S03]  /*1b90*/  IMAD.IADD R13, R13, 0x1, R12 ;  /* 0x000000010d0d7824 */ /* 0x000fc600078e020c */
[----:B------:R-:W-:Y:S01]  /*1ba0*/  SEL R3, R10, R3, !P0 ;  /* 0x000000030a037207 */ /* 0x000fe20004000000 */
[----:B------:R-:W-:Y:S01]  /*1bb0*/  IMAD.IADD R14, R14, 0x1, R13 ;  /* 0x000000010e0e7824 */ /* 0x000fe200078e020d */
[----:B------:R-:W-:-:S03]  /*1bc0*/  ISETP.NE.AND P0, PT, R43, 0x8, PT ;  /* 0x000000082b00780c */ /* 0x000fc60003f05270 */
[----:B------:R-:W-:Y:S01]  /*1bd0*/  IMAD.IADD R15, R15, 0x1, R14 ;  /* 0x000000010f0f7824 */ /* 0x000fe200078e020e */
[----:B------:R-:W-:Y:S02]  /*1be0*/  SEL R3, R11, R3, !P0 ;  /* 0x000000030b037207 */ /* 0x000fe40004000000 */
[----:B------:R-:W-:-:S04]  /*1bf0*/  ISETP.NE.AND P0, PT, R43, 0x9, PT ;  /* 0x000000092b00780c */ /* 0x000fc80003f05270 */
[----:B------:R-:W-:Y:S02]  /*1c00*/  SEL R3, R12, R3, !P0 ;  /* 0x000000030c037207 */ /* 0x000fe40004000000 */
[----:B------:R-:W-:-:S04]  /*1c10*/  ISETP.NE.AND P0, PT, R43, 0xa, PT ;  /* 0x0000000a2b00780c */ /* 0x000fc80003f05270 */
[----:B------:R-:W-:Y:S02]  /*1c20*/  SEL R3, R13, R3, !P0 ;  /* 0x000000030d037207 */ /* 0x000fe40004000000 */
[----:B------:R-:W-:-:S04]  /*1c30*/  ISETP.NE.AND P0, PT, R43, 0xb, PT ;  /* 0x0000000b2b00780c */ /* 0x000fc80003f05270 */
[----:B------:R-:W-:Y:S02]  /*1c40*/  SEL R3, R14, R3, !P0 ;  /* 0x000000030e037207 */ /* 0x000fe40004000000 */
[----:B------:R-:W-:Y:S01]  /*1c50*/  ISETP.NE.AND P0, PT, R43, 0xc, PT ;  /* 0x0000000c2b00780c */ /* 0x000fe20003f05270 */
[----:B0-----:R-:W-:-:S03]  /*1c60*/  IMAD.IADD R4, R15, 0x1, R4 ;  /* 0x000000010f047824 */ /* 0x001fc600078e0204 */
[----:B------:R-:W-:Y:S02]  /*1c70*/  SEL R3, R15, R3, !P0 ;  /* 0x000000030f037207 */ /* 0x000fe40004000000 */
[----:B------:R-:W-:Y:S01]  /*1c80*/  ISETP.GT.U32.AND P0, PT, R16, 0x1f, PT ;  /* 0x0000001f1000780c */ /* 0x000fe20003f04070 */
[----:B------:R-:W-:Y:S01]  /*1c90*/  IMAD.IADD R5, R5, 0x1, R4 ;  /* 0x0000000105057824 */ /* 0x000fe200078e0204 */
[----:B------:R-:W-:Y:S02]  /*1ca0*/  SEL R3, R4, R3, !P1 ;  /* 0x0000000304037207 */ /* 0x000fe40004800000 */
[----:B------:R-:W-:-:S03]  /*1cb0*/  ISETP.GE.U32.AND P1, PT, R16, 0x20, PT ;  /* 0x000000201000780c */ /* 0x000fc60003f26070 */
[----:B------:R-:W-:-:S05]  /*1cc0*/  IMAD.IADD R7, R3, 0x1, R6 ;  /* 0x0000000103077824 */ /* 0x000fca00078e0206 */
[----:B------:R-:W-:Y:S01]  /*1cd0*/  SEL R10, R2, R7, !P1 ;  /* 0x00000007020a7207 */ /* 0x000fe20004800000 */
[----:B------:R-:W-:Y:S06]  /*1ce0*/  @P0 BRA `(.L_x_472) ;  /* 0x0000000800200947 */ /* 0x000fec0003800000 */
[----:B------:R-:W0:Y:S01]  /*1cf0*/  LDC.64 R8, c[0x0][0x3a0] ;  /* 0x0000e800ff087b82 */ /* 0x000e220000000a00 */
[----:B------:R-:W-:Y:S02]  /*1d00*/  ISETP.NE.AND P1, PT, R16, RZ, PT ;  /* 0x000000ff1000720c */ /* 0x000fe40003f25270 */
        /* <DEDUP_REMOVED lines=13> */
.L_x_505:
[----:B------:R-:W-:Y:S05]  /*1de0*/  @!P0 BRA `(.L_x_474) ;  /* 0x0000000000248947 */ /* 0x000fea0003800000 */
[----:B------:R-:W-:-:S07]  /*1df0*/  IMAD.MOV.U32 R4, RZ, RZ, 0xee ;  /* 0x000000eeff047424 */ /* 0x000fce00078e00ff */
.L_x_476:
[----:B------:R-:W-:Y:S05]  /*1e00*/  NANOSLEEP R4 ;  /* 0x000000040000735d */ /* 0x000fea0003800000 */
[----:B------:R-:W2:Y:S01]  /*1e10*/  LD.E.64.STRONG.GPU R6, desc[UR8][R8.64+0x100] ;  /* 0x0001000808067980 */ /* 0x000ea2000c10fb00 */
[----:B------:R-:W-:Y:S01]  /*1e20*/  UMOV UR5, 0xffffffff ;  /* 0xffffffff00057882 */ /* 0x000fe20000000000 */
[----:B------:R-:W-:Y:S02]  /*1e30*/  SHF.R.U32.HI R4, RZ, 0x1, R4 ;  /* 0x00000001ff047819 */ /* 0x000fe40000011604 */
[----:B--2---:R-:W-:Y:S01]  /*1e40*/  ISETP.NE.AND P0, PT, R6, 0x63, PT ;  /* 0x000000630600780c */ /* 0x004fe20003f05270 */
[----:B------:R-:W-:-:S12]  /*1e50*/  BRA.DIV UR5, `(.L_x_475) ;  /* 0x0000004e05147947 */ /* 0x000fd8000b800000 */
[----:B------:R-:W-:-:S13]  /*1e60*/  VOTE.ANY P0, !P0 ;  /* 0x0000000000ff7806 */ /* 0x000fda0004000100 */
.L_x_508:
[----:B------:R-:W-:Y:S05]  /*1e70*/  @P0 BRA `(.L_x_476) ;  /* 0xfffffffc00e00947 */ /* 0x000fea000383ffff */
.L_x_474:
[----:B------:R-:W-:Y:S01]  /*1e80*/  UMOV UR5, 0xffffffff ;  /* 0xffffffff00057882 */ /* 0x000fe20000000000 */
[----:B------:R-:W-:Y:S02]  /*1e90*/  ISETP.NE.AND P2, PT, R6, 0x65, PT ;  /* 0x000000650600780c */ /* 0x000fe40003f45270 */
[----:B------:R-:W-:Y:S11]  /*1ea0*/  BRA.DIV UR5, `(.L_x_477) ;  /* 0x0000004e05207947 */ /* 0x000ff6000b800000 */
[----:B------:R-:W0:Y:S01]  /*1eb0*/  S2R R12, SR_GEMASK ;  /* 0x00000000000c7919 */ /* 0x000e220000003c00 */
[----:B------:R-:W-:-:S04]  /*1ec0*/  VOTE.ANY R0, PT, !P2 ;  /* 0x0000000000007806 */ /* 0x000fc800050e0100 */
[----:B0-----:R-:W-:-:S05]  /*1ed0*/  LOP3.LUT R0, R0, 0x80000000, R12, 0xec, !PT ;  /* 0x8000000000007812 */ /* 0x001fca00078eec0c */
[----:B------:R-:W-:-:S05]  /*1ee0*/  VIADD R9, R0, 0xffffffff ;  /* 0xffffffff00097836 */ /* 0x000fca0000000000 */
[----:B------:R-:W-:Y:S01]  /*1ef0*/  LOP3.LUT R9, R0, R9, RZ, 0xc, !PT ;  /* 0x0000000900097212 */ /* 0x000fe200078e0cff */
[----:B------:R-:W-:-:S03]  /*1f00*/  VIADD R0, R40, 0x2 ;  /* 0x0000000228007836 */ /* 0x000fc60000000000 */
[----:B------:R-:W0:Y:S02]  /*1f10*/  POPC R15, R9 ;  /* 0x00000009000f7309 */ /* 0x000e240000000000 */
[----:B0-----:R-:W0:Y:S01]  /*1f20*/  SHFL.DOWN PT, R8, R7, 0x1, R15 ;  /* 0x0820000007087989 */ /* 0x001e2200000e000f */
[----:B------:R-:W-:-:S04]  /*1f30*/  ISETP.GE.AND P0, PT, R40, R15, PT ;  /* 0x0000000f2800720c */ /* 0x000fc80003f06270 */
        /* <DEDUP_REMOVED lines=13> */
[----:B------:R-:W-:-:S03]  /*2010*/  IMAD.IADD R44, R42, 0x1, R7 ;  /* 0x000000012a2c7824 */ /* 0x000fc600078e0207 */
[----:B------:R-:W-:Y:S02]  /*2020*/  ISETP.GT.AND P2, PT, R0, R15, PT ;  /* 0x0000000f0000720c */ /* 0x000fe40003f44270 */
[----:B------:R-:W0:Y:S02]  /*2030*/  SHFL.DOWN PT, R8, R44, 0x8, R15 ;  /* 0x090000002c087989 */ /* 0x000e2400000e000f */
[----:B0-----:R-:W-:Y:S02]  /*2040*/  SEL R7, R8, RZ, !P0 ;  /* 0x000000ff08077207 */ /* 0x001fe40004000000 */
[----:B------:R-:W0:Y:S01]  /*2050*/  LDC.64 R8, c[0x0][0x3a0] ;  /* 0x0000e800ff087b82 */ /* 0x000e220000000a00 */
[----:B------:R-:W-:Y:S02]  /*2060*/  ISETP.NE.AND P0, PT, R6, 0x65, PT ;  /* 0x000000650600780c */ /* 0x000fe40003f05270 */
[----:B------:R-:W-:-:S05]  /*2070*/  IMAD.IADD R46, R44, 0x1, R7 ;  /* 0x000000012c2e7824 */ /* 0x000fca00078e0207 */
[----:B------:R-:W1:Y:S06]  /*2080*/  SHFL.DOWN PT, R14, R46, 0x10, R15 ;  /* 0x0a0000002e0e7989 */ /* 0x000e6c00000e000f */
[----:B------:R-:W-:Y:S02]  /*2090*/  VOTE.ALL P0, P0 ;  /* 0x0000000000ff7806 */ /* 0x000fe40000000000 */
[----:B0-----:R-:W-:Y:S02]  /*20a0*/  IADD3 R13, P3, PT, R8, 0x100, RZ ;  /* 0x00000100080d7810 */ /* 0x001fe40007f7e0ff */
[----:B-1----:R-:W-:-:S03]  /*20b0*/  SEL R7, R14, RZ, !P2 ;  /* 0x000000ff0e077207 */ /* 0x002fc60005000000 */
[----:B------:R-:W-:Y:S02]  /*20c0*/  IMAD.X R14, RZ, RZ, R9, P3 ;  /* 0x000000ffff0e7224 */ /* 0x000fe400018e0609 */
[----:B------:R-:W-:-:S07]  /*20d0*/  IMAD.IADD R42, R46, 0x1, R7 ;  /* 0x000000012e2a7824 */ /* 0x000fce00078e0207 */
.L_x_517:
[----:B------:R-:W-:Y:S05]  /*20e0*/  @!P0 BRA `(.L_x_478) ;  /* 0x0000000000e48947 */ /* 0x000fea0003800000 */
[----:B------:R-:W-:-:S07]  /*20f0*/  IMAD.MOV.U32 R15, RZ, RZ, 0xee ;  /* 0x000000eeff0f7424 */ /* 0x000fce00078e00ff */
.L_x_484:
        /* <DEDUP_REMOVED lines=10> */
.L_x_520:
[----:B------:R-:W-:Y:S05]  /*21a0*/  @!P0 BRA `(.L_x_480) ;  /* 0x0000000000248947 */ /* 0x000fea0003800000 */
[----:B------:R-:W-:-:S07]  /*21b0*/  IMAD.MOV.U32 R4, RZ, RZ, R15 ;  /* 0x000000ffff047224 */ /* 0x000fce00078e000f */
.L_x_482:
[----:B------:R-:W-:Y:S05]  /*21c0*/  NANOSLEEP R4 ;  /* 0x000000040000735d */ /* 0x000fea0003800000 */
[----:B------:R-:W2:Y:S01]  /*21d0*/  LD.E.64.STRONG.GPU R6, desc[UR8][R8.64+-0x100] ;  /* 0xffff000808067980 */ /* 0x000ea2000c10fb00 */
[----:B------:R-:W-:Y:S01]  /*21e0*/  UMOV UR5, 0xffffffff ;  /* 0xffffffff00057882 */ /* 0x000fe20000000000 */
[----:B------:R-:W-:Y:S02]  /*21f0*/  SHF.R.U32.HI R4, RZ, 0x1, R4 ;  /* 0x00000001ff047819 */ /* 0x000fe40000011604 */
[----:B--2---:R-:W-:Y:S01]  /*2200*/  ISETP.NE.AND P0, PT, R6, 0x63, PT ;  /* 0x000000630600780c */ /* 0x004fe20003f05270 */
[----:B------:R-:W-:-:S12]  /*2210*/  BRA.DIV UR5, `(.L_x_481) ;  /* 0x0000004e056c7947 */ /* 0x000fd8000b800000 */
[----:B------:R-:W-:-:S13]  /*2220*/  VOTE.ANY P0, !P0 ;  /* 0x0000000000ff7806 */ /* 0x000fda0004000100 */
.L_x_523:
[----:B------:R-:W-:Y:S05]  /*2230*/  @P0 BRA `(.L_x_482) ;  /* 0xfffffffc00e00947 */ /* 0x000fea000383ffff */
.L_x_480:
[----:B------:R-:W-:Y:S01]  /*2240*/  UMOV UR5, 0xffffffff ;  /* 0xffffffff00057882 */ /* 0x000fe20000000000 */
[----:B------:R-:W-:Y:S02]  /*2250*/  ISETP.NE.AND P0, PT, R6, 0x65, PT ;  /* 0x000000650600780c */ /* 0x000fe40003f05270 */
[----:B------:R-:W-:Y:S11]  /*2260*/  BRA.DIV UR5, `(.L_x_483) ;  /* 0x0000004e05787947 */ /* 0x000ff6000b800000 */
        /* <DEDUP_REMOVED lines=32> */
.L_x_532:
[----:B------:R-:W-:Y:S05]  /*2470*/  @P0 BRA `(.L_x_484) ;  /* 0xfffffffc00200947 */ /* 0x000fea000383ffff */
.L_x_478:
[----:B------:R-:W-:Y:S01]  /*2480*/  ISETP.NE.AND P0, PT, R40, RZ, PT ;  /* 0x000000ff2800720c */ /* 0x000fe20003f05270 */
[----:B------:R-:W0:Y:S01]  /*2490*/  @!P1 S2R R7, SR_CgaCtaId ;  /* 0x0000000000079919 */ /* 0x000e220000008800 */
[----:B------:R-:W-:Y:S01]  /*24a0*/  @!P1 MOV R0, 0x400 ;  /* 0x0000040000009802 */ /* 0x000fe20000000f00 */
[----:B------:R-:W-:Y:S02]  /*24b0*/  @!P1 IMAD.IADD R5, R5, 0x1, R42 ;  /* 0x0000000105059824 */ /* 0x000fe400078e022a */
[----:B------:R-:W-:-:S05]  /*24c0*/  @!P1 IMAD.MOV.U32 R4, RZ, RZ, 0x65 ;  /* 0x00000065ff049424 */ /* 0x000fca00078e00ff */
[----:B------:R1:W-:Y:S03]  /*24d0*/  @!P1 ST.E.64.STRONG.GPU desc[UR8][R2.64+0x100], R4 ;  /* 0x0001000402009985 */ /* 0x0003e6000c10fb08 */
[----:B------:R-:W-:Y:S01]  /*24e0*/  @!P0 MOV R6, 0x400 ;  /* 0x0000040000068802 */ /* 0x000fe20000000f00 */
[----:B------:R-:W2:Y:S01]  /*24f0*/  @!P0 S2R R9, SR_CgaCtaId ;  /* 0x0000000000098919 */ /* 0x000ea20000008800 */
[----:B0-----:R-:W-:Y:S01]  /*2500*/  @!P1 LEA R0, R7, R0, 0x18 ;  /* 0x0000000007009211 */ /* 0x001fe200078ec0ff */
[----:B------:R-:W-:Y:S02]  /*2510*/  IMAD.MOV.U32 R7, RZ, RZ, R10 ;  /* 0x000000ffff077224 */ /* 0x000fe400078e000a */
[----:B------:R-:W-:Y:S02]  /*2520*/  @!P0 IMAD.MOV.U32 R7, RZ, RZ, R42 ;  /* 0x000000ffff078224 */ /* 0x000fe400078e002a */
[----:B------:R1:W-:Y:S04]  /*2530*/  @!P1 STS [R0+0x68], R5 ;  /* 0x0000680500009388 */ /* 0x0003e80000000800 */
[----:B------:R1:W-:Y:S01]  /*2540*/  @!P1 STS [R0+0x64], R42 ;  /* 0x0000642a00009388 */ /* 0x0003e20000000800 */
[----:B--2---:R-:W-:-:S05]  /*2550*/  @!P0 LEA R9, R9, R6, 0x18 ;  /* 0x0000000609098211 */ /* 0x004fca00078ec0ff */
[----:B------:R1:W-:Y:S02]  /*2560*/  @!P0 STS [R9+0x48], R42 ;  /* 0x0000482a09008388 */ /* 0x0003e40000000800 */
.L_x_472:
[----:B------:R-:W-:Y:S05]  /*2570*/  WARPSYNC.ALL ;  /* 0x0000000000007948 */ /* 0x000fea0003800000 */
[----:B------:R-:W0:Y:S08]  /*2580*/  S2UR UR6, SR_CgaCtaId ;  /* 0x00000000000679c3 */ /* 0x000e300000008800 */
[----:B------:R-:W-:Y:S01]  /*2590*/  BAR.SYNC.DEFER_BLOCKING 0x0 ;  /* 0x0000000000007b1d */ /* 0x000fe20000010000 */
[----:B------:R-:W-:-:S02]  /*25a0*/  ISETP.NE.AND P0, PT, R16, RZ, PT ;  /* 0x000000ff1000720c */ /* 0x000fc40003f05270 */
[----:B------:R-:W-:Y:S02]  /*25b0*/  ISETP.NE.AND P4, PT, R38, RZ, PT ;  /* 0x000000ff2600720c */ /* 0x000fe40003f85270 */
[----:B------:R-:W-:Y:S01]  /*25c0*/  ISETP.NE.AND P2, PT, R37, RZ, PT ;  /* 0x000000ff2500720c */ /* 0x000fe20003f45270 */
[----:B------:R-:W-:Y:S01]  /*25d0*/  UMOV UR5, 0x400 ;  /* 0x0000040000057882 */ /* 0x000fe20000000000 */
[----:B------:R-:W-:Y:S02]  /*25e0*/  SEL R10, RZ, 0x1, !P4 ;  /* 0x00000001ff0a7807 */ /* 0x000fe40006000000 */
[----:B------:R-:W-:Y:S02]  /*25f0*/  SEL R6, RZ, 0x1, !P2 ;  /* 0x00000001ff067807 */ /* 0x000fe40005000000 */
[----:B------:R-:W-:Y:S02]  /*2600*/  ISETP.NE.AND P6, PT, R19, RZ, PT ;  /* 0x000000ff1300720c */ /* 0x000fe40003fc5270 */
[----:B------:R-:W-:-:S02]  /*2610*/  ISETP.NE.AND P1, PT, R20, RZ, PT ;  /* 0x000000ff1400720c */ /* 0x000fc40003f25270 */
[----:B------:R-:W-:Y:S02]  /*2620*/  SEL R8, RZ, 0x1, !P6 ;  /* 0x00000001ff087807 */ /* 0x000fe40007000000 */
[----:B------:R-:W-:Y:S02]  /*2630*/  SEL R14, RZ, 0x1, !P1 ;  /* 0x00000001ff0e7807 */ /* 0x000fe40004800000 */
[----:B------:R-:W-:Y:S02]  /*2640*/  ISETP.NE.AND P3, PT, R23, RZ, PT ;  /* 0x000000ff1700720c */ /* 0x000fe40003f65270 */
[----:B------:R-:W-:Y:S01]  /*2650*/  ISETP.NE.AND P5, PT, R39, RZ, PT ;  /* 0x000000ff2700720c */ /* 0x000fe20003fa5270 */
[----:B0-----:R-:W-:Y:S01]  /*2660*/  ULEA UR5, UR6, UR5, 0x18 ;  /* 0x0000000506057291 */ /* 0x001fe2000f8ec0ff */
[----:B------:R-:W0:Y:S08]  /*2670*/  LDCU UR6, c[0x0][0x3ac] ;  /* 0x00007580ff0677ac */ /* 0x000e300008000800 */
[----:B-1----:R-:W1:Y:S04]  /*2680*/  LDS R2, [UR5+0x48] ;  /* 0x00004805ff027984 */ /* 0x002e680008000800 */
[----:B------:R-:W2:Y:S04]  /*2690*/  LDS R3, [UR5+0x6c] ;  /* 0x00006c05ff037984 */ /* 0x000ea80008000800 */
[----:B------:R-:W3:Y:S01]  /*26a0*/  LDS R0, [UR5+0x64] ;  /* 0x00006405ff007984 */ /* 0x000ee20008000800 */
[----:B-1----:R-:W-:Y:S01]  /*26b0*/  SEL R2, R2, RZ, P0 ;  /* 0x000000ff02027207 */ /* 0x002fe20000000000 */
[----:B------:R-:W-:Y:S01]  /*26c0*/  BAR.SYNC.DEFER_BLOCKING 0x0 ;  /* 0x0000000000007b1d */ /* 0x000fe20000010000 */
[----:B------:R-:W-:-:S02]  /*26d0*/  ISETP.NE.AND P0, PT, R36, RZ, PT ;  /* 0x000000ff2400720c */ /* 0x000fc40003f05270 */
[----:B--2---:R-:W-:Y:S01]  /*26e0*/  IADD3 R5, PT, PT, -R3, 0x1340, RZ ;  /* 0x0000134003057810 */ /* 0x004fe20007ffe1ff */
[----:B------:R-:W-:Y:S01]  /*26f0*/  IMAD.IADD R7, R2, 0x1, R7 ;  /* 0x0000000102077824 */ /* 0x000fe200078e0207 */
[----:B------:R-:W-:Y:S02]  /*2700*/  SEL R20, RZ, 0x1, !P0 ;  /* 0x00000001ff147807 */ /* 0x000fe40004000000 */
[--C-:B---3--:R-:W-:Y:S01]  /*2710*/  IADD3 R17, PT, PT, R16, R17, -R0.reuse ;  /* 0x0000001110117210 */ /* 0x108fe20007ffe800 */
[C---:B------:R-:W-:Y:S01]  /*2720*/  IMAD.IADD R2, R7.reuse, 0x1, -R0 ;  /* 0x0000000107027824 */ /* 0x040fe200078e0a00 */
[--C-:B------:R-:W-:Y:S02]  /*2730*/  IADD3 R11, PT, PT, R0, -R7, -R10.reuse ;  /* 0x80000007000b7210 */ /* 0x100fe40007ffe80a */
[----:B------:R-:W-:Y:S01]  /*2740*/  IADD3 R7, PT, PT, R7, R6, R10 ;  /* 0x0000000607077210 */ /* 0x000fe20007ffe00a */
[--C-:B------:R-:W-:Y:S01]  /*2750*/  IMAD R4, R16, 0xb, -R2.reuse ;  /* 0x0000000b10047824 */ /* 0x100fe200078e0a02 */
[----:B------:R-:W-:Y:S01]  /*2760*/  LOP3.LUT R17, RZ, R17, RZ, 0x33, !PT ;  /* 0x00000011ff117212 */ /* 0x000fe200078e33ff */
[----:B------:R-:W-:-:S02]  /*2770*/  IMAD.IADD R9, R5, 0x1, R2 ;  /* 0x0000000105097824 */ /* 0x000fc400078e0202 */
[----:B------:R-:W-:Y:S02]  /*2780*/  IMAD R11, R16, 0xb, R11 ;  /* 0x0000000b100b7824 */ /* 0x000fe400078e020b */
[----:B------:R-:W-:Y:S01]  /*2790*/  IMAD.IADD R13, R0, 0x1, -R7 ;  /* 0x00000001000d7824 */ /* 0x000fe200078e0a07 */
[----:B------:R-:W-:Y:S01]  /*27a0*/  SEL R2, R9, R4, P4 ;  /* 0x0000000409027207 */ /* 0x000fe20002000000 */
[----:B------:R-:W-:Y:S01]  /*27b0*/  IMAD.IADD R9, R10, 0x1, R9 ;  /* 0x000000010a097824 */ /* 0x000fe200078e0209 */
[----:B------:R-:W-:Y:S01]  /*27c0*/  ISETP.NE.AND P4, PT, R32, RZ, PT ;  /* 0x000000ff2000720c */ /* 0x000fe20003f85270 */
[----:B------:R-:W-:Y:S02]  /*27d0*/  VIADD R4, R11, 0x1 ;  /* 0x000000010b047836 */ /* 0x000fe40000000000 */
[----:B------:R-:W-:Y:S01]  /*27e0*/  IMAD R13, R16, 0xb, R13 ;  /* 0x0000000b100d7824 */ /* 0x000fe200078e020d */
[----:B------:R-:W-:Y:S01]  /*27f0*/  SEL R10, RZ, 0x1, !P4 ;  /* 0x00000001ff0a7807 */ /* 0x000fe20006000000 */
[----:B------:R-:W-:Y:S01]  /*2800*/  IMAD.IADD R7, R7, 0x1, R8 ;  /* 0x0000000107077824 */ /* 0x000fe200078e0208 */
[----:B------:R-:W-:Y:S01]  /*2810*/  SEL R4, R9, R4, P2 ;  /* 0x0000000409047207 */ /* 0x000fe20001000000 */
[----:B------:R-:W-:Y:S01]  /*2820*/  IMAD.IADD R11, R6, 0x1, R9 ;  /* 0x00000001060b7824 */ /* 0x000fe200078e0209 */
[----:B------:R-:W-:Y:S01]  /*2830*/  ISETP.NE.AND P2, PT, R21, RZ, PT ;  /* 0x000000ff1500720c */ /* 0x000fe20003f45270 */
[----:B------:R-:W-:Y:S01]  /*2840*/  VIADD R6, R13, 0x2 ;  /* 0x000000020d067836 */ /* 0x000fe20000000000 */
[----:B------:R-:W-:Y:S01]  /*2850*/  LEA R4, R4, UR5, 0x2 ;  /* 0x0000000504047c11 */ /* 0x000fe2000f8e10ff */
[----:B------:R-:W-:Y:S01]  /*2860*/  IMAD.IADD R9, R7, 0x1, R10 ;  /* 0x0000000107097824 */ /* 0x000fe200078e020a */
[----:B------:R-:W-:Y:S01]  /*2870*/  SEL R12, RZ, 0x1, !P2 ;  /* 0x00000001ff0c7807 */ /* 0x000fe20005000000 */
[----:B------:R-:W-:Y:S01]  /*2880*/  IMAD.IADD R21, R8, 0x1, R11 ;  /* 0x0000000108157824 */ /* 0x000fe200078e020b */
[----:B------:R-:W-:Y:S01]  /*2890*/  SEL R6, R11, R6, P6 ;  /* 0x000000060b067207 */ /* 0x000fe20003000000 */
[----:B------:R-:W-:Y:S01]  /*28a0*/  IMAD.IADD R15, R0, 0x1, -R7 ;  /* 0x00000001000f7824 */ /* 0x000fe200078e0a07 */
[----:B------:R-:W-:Y:S01]  /*28b0*/  ISETP.NE.AND P6, PT, R29, RZ, PT ;  /* 0x000000ff1d00720c */ /* 0x000fe20003fc5270 */
[----:B------:R-:W-:Y:S01]  /*28c0*/  IMAD.IADD R11, R9, 0x1, R12 ;  /* 0x00000001090b7824 */ /* 0x000fe200078e020c */
[----:B------:R-:W-:Y:S01]  /*28d0*/  SEL R8, RZ, 0x1, !P5 ;  /* 0x00000001ff087807 */ /* 0x000fe20006800000 */
[----:B------:R-:W-:Y:S01]  /*28e0*/  IMAD R15, R16, 0xb, R15 ;  /* 0x0000000b100f7824 */ /* 0x000fe200078e020f */
[----:B------:R-:W-:Y:S01]  /*28f0*/  SEL R32, RZ, 0x1, !P6 ;  /* 0x00000001ff207807 */ /* 0x000fe20007000000 */
[----:B------:R-:W-:Y:S01]  /*2900*/  IMAD.IADD R29, R0, 0x1, -R11 ;  /* 0x00000001001d7824 */ /* 0x000fe200078e0a0b */
[----:B------:R-:W-:Y:S01]  /*2910*/  LEA R6, R6, UR5, 0x2 ;  /* 0x0000000506067c11 */ /* 0x000fe2000f8e10ff */
[----:B------:R-:W-:-:S02]  /*2920*/  IMAD.IADD R13, R11, 0x1, R14 ;  /* 0x000000010b0d7824 */ /* 0x000fc400078e020e */
[----:B------:R-:W-:Y:S02]  /*2930*/  IMAD.IADD R19, R0, 0x1, -R9 ;  /* 0x0000000100137824 */ /* 0x000fe400078e0a09 */
[----:B------:R-:W-:Y:S02]  /*2940*/  VIADD R7, R15, 0x3 ;  /* 0x000000030f077836 */ /* 0x000fe40000000000 */
[----:B------:R-:W-:Y:S02]  /*2950*/  IMAD R29, R16, 0xb, R29 ;  /* 0x0000000b101d7824 */ /* 0x000fe400078e021d */
[----:B------:R-:W-:Y:S01]  /*2960*/  IMAD.IADD R10, R10, 0x1, R21 ;  /* 0x000000010a0a7824 */ /* 0x000fe200078e0215 */
[----:B------:R-:W-:Y:S01]  /*2970*/  SEL R7, R21, R7, P4 ;  /* 0x0000000715077207 */ /* 0x000fe20002000000 */
[----:B------:R-:W-:Y:S01]  /*2980*/  IMAD.IADD R15, R13, 0x1, R20 ;  /* 0x000000010d0f7824 */ /* 0x000fe200078e0214 */
[----:B------:R-:W-:Y:S01]  /*2990*/  ISETP.NE.AND P4, PT, R34, RZ, PT ;  /* 0x000000ff2200720c */ /* 0x000fe20003f85270 */
[----:B------:R-:W-:-:S02]  /*29a0*/  IMAD R23, R16, 0xb, R19 ;  /* 0x0000000b10177824 */ /* 0x000fc400078e0213 */
[----:B------:R-:W-:Y:S01]  /*29b0*/  IMAD.IADD R13, R0, 0x1, -R13 ;  /* 0x00000001000d7824 */ /* 0x000fe200078e0a0d */
[----:B------:R-:W-:Y:S01]  /*29c0*/  SEL R9, RZ, 0x1, !P4 ;  /* 0x00000001ff097807 */ /* 0x000fe20006000000 */
[----:B------:R-:W-:Y:S02]  /*29d0*/  VIADD R29, R29, 0x5 ;  /* 0x000000051d1d7836 */ /* 0x000fe40000000000 */
[----:B------:R-:W-:Y:S02]  /*29e0*/  IMAD.IADD R12, R12, 0x1, R10 ;  /* 0x000000010c0c7824 */ /* 0x000fe400078e020a */
[----:B------:R-:W-:Y:S02]  /*29f0*/  VIADD R23, R23, 0x4 ;  /* 0x0000000417177836 */ /* 0x000fe40000000000 */
[----:B------:R-:W-:Y:S01]  /*2a00*/  IMAD R13, R16, 0xb, R13 ;  /* 0x0000000b100d7824 */ /* 0x000fe200078e020d */
[----:B------:R-:W-:Y:S01]  /*2a10*/  SEL R29, R12, R29, P1 ;  /* 0x0000001d0c1d7207 */ /* 0x000fe20000800000 */
[----:B------:R-:W-:Y:S01]  /*2a20*/  IMAD.IADD R11, R15, 0x1, R32 ;  /* 0x000000010f0b7824 */ /* 0x000fe200078e0220 */
[----:B------:R-:W-:Y:S01]  /*2a30*/  SEL R23, R10, R23, P2 ;  /* 0x000000170a177207 */ /* 0x000fe20001000000 */
[----:B------:R-:W-:-:S02]  /*2a40*/  IMAD.IADD R15, R0, 0x1, -R15 ;  /* 0x00000001000f7824 */ /* 0x000fc400078e0a0f */
[----:B------:R-:W-:Y:S02]  /*2a50*/  IMAD.IADD R12, R14, 0x1, R12 ;  /* 0x000000010e0c7824 */ /* 0x000fe400078e020c */
[----:B------:R-:W-:Y:S02]  /*2a60*/  VIADD R13, R13, 0x6 ;  /* 0x000000060d0d7836 */ /* 0x000fe40000000000 */
[C---:B------:R-:W-:Y:S02]  /*2a70*/  VIADD R10, R16.reuse, 0x380 ;  /* 0x00000380100a7836 */ /* 0x040fe40000000000 */
[----:B------:R-:W-:Y:S01]  /*2a80*/  IMAD R15, R16, 0xb, R15 ;  /* 0x0000000b100f7824 */ /* 0x000fe200078e020f */
[----:B------:R-:W-:Y:S01]  /*2a90*/  SEL R13, R12, R13, P0 ;  /* 0x0000000d0c0d7207 */ /* 0x000fe20000000000 */
[----:B------:R-:W-:Y:S01]  /*2aa0*/  IMAD.IADD R19, R11, 0x1, R8 ;  /* 0x000000010b137824 */ /* 0x000fe200078e0208 */
[----:B------:R-:W-:Y:S01]  /*2ab0*/  ISETP.GE.AND P1, PT, R10, R5, PT ;  /* 0x000000050a00720c */ /* 0x000fe20003f26270 */
[----:B------:R-:W-:Y:S01]  /*2ac0*/  IMAD.IADD R11, R0, 0x1, -R11 ;  /* 0x00000001000b7824 */ /* 0x000fe200078e0a0b */
[----:B------:R-:W-:Y:S01]  /*2ad0*/  LEA R13, R13, UR5, 0x2 ;  /* 0x000000050d0d7c11 */ /* 0x000fe2000f8e10ff */
[----:B------:R-:W-:-:S02]  /*2ae0*/  IMAD.IADD R12, R20, 0x1, R12 ;  /* 0x00000001140c7824 */ /* 0x000fc400078e020c */
[----:B------:R-:W-:Y:S02]  /*2af0*/  VIADD R15, R15, 0x7 ;  /* 0x000000070f0f7836 */ /* 0x000fe40000000000 */
[C---:B------:R-:W-:Y:S02]  /*2b00*/  VIADD R10, R16.reuse, 0x700 ;  /* 0x00000700100a7836 */ /* 0x040fe40000000000 */
[----:B------:R-:W-:Y:S01]  /*2b10*/  IMAD R11, R16, 0xb, R11 ;  /* 0x0000000b100b7824 */ /* 0x000fe200078e020b */
[----:B------:R-:W-:Y:S01]  /*2b20*/  SEL R15, R12, R15, P6 ;  /* 0x0000000f0c0f7207 */ /* 0x000fe20003000000 */
[----:B------:R-:W-:Y:S01]  /*2b30*/  IMAD.IADD R37, R0, 0x1, -R19 ;  /* 0x0000000100257824 */ /* 0x000fe200078e0a13 */
[----:B------:R-:W-:Y:S01]  /*2b40*/  ISETP.GE.AND P6, PT, R10, R5, PT ;  /* 0x000000050a00720c */ /* 0x000fe20003fc6270 */
[----:B------:R-:W-:Y:S01]  /*2b50*/  IMAD.IADD R12, R32, 0x1, R12 ;  /* 0x00000001200c7824 */ /* 0x000fe200078e020c */
[----:B------:R-:W-:Y:S01]  /*2b60*/  IADD3 R19, PT, PT, R0, -R19, -R9 ;  /* 0x8000001300137210 */ /* 0x000fe20007ffe809 */
[----:B------:R-:W-:Y:S01]  /*2b70*/  VIADD R11, R11, 0x8 ;  /* 0x000000080b0b7836 */ /* 0x000fe20000000000 */
[C---:B------:R-:W-:Y:S01]  /*2b80*/  IADD3 R0, PT, PT, R16.reuse, R3, R0 ;  /* 0x0000000310007210 */ /* 0x040fe20007ffe000 */
[----:B------:R-:W-:Y:S01]  /*2b90*/  VIADD R10, R16, 0x8c0 ;  /* 0x000008c0100a7836 */ /* 0x000fe20000000000 */
[----:B------:R-:W-:Y:S01]  /*2ba0*/  LEA R3, R2, UR5, 0x2 ;  /* 0x0000000502037c11 */ /* 0x000fe2000f8e10ff */
[----:B------:R-:W-:Y:S01]  /*2bb0*/  IMAD R37, R16, 0xb, R37 ;  /* 0x0000000b10257824 */ /* 0x000fe200078e0225 */
[----:B------:R-:W-:Y:S01]  /*2bc0*/  SEL R11, R12, R11, P5 ;  /* 0x0000000b0c0b7207 */ /* 0x000fe20002800000 */
[----:B------:R-:W-:Y:S01]  /*2bd0*/  IMAD R19, R16, 0xb, R19 ;  /* 0x0000000b10137824 */ /* 0x000fe200078e0213 */
[----:B------:R-:W-:Y:S01]  /*2be0*/  ISETP.GE.AND P5, PT, R10, R5, PT ;  /* 0x000000050a00720c */ /* 0x000fe20003fa6270 */
[----:B------:R-:W-:Y:S01]  /*2bf0*/  IMAD.IADD R8, R8, 0x1, R12 ;  /* 0x0000000108087824 */ /* 0x000fe200078e020c */
[----:B------:R-:W-:Y:S01]  /*2c00*/  LEA R2, R7, UR5, 0x2 ;  /* 0x0000000507027c11 */ /* 0x000fe2000f8e10ff */
[----:B------:R-:W-:Y:S01]  /*2c10*/  VIADD R37, R37, 0x9 ;  /* 0x0000000925257836 */ /* 0x000fe20000000000 */
[----:B-----5:R-:W-:Y:S01]  /*2c20*/  STS [R3], R18 ;  /* 0x0000001203007388 */ /* 0x020fe20000000800 */
[----:B------:R-:W-:Y:S01]  /*2c30*/  VIADD R10, R16, 0xa80 ;  /* 0x00000a80100a7836 */ /* 0x000fe20000000000 */
[----:B------:R-:W-:Y:S01]  /*2c40*/  LEA R15, R15, UR5, 0x2 ;  /* 0x000000050f0f7c11 */ /* 0x000fe2000f8e10ff */
[----:B------:R-:W-:Y:S01]  /*2c50*/  VIADD R19, R19, 0xa ;  /* 0x0000000a13137836 */ /* 0x000fe20000000000 */
[----:B------:R-:W-:Y:S01]  /*2c60*/  SEL R37, R8, R37, P4 ;  /* 0x0000002508257207 */ /* 0x000fe20002000000 */
[----:B------:R-:W-:Y:S01]  /*2c70*/  @P3 IMAD.IADD R19, R9, 0x1, R8 ;  /* 0x0000000109133824 */ /* 0x000fe200078e0208 */
[-C--:B------:R-:W-:Y:S01]  /*2c80*/  ISETP.GE.AND P4, PT, R10, R5.reuse, PT ;  /* 0x000000050a00720c */ /* 0x080fe20003f86270 */
[----:B0-----:R-:W-:Y:S01]  /*2c90*/  VIADD R17, R17, UR6 ;  /* 0x0000000611117c36 */ /* 0x001fe20008000000 */
[-C--:B------:R-:W-:Y:S01]  /*2ca0*/  ISETP.GE.AND P3, PT, R16, R5.reuse, PT ;  /* 0x000000051000720c */ /* 0x080fe20003f66270 */
[----:B------:R-:W-:Y:S01]  /*2cb0*/  VIADD R8, R0, 0xffffecc0 ;  /* 0xffffecc000087836 */ /* 0x000fe20000000000 */
[----:B------:R0:W-:Y:S01]  /*2cc0*/  STS [R4], R25 ;  /* 0x0000001904007388 */ /* 0x0001e20000000800 */
[C---:B------:R-:W-:Y:S01]  /*2cd0*/  VIADD R10, R16.reuse, 0xc40 ;  /* 0x00000c40100a7836 */ /* 0x040fe20000000000 */
[----:B------:R-:W-:Y:S01]  /*2ce0*/  LEA R11, R11, UR5, 0x2 ;  /* 0x000000050b0b7c11 */ /* 0x000fe2000f8e10ff */
[----:B------:R-:W-:Y:S01]  /*2cf0*/  VIADD R34, R16, 0x1c0 ;  /* 0x000001c010227836 */ /* 0x000fe20000000000 */
[----:B------:R-:W-:Y:S01]  /*2d00*/  SEL R9, R17, R8, !P3 ;  /* 0x0000000811097207 */ /* 0x000fe20005800000 */
[----:B------:R1:W-:Y:S01]  /*2d10*/  STS [R6], R27 ;  /* 0x0000001b06007388 */ /* 0x0003e20000000800 */
[-C--:B------:R-:W-:Y:S01]  /*2d20*/  ISETP.GE.AND P3, PT, R10, R5.reuse, PT ;  /* 0x000000050a00720c */ /* 0x080fe20003f66270 */
[C---:B------:R-:W-:Y:S01]  /*2d30*/  VIADD R14, R16.reuse, 0x540 ;  /* 0x00000540100e7836 */ /* 0x040fe20000000000 */
[----:B------:R-:W-:Y:S01]  /*2d40*/  LEA R8, R23, UR5, 0x2 ;  /* 0x0000000517087c11 */ /* 0x000fe2000f8e10ff */
[----:B------:R2:W-:Y:S01]  /*2d50*/  STS [R2], R35 ;  /* 0x0000002302007388 */ /* 0x0005e20000000800 */
[----:B------:R-:W-:Y:S01]  /*2d60*/  LEA R10, R29, UR5, 0x2 ;  /* 0x000000051d0a7c11 */ /* 0x000fe2000f8e10ff */
[C---:B------:R-:W-:Y:S01]  /*2d70*/  VIADD R12, R16.reuse, 0xe00 ;  /* 0x00000e00100c7836 */ /* 0x040fe20000000000 */
[----:B------:R-:W-:Y:S01]  /*2d80*/  LEA R37, R37, UR5, 0x2 ;  /* 0x0000000525257c11 */ /* 0x000fe2000f8e10ff */
[----:B------:R-:W-:Y:S01]  /*2d90*/  STS [R8], R33 ;  /* 0x0000002108007388 */ /* 0x000fe20000000800 */
[----:B------:R-:W-:Y:S01]  /*2da0*/  LEA R19, R19, UR5, 0x2 ;  /* 0x0000000513137c11 */ /* 0x000fe2000f8e10ff */
[----:B0-----:R-:W-:Y:S01]  /*2db0*/  VIADD R4, R16, 0xfc0 ;  /* 0x00000fc010047836 */ /* 0x001fe20000000000 */
[-C--:B------:R-:W-:Y:S01]  /*2dc0*/  ISETP.GE.AND P2, PT, R34, R5.reuse, PT ;  /* 0x000000052200720c */ /* 0x080fe20003f46270 */
[----:B------:R0:W-:Y:S01]  /*2dd0*/  STS [R10], R31 ;  /* 0x0000001f0a007388 */ /* 0x0001e20000000800 */
[C---:B-1----:R-:W-:Y:S01]  /*2de0*/  VIADD R6, R16.reuse, 0x1180 ;  /* 0x0000118010067836 */ /* 0x042fe20000000000 */
[----:B------:R-:W-:Y:S01]  /*2df0*/  LEA R16, R16, UR5, 0x2 ;  /* 0x0000000510107c11 */ /* 0x000fe2000f8e10ff */
[----:B--2---:R-:W1:Y:S01]  /*2e00*/  LDC.64 R2, c[0x0][0x390] ;  /* 0x0000e400ff027b82 */ /* 0x004e620000000a00 */
[----:B------:R2:W-:Y:S01]  /*2e10*/  STS [R13], R30 ;  /* 0x0000001e0d007388 */ /* 0x0005e20000000800 */
[----:B------:R-:W-:Y:S01]  /*2e20*/  ISETP.GE.AND P0, PT, R14, R5, PT ;  /* 0x000000050e00720c */ /* 0x000fe20003f06270 */
[----:B------:R-:W-:-:S02]  /*2e30*/  VIADD R21, R17, 0xfffffe40 ;  /* 0xfffffe4011157836 */ /* 0x000fc40000000000 */
[----:B------:R3:W-:Y:S01]  /*2e40*/  STS [R15], R28 ;  /* 0x0000001c0f007388 */ /* 0x0007e20000000800 */
[C---:B------:R-:W-:Y:S02]  /*2e50*/  VIADD R23, R17.reuse, 0xfffffc80 ;  /* 0xfffffc8011177836 */ /* 0x040fe40000000000 */
[C---:B0-----:R-:W-:Y:S01]  /*2e60*/  VIADD R31, R17.reuse, 0xfffffac0 ;  /* 0xfffffac0111f7836 */ /* 0x041fe20000000000 */
[----:B------:R-:W-:Y:S01]  /*2e70*/  STS [R11], R26 ;  /* 0x0000001a0b007388 */ /* 0x000fe20000000800 */
[----:B------:R-:W-:Y:S01]  /*2e80*/  @P2 VIADD R21, R0, 0xffffee80 ;  /* 0xffffee8000152836 */ /* 0x000fe20000000000 */
[-C--:B------:R-:W-:Y:S01]  /*2e90*/  ISETP.GE.AND P2, PT, R12, R5.reuse, PT ;  /* 0x000000050c00720c */ /* 0x080fe20003f46270 */
[----:B------:R-:W-:Y:S01]  /*2ea0*/  @P1 VIADD R23, R0, 0xfffff040 ;  /* 0xfffff04000171836 */ /* 0x000fe20000000000 */
[----:B------:R-:W-:Y:S01]  /*2eb0*/  STS [R37], R24 ;  /* 0x0000001825007388 */ /* 0x000fe20000000800 */
[-C--:B------:R-:W-:Y:S01]  /*2ec0*/  ISETP.GE.AND P1, PT, R4, R5.reuse, PT ;  /* 0x000000050400720c */ /* 0x080fe20003f26270 */
[----:B------:R-:W-:Y:S01]  /*2ed0*/  @P0 VIADD R31, R0, 0xfffff200 ;  /* 0xfffff200001f0836 */ /* 0x000fe20000000000 */
[----:B------:R-:W-:Y:S01]  /*2ee0*/  ISETP.GE.AND P0, PT, R6, R5, PT ;  /* 0x000000050600720c */ /* 0x000fe20003f06270 */
[----:B------:R0:W-:Y:S01]  /*2ef0*/  STS [R19], R22 ;  /* 0x0000001613007388 */ /* 0x0001e20000000800 */
[----:B--2---:R-:W-:-:S02]  /*2f00*/  VIADD R13, R17, 0xfffff900 ;  /* 0xfffff900110d7836 */ /* 0x004fc40000000000 */
[----:B---3--:R-:W-:Y:S01]  /*2f10*/  VIADD R15, R17, 0xfffff740 ;  /* 0xfffff740110f7836 */ /* 0x008fe20000000000 */
[----:B------:R-:W-:Y:S01]  /*2f20*/  BAR.SYNC.DEFER_BLOCKING 0x0 ;  /* 0x0000000000007b1d */ /* 0x000fe20000010000 */
[----:B------:R-:W-:Y:S02]  /*2f30*/  @P6 VIADD R13, R0, 0xfffff3c0 ;  /* 0xfffff3c0000d6836 */ /* 0x000fe40000000000 */
[----:B-1----:R-:W-:-:S04]  /*2f40*/  IMAD.WIDE R4, R9, 0x4, R2 ;  /* 0x0000000409047825 */ /* 0x002fc800078e0202 */
[----:B0-----:R-:W-:Y:S02]  /*2f50*/  VIADD R19, R17, 0xfffff580 ;  /* 0xfffff58011137836 */ /* 0x001fe40000000000 */
[----:B------:R-:W-:Y:S02]  /*2f60*/  @P5 VIADD R15, R0, 0xfffff580 ;  /* 0xfffff580000f5836 */ /* 0x000fe40000000000 */
[----:B------:R-:W-:-:S04]  /*2f70*/  IMAD.WIDE R6, R21, 0x4, R2 ;  /* 0x0000000415067825 */ /* 0x000fc800078e0202 */
[----:B------:R-:W-:Y:S02]  /*2f80*/  VIADD R41, R17, 0xfffff3c0 ;  /* 0xfffff3c011297836 */ /* 0x000fe40000000000 */
[----:B------:R-:W-:Y:S02]  /*2f90*/  @P4 VIADD R19, R0, 0xfffff740 ;  /* 0xfffff74000134836 */ /* 0x000fe40000000000 */
[----:B------:R-:W-:-:S04]  /*2fa0*/  IMAD.WIDE R8, R23, 0x4, R2 ;  /* 0x0000000417087825 */ /* 0x000fc800078e0202 */
[----:B------:R-:W-:Y:S01]  /*2fb0*/  VIADD R45, R17, 0xfffff200 ;  /* 0xfffff200112d7836 */ /* 0x000fe20000000000 */
[----:B------:R-:W0:Y:S01]  /*2fc0*/  LDS R25, [R16] ;  /* 0x0000000010197984 */ /* 0x000e220000000800 */
[C---:B------:R-:W-:Y:S02]  /*2fd0*/  @P3 VIADD R41, R0.reuse, 0xfffff900 ;  /* 0xfffff90000293836 */ /* 0x040fe40000000000 */
[----:B------:R-:W-:Y:S01]  /*2fe0*/  IMAD.WIDE R10, R31, 0x4, R2 ;  /* 0x000000041f0a7825 */ /* 0x000fe200078e0202 */
[----:B------:R-:W1:Y:S03]  /*2ff0*/  LDS R27, [R16+0x700] ;  /* 0x00070000101b7984 */ /* 0x000e660000000800 */
[----:B------:R-:W-:Y:S01]  /*3000*/  VIADD R49, R17, 0xfffff040 ;  /* 0xfffff04011317836 */ /* 0x000fe20000000000 */
[----:B------:R-:W2:Y:S01]  /*3010*/  LDS R29, [R16+0xe00] ;  /* 0x000e0000101d7984 */ /* 0x000ea20000000800 */
[----:B------:R-:W-:-:S02]  /*3020*/  @P2 VIADD R45, R0, 0xfffffac0 ;  /* 0xfffffac0002d2836 */ /* 0x000fc40000000000 */
[--C-:B------:R-:W-:Y:S01]  /*3030*/  IMAD.WIDE R12, R13, 0x4, R2.reuse ;  /* 0x000000040d0c7825 */ /* 0x100fe200078e0202 */
[----:B------:R-:W3:Y:S03]  /*3040*/  LDS R33, [R16+0x1500] ;  /* 0x0015000010217984 */ /* 0x000ee60000000800 */
[----:B------:R-:W-:Y:S01]  /*3050*/  VIADD R53, R17, 0xffffee80 ;  /* 0xffffee8011357836 */ /* 0x000fe20000000000 */
[----:B------:R-:W4:Y:S01]  /*3060*/  LDS R35, [R16+0x1c00] ;  /* 0x001c000010237984 */ /* 0x000f220000000800 */
[C---:B------:R-:W-:Y:S02]  /*3070*/  @P1 VIADD R49, R0.reuse, 0xfffffc80 ;  /* 0xfffffc8000311836 */ /* 0x040fe40000000000 */
[--C-:B------:R-:W-:Y:S01]  /*3080*/  IMAD.WIDE R14, R15, 0x4, R2.reuse ;  /* 0x000000040f0e7825 */ /* 0x100fe200078e0202 */
[----:B------:R-:W4:Y:S03]  /*3090*/  LDS R37, [R16+0x2300] ;  /* 0x0023000010257984 */ /* 0x000f260000000800 */
[----:B------:R-:W-:Y:S01]  /*30a0*/  @P0 VIADD R53, R0, 0xfffffe40 ;  /* 0xfffffe4000350836 */ /* 0x000fe20000000000 */
[----:B------:R-:W4:Y:S01]  /*30b0*/  LDS R39, [R16+0x2a00] ;  /* 0x002a000010277984 */ /* 0x000f220000000800 */
[----:B------:R-:W-:-:S03]  /*30c0*/  IMAD.WIDE R20, R45, 0x4, R2 ;  /* 0x000000042d147825 */ /* 0x000fc600078e0202 */
[----:B------:R-:W4:Y:S01]  /*30d0*/  LDS R43, [R16+0x3100] ;  /* 0x00310000102b7984 */ /* 0x000f220000000800 */
[----:B------:R-:W-:-:S03]  /*30e0*/  IMAD.WIDE R22, R49, 0x4, R2 ;  /* 0x0000000431167825 */ /* 0x000fc600078e0202 */
[----:B------:R-:W4:Y:S04]  /*30f0*/  LDS R47, [R16+0x3800] ;  /* 0x00380000102f7984 */ /* 0x000f280000000800 */
[----:B------:R-:W4:Y:S04]  /*3100*/  LDS R51, [R16+0x3f00] ;  /* 0x003f000010337984 */ /* 0x000f280000000800 */
[----:B------:R1:W4:Y:S04]  /*3110*/  LDS R55, [R16+0x4600] ;  /* 0x0046000010377984 */ /* 0x0003280000000800 */
[----:B0-----:R-:W-:Y:S01]  /*3120*/  STG.E desc[UR8][R4.64], R25 ;  /* 0x0000001904007986 */ /* 0x001fe2000c101908 */
[----:B-1----:R-:W-:-:S03]  /*3130*/  IMAD.WIDE R16, R19, 0x4, R2 ;  /* 0x0000000413107825 */ /* 0x002fc600078e0202 */
[----:B------:R-:W-:Y:S01]  /*3140*/  STG.E desc[UR8][R6.64], R27 ;  /* 0x0000001b06007986 */ /* 0x000fe2000c101908 */
[----:B------:R-:W-:-:S03]  /*3150*/  IMAD.WIDE R18, R41, 0x4, R2 ;  /* 0x0000000429127825 */ /* 0x000fc600078e0202 */
[----:B--2---:R-:W-:Y:S01]  /*3160*/  STG.E desc[UR8][R8.64], R29 ;  /* 0x0000001d08007986 */ /* 0x004fe2000c101908 */
[----:B------:R-:W-:-:S03]  /*3170*/  IMAD.WIDE R2, R53, 0x4, R2 ;  /* 0x0000000435027825 */ /* 0x000fc600078e0202 */
[----:B---3--:R-:W-:Y:S04]  /*3180*/  STG.E desc[UR8][R10.64], R33 ;  /* 0x000000210a007986 */ /* 0x008fe8000c101908 */
[----:B----4-:R-:W-:Y:S04]  /*3190*/  STG.E desc[UR8][R12.64], R35 ;  /* 0x000000230c007986 */ /* 0x010fe8000c101908 */
[----:B------:R-:W-:Y:S04]  /*31a0*/  STG.E desc[UR8][R14.64], R37 ;  /* 0x000000250e007986 */ /* 0x000fe8000c101908 */
[----:B------:R-:W-:Y:S04]  /*31b0*/  STG.E desc[UR8][R16.64], R39 ;  /* 0x0000002710007986 */ /* 0x000fe8000c101908 */
[----:B------:R-:W-:Y:S04]  /*31c0*/  STG.E desc[UR8][R18.64], R43 ;  /* 0x0000002b12007986 */ /* 0x000fe8000c101908 */
[----:B------:R-:W-:Y:S04]  /*31d0*/  STG.E desc[UR8][R20.64], R47 ;  /* 0x0000002f14007986 */ /* 0x000fe8000c101908 */
[----:B------:R-:W-:Y:S04]  /*31e0*/  STG.E desc[UR8][R22.64], R51 ;  /* 0x0000003316007986 */ /* 0x000fe8000c101908 */
[----:B------:R-:W-:Y:S01]  /*31f0*/  STG.E desc[UR8][R2.64], R55 ;  /* 0x0000003702007986 */ /* 0x000fe2000c101908 */
[----:B------:R-:W-:Y:S05]  /*3200*/  EXIT ;  /* 0x000000000000794d */ /* 0x000fea0003800000 */
.L_x_470:
[----:B------:R-:W0:Y:S01]  /*3210*/  LDCU UR6, c[0x0][0x3ac] ;  /* 0x00007580ff0677ac */ /* 0x000e220008000800 */
[----:B------:R-:W-:Y:S01]  /*3220*/  ISETP.NE.AND P0, PT, R0, RZ, PT ;  /* 0x000000ff0000720c */ /* 0x000fe20003f05270 */
[----:B------:R-:W-:Y:S01]  /*3230*/  BSSY.RECONVERGENT B0, `(.L_x_485) ;  /* 0x0000379000007945 */ /* 0x000fe20003800200 */
[----:B0-----:R-:W-:-:S11]  /*3240*/  IADD3 R16, PT, PT, -R17, UR6, RZ ;  /* 0x0000000611107c10 */ /* 0x001fd6000fffe1ff */
[----:B------:R-:W-:Y:S05]  /*3250*/  @P0 BRA `(.L_x_486) ;  /* 0x00000014009c0947 */ /* 0x000fea0003800000 */
[----:B------:R-:W0:Y:S01]  /*3260*/  S2R R3, SR_TID.X ;  /* 0x0000000000037919 */ /* 0x000e220000002100 */
[----:B------:R-:W1:Y:S08]  /*3270*/  LDC.64 R6, c[0x0][0x380] ;  /* 0x0000e000ff067b82 */ /* 0x000e700000000a00 */
[----:B------:R-:W2:Y:S01]  /*3280*/  LDC.64 R4, c[0x0][0x388] ;  /* 0x0000e200ff047b82 */ /* 0x000ea20000000a00 */
[----:B0-----:R-:W-:-:S04]  /*3290*/  IMAD R19, R3, 0xb, RZ ;  /* 0x0000000b03137824 */ /* 0x001fc800078e02ff */
[C---:B------:R-:W-:Y:S01]  /*32a0*/  VIADD R11, R19.reuse, 0x2 ;  /* 0x00000002130b7836 */ /* 0x040fe20000000000 */
[CC--:B------:R-:W-:Y:S01]  /*32b0*/  ISETP.GE.AND P6, PT, R19.reuse, R16.reuse, PT ;  /* 0x000000101300720c */ /* 0x0c0fe20003fc6270 */
[C---:B------:R-:W-:Y:S02]  /*32c0*/  VIADD R25, R19.reuse, 0x1 ;  /* 0x0000000113197836 */ /* 0x040fe40000000000 */
[----:B------:R-:W-:Y:S01]  /*32d0*/  VIADD R27, R19, 0x3 ;  /* 0x00000003131b7836 */ /* 0x000fe20000000000 */
[-C--:B------:R-:W-:Y:S01]  /*32e0*/  ISETP.GE.AND P4, PT, R11, R16.reuse, PT ;  /* 0x000000100b00720c */ /* 0x080fe20003f86270 */
[----:B------:R-:W-:Y:S01]  /*32f0*/  VIADD R13, R19, 0x4 ;  /* 0x00000004130d7836 */ /* 0x000fe20000000000 */
[-C--:B------:R-:W-:Y:S01]  /*3300*/  ISETP.GE.AND P5, PT, R25, R16.reuse, PT ;  /* 0x000000101900720c */ /* 0x080fe20003fa6270 */
[----:B------:R-:W-:Y:S01]  /*3310*/  VIADD R15, R19, 0x5 ;  /* 0x00000005130f7836 */ /* 0x000fe20000000000 */
[-C--:B------:R-:W-:Y:S01]  /*3320*/  ISETP.GE.AND P3, PT, R27, R16.reuse, PT ;  /* 0x000000101b00720c */ /* 0x080fe20003f66270 */
[----:B------:R-:W-:Y:S01]  /*3330*/  VIADD R31, R19, 0x6 ;  /* 0x00000006131f7836 */ /* 0x000fe20000000000 */
[-C--:B------:R-:W-:Y:S01]  /*3340*/  ISETP.GE.AND P0, PT, R13, R16.reuse, PT ;  /* 0x000000100d00720c */ /* 0x080fe20003f06270 */
[----:B------:R-:W-:Y:S01]  /*3350*/  IMAD.IADD R9, R17, 0x1, R19 ;  /* 0x0000000111097824 */ /* 0x000fe200078e0213 */
[-C--:B------:R-:W-:Y:S01]  /*3360*/  ISETP.GE.AND P1, PT, R15, R16.reuse, PT ;  /* 0x000000100f00720c */ /* 0x080fe20003f26270 */
[----:B------:R-:W-:Y:S01]  /*3370*/  VIADD R13, R19, 0x8 ;  /* 0x00000008130d7836 */ /* 0x000fe20000000000 */
[----:B------:R-:W-:Y:S01]  /*3380*/  ISETP.GE.AND P2, PT, R31, R16, PT ;  /* 0x000000101f00720c */ /* 0x000fe20003f46270 */
[----:B-1----:R-:W-:-:S04]  /*3390*/  IMAD.WIDE.U32 R6, R9, 0x4, R6 ;  /* 0x0000000409067825 */ /* 0x002fc800078e0006 */
[----:B--2---:R-:W-:Y:S01]  /*33a0*/  IMAD.WIDE.U32 R4, R9, 0x4, R4 ;  /* 0x0000000409047825 */ /* 0x004fe200078e0004 */
[----:B------:R-:W2:Y:S03]  /*33b0*/  @!P6 LDG.E R20, desc[UR8][R6.64] ;  /* 0x000000080614e981 */ /* 0x000ea6000c1e1900 */
[C---:B------:R-:W-:Y:S01]  /*33c0*/  VIADD R9, R19.reuse, 0x7 ;  /* 0x0000000713097836 */ /* 0x040fe20000000000 */
[----:B------:R-:W3:Y:S01]  /*33d0*/  @!P5 LDG.E R22, desc[UR8][R6.64+0x4] ;  /* 0x000004080616d981 */ /* 0x000ee2000c1e1900 */
[C---:B------:R-:W-:Y:S02]  /*33e0*/  VIADD R15, R19.reuse, 0x9 ;  /* 0x00000009130f7836 */ /* 0x040fe40000000000 */
[----:B------:R-:W-:Y:S01]  /*33f0*/  VIADD R31, R19, 0xa ;  /* 0x0000000a131f7836 */ /* 0x000fe20000000000 */
[----:B------:R-:W4:Y:S01]  /*3400*/  @!P4 LDG.E R24, desc[UR8][R6.64+0x8] ;  /* 0x000008080618c981 */ /* 0x000f22000c1e1900 */
[----:B------:R-:W-:-:S02]  /*3410*/  ISETP.GE.AND P4, PT, R13, R16, PT ;  /* 0x000000100d00720c */ /* 0x000fc40003f86270 */
[-C--:B------:R-:W-:Y:S01]  /*3420*/  ISETP.GE.AND P5, PT, R15, R16.reuse, PT ;  /* 0x000000100f00720c */ /* 0x080fe20003fa6270 */
[----:B------:R-:W5:Y:S01]  /*3430*/  @!P3 LDG.E R29, desc[UR8][R6.64+0xc] ;  /* 0x00000c08061db981 */ /* 0x000f62000c1e1900 */
[-C--:B------:R-:W-:Y:S02]  /*3440*/  ISETP.GE.AND P3, PT, R9, R16.reuse, PT ;  /* 0x000000100900720c */ /* 0x080fe40003f66270 */
[----:B------:R-:W-:Y:S01]  /*3450*/  ISETP.GE.AND P6, PT, R31, R16, PT ;  /* 0x000000101f00720c */ /* 0x000fe20003fc6270 */
[----:B------:R-:W5:Y:S04]  /*3460*/  @!P0 LDG.E R28, desc[UR8][R6.64+0x10] ;  /* 0x00001008061c8981 */ /* 0x000f68000c1e1900 */
[----:B------:R-:W5:Y:S04]  /*3470*/  @!P1 LDG.E R26, desc[UR8][R6.64+0x14] ;  /* 0x00001408061a9981 */ /* 0x000f68000c1e1900 */
[----:B------:R-:W5:Y:S04]  /*3480*/  @!P2 LDG.E R23, desc[UR8][R6.64+0x18] ;  /* 0x000018080617a981 */ /* 0x000f68000c1e1900 */
[----:B------:R-:W5:Y:S04]  /*3490*/  @!P3 LDG.E R21, desc[UR8][R6.64+0x1c] ;  /* 0x00001c080615b981 */ /* 0x000f68000c1e1900 */
[----:B------:R-:W5:Y:S04]  /*34a0*/  @!P4 LDG.E R18, desc[UR8][R6.64+0x20] ;  /* 0x000020080612c981 */ /* 0x000f68000c1e1900 */
[----:B------:R-:W5:Y:S04]  /*34b0*/  @!P5 LDG.E R17, desc[UR8][R6.64+0x24] ;  /* 0x000024080611d981 */ /* 0x000f68000c1e1900 */
[----:B------:R0:W5:Y:S01]  /*34c0*/  @!P6 LDG.E R2, desc[UR8][R6.64+0x28] ;  /* 0x000028080602e981 */ /* 0x000162000c1e1900 */
[----:B------:R-:W-:Y:S01]  /*34d0*/  BAR.SYNC.DEFER_BLOCKING 0x0 ;  /* 0x0000000000007b1d */ /* 0x000fe20000010000 */
[----:B------:R-:W-:-:S02]  /*34e0*/  P2R R8, PR, RZ, 0x4 ;  /* 0x00000004ff087803 */ /* 0x000fc40000000000 */
[----:B------:R-:W-:-:S13]  /*34f0*/  ISETP.GE.AND P2, PT, R19, R16, PT ;  /* 0x000000101300720c */ /* 0x000fda0003f46270 */
[----:B------:R-:W2:Y:S01]  /*3500*/  @!P2 LDG.E R0, desc[UR8][R4.64] ;  /* 0x000000080400a981 */ /* 0x000ea2000c1e1900 */
[----:B------:R-:W-:Y:S02]  /*3510*/  P2R R12, PR, RZ, 0x2 ;  /* 0x00000002ff0c7803 */ /* 0x000fe40000000000 */
[----:B------:R-:W-:Y:S02]  /*3520*/  ISETP.GE.AND P1, PT, R25, R16, PT ;  /* 0x000000101900720c */ /* 0x000fe40003f26270 */
[----:B------:R-:W-:Y:S01]  /*3530*/  P2R R10, PR, RZ, 0x1 ;  /* 0x00000001ff0a7803 */ /* 0x000fe20000000000 */
[----:B------:R-:W-:Y:S01]  /*3540*/  IMAD.MOV.U32 R30, RZ, RZ, 0x1 ;  /* 0x00000001ff1e7424 */ /* 0x000fe200078e00ff */
[----:B------:R-:W3:Y:S01]  /*3550*/  @!P3 LDG.E R7, desc[UR8][R4.64+0x1c] ;  /* 0x00001c080407b981 */ /* 0x000ee2000c1e1900 */
[----:B------:R-:W-:Y:S02]  /*3560*/  IMAD.MOV.U32 R31, RZ, RZ, 0x1 ;  /* 0x00000001ff1f7424 */ /* 0x000fe400078e00ff */
[----:B------:R-:W-:Y:S01]  /*3570*/  IMAD.MOV.U32 R32, RZ, RZ, 0x1 ;  /* 0x00000001ff207424 */ /* 0x000fe200078e00ff */
[----:B------:R-:W4:Y:S01]  /*3580*/  @!P5 LDG.E R9, desc[UR8][R4.64+0x24] ;  /* 0x000024080409d981 */ /* 0x000f22000c1e1900 */
[----:B--2---:R-:W-:-:S04]  /*3590*/  @!P2 ISETP.NE.AND P0, PT, R0, RZ, PT ;  /* 0x000000ff0000a20c */ /* 0x004fc80003f05270 */
[----:B------:R-:W2:Y:S01]  /*35a0*/  @!P1 LDG.E R0, desc[UR8][R4.64+0x4] ;  /* 0x0000040804009981 */ /* 0x000ea2000c1e1900 */
[----:B------:R-:W-:Y:S02]  /*35b0*/  @!P2 SEL R30, RZ, 0x1, !P0 ;  /* 0x00000001ff1ea807 */ /* 0x000fe40004000000 */
[----:B------:R-:W-:Y:S02]  /*35c0*/  ISETP.GE.AND P2, PT, R11, R16, PT ;  /* 0x000000100b00720c */ /* 0x000fe40003f46270 */
[----:B--2---:R-:W-:-:S11]  /*35d0*/  @!P1 ISETP.NE.AND P0, PT, R0, RZ, PT ;  /* 0x000000ff0000920c */ /* 0x004fd60003f05270 */
[----:B------:R-:W2:Y:S01]  /*35e0*/  @!P2 LDG.E R0, desc[UR8][R4.64+0x8] ;  /* 0x000008080400a981 */ /* 0x000ea2000c1e1900 */
[----:B------:R-:W-:Y:S02]  /*35f0*/  @!P1 SEL R31, RZ, 0x1, !P0 ;  /* 0x00000001ff1f9807 */ /* 0x000fe40004000000 */
[----:B------:R-:W-:Y:S02]  /*3600*/  ISETP.GE.AND P0, PT, R27, R16, PT ;  /* 0x000000101b00720c */ /* 0x000fe40003f06270 */
[----:B--2---:R-:W-:-:S11]  /*3610*/  @!P2 ISETP.NE.AND P1, PT, R0, RZ, PT ;  /* 0x000000ff0000a20c */ /* 0x004fd60003f25270 */
[----:B------:R-:W2:Y:S01]  /*3620*/  @!P0 LDG.E R0, desc[UR8][R4.64+0xc] ;  /* 0x00000c0804008981 */ /* 0x000ea2000c1e1900 */
[----:B------:R-:W-:Y:S01]  /*3630*/  @!P2 SEL R32, RZ, 0x1, !P1 ;  /* 0x00000001ff20a807 */ /* 0x000fe20004800000 */
[----:B------:R-:W-:Y:S01]  /*3640*/  IMAD.MOV.U32 R33, RZ, RZ, 0x1 ;  /* 0x00000001ff217424 */ /* 0x000fe200078e00ff */
[----:B--2---:R-:W-:-:S04]  /*3650*/  @!P0 ISETP.NE.AND P1, PT, R0, RZ, PT ;  /* 0x000000ff0000820c */ /* 0x004fc80003f25270 */
[----:B------:R-:W-:Y:S02]  /*3660*/  @!P0 SEL R33, RZ, 0x1, !P1 ;  /* 0x00000001ff218807 */ /* 0x000fe40004800000 */
[----:B------:R-:W-:Y:S01]  /*3670*/  ISETP.NE.AND P0, PT, R10, RZ, PT ;  /* 0x000000ff0a00720c */ /* 0x000fe20003f05270 */
[----:B------:R-:W-:Y:S01]  /*3680*/  IMAD.MOV.U32 R34, RZ, RZ, 0x1 ;  /* 0x00000001ff227424 */ /* 0x000fe200078e00ff */
[----:B------:R-:W-:Y:S01]  /*3690*/  ISETP.NE.AND P2, PT, R8, RZ, PT ;  /* 0x000000ff0800720c */ /* 0x000fe20003f45270 */
[----:B------:R-:W2:Y:S04]  /*36a0*/  @!P6 LDG.E R10, desc[UR8][R4.64+0x28] ;  /* 0x00002808040ae981 */ /* 0x000ea8000c1e1900 */
[----:B------:R-:W5:Y:S06]  /*36b0*/  @!P4 LDG.E R8, desc[UR8][R4.64+0x20] ;  /* 0x000020080408c981 */ /* 0x000f6c000c1e1900 */
[----:B------:R-:W3:Y:S04]  /*36c0*/  @!P0 LDG.E R0, desc[UR8][R4.64+0x10] ;  /* 0x0000100804008981 */ /* 0x000ee8000c1e1900 */
[----:B------:R-:W4:Y:S01]  /*36d0*/  @!P2 LDG.E R6, desc[UR8][R4.64+0x18] ;  /* 0x000018080406a981 */ /* 0x000f22000c1e1900 */
[----:B---3--:R-:W-:-:S04]  /*36e0*/  @!P0 ISETP.NE.AND P1, PT, R0, RZ, PT ;  /* 0x000000ff0000820c */ /* 0x008fc80003f25270 */
[----:B------:R-:W-:Y:S02]  /*36f0*/  @!P0 SEL R34, RZ, 0x1, !P1 ;  /* 0x00000001ff228807 */ /* 0x000fe40004800000 */
[----:B------:R-:W-:-:S13]  /*3700*/  ISETP.NE.AND P1, PT, R12, RZ, PT ;  /* 0x000000ff0c00720c */ /* 0x000fda0003f25270 */
[----:B------:R-:W3:Y:S01]  /*3710*/  @!P1 LDG.E R0, desc[UR8][R4.64+0x14] ;  /* 0x0000140804009981 */ /* 0x000ee2000c1e1900 */
[----:B------:R-:W-:Y:S02]  /*3720*/  IMAD.MOV.U32 R35, RZ, RZ, 0x1 ;  /* 0x00000001ff237424 */ /* 0x000fe400078e00ff */
[----:B------:R-:W-:Y:S02]  /*3730*/  IMAD.MOV.U32 R36, RZ, RZ, 0x1 ;  /* 0x00000001ff247424 */ /* 0x000fe400078e00ff */
[----:B------:R-:W-:Y:S02]  /*3740*/  IMAD.MOV.U32 R37, RZ, RZ, 0x1 ;  /* 0x00000001ff257424 */ /* 0x000fe400078e00ff */
[----:B------:R-:W-:Y:S02]  /*3750*/  IMAD.MOV.U32 R38, RZ, RZ, 0x1 ;  /* 0x00000001ff267424 */ /* 0x000fe400078e00ff */
[----:B------:R-:W-:Y:S02]  /*3760*/  IMAD.MOV.U32 R40, RZ, RZ, 0x1 ;  /* 0x00000001ff287424 */ /* 0x000fe400078e00ff */
[----:B------:R-:W-:Y:S01]  /*3770*/  IMAD.MOV.U32 R39, RZ, RZ, 0x1 ;  /* 0x00000001ff277424 */ /* 0x000fe200078e00ff */
[----:B------:R-:W1:Y:S01]  /*3780*/  S2R R41, SR_LANEID ;  /* 0x0000000000297919 */ /* 0x000e620000000000 */
[----:B------:R-:W0:Y:S01]  /*3790*/  S2UR UR5, SR_CgaCtaId ;  /* 0x00000000000579c3 */ /* 0x000e220000008800 */
[----:B------:R-:W-:-:S02]  /*37a0*/  UMOV UR4, 0x400 ;  /* 0x0000040000047882 */ /* 0x000fc40000000000 */
[----:B0-----:R-:W-:-:S05]  /*37b0*/  ULEA UR4, UR5, UR4, 0x18 ;  /* 0x0000000405047291 */ /* 0x001fca000f8ec0ff */
[----:B------:R-:W-:Y:S01]  /*37c0*/  BAR.SYNC.DEFER_BLOCKING 0x0 ;  /* 0x0000000000007b1d */ /* 0x000fe20000010000 */
[----:B------:R-:W-:Y:S02]  /*37d0*/  SHF.R.U32.HI R42, RZ, 0x5, R3 ;  /* 0x00000005ff2a7819 */ /* 0x000fe40000011603 */
[----:B---3--:R-:W-:Y:S02]  /*37e0*/  @!P1 ISETP.NE.AND P0, PT, R0, RZ, PT ;  /* 0x000000ff0000920c */ /* 0x008fe40003f05270 */
[----:B------:R-:W-:Y:S02]  /*37f0*/  IADD3 R0, PT, PT, R32, R31, R30 ;  /* 0x0000001f20007210 */ /* 0x000fe40007ffe01e */
[----:B------:R-:W-:Y:S02]  /*3800*/  @!P1 SEL R35, RZ, 0x1, !P0 ;  /* 0x00000001ff239807 */ /* 0x000fe40004000000 */
[----:B----4-:R-:W-:Y:S02]  /*3810*/  @!P2 ISETP.NE.AND P1, PT, R6, RZ, PT ;  /* 0x000000ff0600a20c */ /* 0x010fe40003f25270 */
[----:B------:R-:W-:-:S02]  /*3820*/  @!P3 ISETP.NE.AND P0, PT, R7, RZ, PT ;  /* 0x000000ff0700b20c */ /* 0x000fc40003f05270 */
[----:B------:R-:W-:Y:S02]  /*3830*/  @!P2 SEL R36, RZ, 0x1, !P1 ;  /* 0x00000001ff24a807 */ /* 0x000fe40004800000 */
[----:B-----5:R-:W-:Y:S02]  /*3840*/  @!P4 ISETP.NE.AND P2, PT, R8, RZ, PT ;  /* 0x000000ff0800c20c */ /* 0x020fe40003f45270 */
[----:B------:R-:W-:Y:S02]  /*3850*/  IADD3 R0, PT, PT, R34, R33, R0 ;  /* 0x0000002122007210 */ /* 0x000fe40007ffe000 */
[----:B------:R-:W-:Y:S02]  /*3860*/  @!P3 SEL R37, RZ, 0x1, !P0 ;  /* 0x00000001ff25b807 */ /* 0x000fe40004000000 */
[----:B------:R-:W-:Y:S02]  /*3870*/  @!P5 ISETP.NE.AND P1, PT, R9, RZ, PT ;  /* 0x000000ff0900d20c */ /* 0x000fe40003f25270 */
[----:B--2---:R-:W-:-:S02]  /*3880*/  @!P6 ISETP.NE.AND P0, PT, R10, RZ, PT ;  /* 0x000000ff0a00e20c */ /* 0x004fc40003f05270 */
[----:B------:R-:W-:Y:S02]  /*3890*/  @!P4 SEL R38, RZ, 0x1, !P2 ;  /* 0x00000001ff26c807 */ /* 0x000fe40005000000 */
[----:B------:R-:W-:Y:S02]  /*38a0*/  IADD3 R0, PT, PT, R36, R35, R0 ;  /* 0x0000002324007210 */ /* 0x000fe40007ffe000 */
[----:B------:R-:W-:Y:S02]  /*38b0*/  @!P5 SEL R40, RZ, 0x1, !P1 ;  /* 0x00000001ff28d807 */ /* 0x000fe40004800000 */
[----:B------:R-:W-:Y:S02]  /*38c0*/  @!P6 SEL R39, RZ, 0x1, !P0 ;  /* 0x00000001ff27e807 */ /* 0x000fe40004000000 */
[----:B------:R-:W-:-:S04]  /*38d0*/  IADD3 R0, PT, PT, R38, R37, R0 ;  /* 0x0000002526007210 */ /* 0x000fc80007ffe000 */
[----:B------:R-:W-:-:S05]  /*38e0*/  IADD3 R4, PT, PT, R39, R40, R0 ;  /* 0x0000002827047210 */ /* 0x000fca0007ffe000 */
[----:B------:R-:W0:Y:S02]  /*38f0*/  SHFL.UP P0, R5, R4, 0x1, RZ ;  /* 0x0420000004057989 */ /* 0x000e2400000000ff */
[----:B0-----:R-:W-:-:S05]  /*3900*/  @P0 IMAD.IADD R5, R4, 0x1, R5 ;  /* 0x0000000104050824 */ /* 0x001fca00078e0205 */
[----:B------:R-:W0:Y:S02]  /*3910*/  SHFL.UP P0, R6, R5, 0x2, RZ ;  /* 0x0440000005067989 */ /* 0x000e2400000000ff */
[----:B0-----:R-:W-:-:S05]  /*3920*/  @P0 IMAD.IADD R6, R5, 0x1, R6 ;  /* 0x0000000105060824 */ /* 0x001fca00078e0206 */
[----:B------:R-:W0:Y:S02]  /*3930*/  SHFL.UP P0, R7, R6, 0x4, RZ ;  /* 0x0480000006077989 */ /* 0x000e2400000000ff */
[----:B0-----:R-:W-:-:S05]  /*3940*/  @P0 IMAD.IADD R7, R6, 0x1, R7 ;  /* 0x0000000106070824 */ /* 0x001fca00078e0207 */
[----:B------:R-:W0:Y:S01]  /*3950*/  SHFL.UP P0, R8, R7, 0x8, RZ ;  /* 0x0500000007087989 */ /* 0x000e2200000000ff */
[----:B-1----:R-:W-:Y:S01]  /*3960*/  ISETP.NE.AND P1, PT, R41, 0x1f, PT ;  /* 0x0000001f2900780c */ /* 0x002fe20003f25270 */
[----:B0-----:R-:W-:-:S05]  /*3970*/  @P0 IMAD.IADD R8, R7, 0x1, R8 ;  /* 0x0000000107080824 */ /* 0x001fca00078e0208 */
[----:B------:R-:W0:Y:S07]  /*3980*/  SHFL.UP P0, R0, R8, 0x10, RZ ;  /* 0x0600000008007989 */ /* 0x000e2e00000000ff */
[----:B------:R-:W-:-:S04]  /*3990*/  @!P1 SHF.R.U32.HI R4, RZ, 0x3, R3 ;  /* 0x00000003ff049819 */ /* 0x000fc80000011603 */
[----:B------:R-:W-:Y:S01]  /*39a0*/  @!P1 LOP3.LUT R43, R4, 0x7c, RZ, 0xc0, !PT ;  /* 0x0000007c042b9812 */ /* 0x000fe200078ec0ff */
[----:B0-----:R-:W-:-:S05]  /*39b0*/  @P0 IMAD.IADD R0, R8, 0x1, R0 ;  /* 0x0000000108000824 */ /* 0x001fca00078e0200 */
[----:B------:R-:W-:Y:S01]  /*39c0*/  @!P1 STS [R43+UR4], R0 ;  /* 0x000000002b009988 */ /* 0x000fe20008000804 */
        /* <DEDUP_REMOVED lines=14> */
[----:B------:R-:W-:Y:S01]  /*3ab0*/  ISETP.NE.AND P0, PT, R42, 0x5, PT ;  /* 0x000000052a00780c */ /* 0x000fe20003f05270 */
[----:B------:R-:W-:-:S03]  /*3ac0*/  IMAD.IADD R9, R9, 0x1, R8 ;  /* 0x0000000109097824 */ /* 0x000fc600078e0208 */
[----:B------:R-:W-:Y:S02]  /*3ad0*/  SEL R4, R8, R4, !P0 ;  /* 0x0000000408047207 */ /* 0x000fe40004000000 */
[----:B------:R-:W-:-:S04]  /*3ae0*/  ISETP.NE.AND P0, PT, R42, 0x6, PT ;  /* 0x000000062a00780c */ /* 0x000fc80003f05270 */
[----:B------:R-:W-:Y:S02]  /*3af0*/  SEL R6, R9, R4, !P0 ;  /* 0x0000000409067207 */ /* 0x000fe40004000000 */
[----:B------:R-:W0:Y:S01]  /*3b00*/  LDS.64 R4, [UR4+0x30] ;  /* 0x00003004ff047984 */ /* 0x000e220008000a00 */
[----:B------:R-:W-:Y:S01]  /*3b10*/  IMAD.IADD R10, R10, 0x1, R9 ;  /* 0x000000010a0a7824 */ /* 0x000fe200078e0209 */
[----:B------:R-:W-:Y:S01]  /*3b20*/  BAR.SYNC.DEFER_BLOCKING 0x0 ;  /* 0x0000000000007b1d */ /* 0x000fe20000010000 */
[----:B------:R-:W-:Y:S01]  /*3b30*/  ISETP.NE.AND P0, PT, R42, 0x7, PT ;  /* 0x000000072a00780c */ /* 0x000fe20003f05270 */
[----:B------:R-:W-:Y:S02]  /*3b40*/  IMAD.IADD R7, R31, 0x1, R30 ;  /* 0x000000011f077824 */ /* 0x000fe400078e021e */
[----:B------:R-:W-:Y:S01]  /*3b50*/  IMAD.IADD R11, R11, 0x1, R10 ;  /* 0x000000010b0b7824 */ /* 0x000fe200078e020a */
[----:B------:R-:W-:Y:S02]  /*3b60*/  SEL R6, R10, R6, !P0 ;  /* 0x000000060a067207 */ /* 0x000fe40004000000 */
[----:B------:R-:W-:Y:S01]  /*3b70*/  ISETP.NE.AND P0, PT, R42, 0x8, PT ;  /* 0x000000082a00780c */ /* 0x000fe20003f05270 */
[----:B------:R-:W-:-:S02]  /*3b80*/  IMAD.IADD R8, R7, 0x1, R32 ;  /* 0x0000000107087824 */ /* 0x000fc400078e0220 */
[C---:B--2---:R-:W-:Y:S01]  /*3b90*/  IMAD.IADD R12, R11.reuse, 0x1, R12 ;  /* 0x000000010b0c7824 */ /* 0x044fe200078e020c */
[----:B------:R-:W-:Y:S01]  /*3ba0*/  SEL R6, R11, R6, !P0 ;  /* 0x000000060b067207 */ /* 0x000fe20004000000 */
[----:B------:R-:W-:Y:S01]  /*3bb0*/  IMAD.IADD R9, R8, 0x1, R33 ;  /* 0x0000000108097824 */ /* 0x000fe200078e0221 */
[----:B------:R-:W-:Y:S01]  /*3bc0*/  ISETP.NE.AND P0, PT, R42, 0x9, PT ;  /* 0x000000092a00780c */ /* 0x000fe20003f05270 */
[----:B------:R-:W-:Y:S02]  /*3bd0*/  IMAD.IADD R13, R13, 0x1, R12 ;  /* 0x000000010d0d7824 */ /* 0x000fe400078e020c */
[----:B------:R-:W-:Y:S01]  /*3be0*/  IMAD.IADD R10, R9, 0x1, R34 ;  /* 0x00000001090a7824 */ /* 0x000fe200078e0222 */
[----:B------:R-:W-:Y:S02]  /*3bf0*/  SEL R6, R12, R6, !P0 ;  /* 0x000000060c067207 */ /* 0x000fe40004000000 */
[----:B------:R-:W-:Y:S01]  /*3c00*/  ISETP.NE.AND P0, PT, R42, 0xa, PT ;  /* 0x0000000a2a00780c */ /* 0x000fe20003f05270 */
[----:B------:R-:W-:-:S02]  /*3c10*/  IMAD.IADD R14, R14, 0x1, R13 ;  /* 0x000000010e0e7824 */ /* 0x000fc400078e020d */
[----:B------:R-:W-:Y:S01]  /*3c20*/  IMAD.IADD R11, R10, 0x1, R35 ;  /* 0x000000010a0b7824 */ /* 0x000fe200078e0223 */
[----:B------:R-:W-:Y:S02]  /*3c30*/  SEL R6, R13, R6, !P0 ;  /* 0x000000060d067207 */ /* 0x000fe40004000000 */
[----:B------:R-:W-:Y:S01]  /*3c40*/  ISETP.NE.AND P0, PT, R42, 0xb, PT ;  /* 0x0000000b2a00780c */ /* 0x000fe20003f05270 */
[----:B------:R-:W-:Y:S02]  /*3c50*/  IMAD.IADD R12, R11, 0x1, R36 ;  /* 0x000000010b0c7824 */ /* 0x000fe400078e0224 */
[----:B------:R-:W-:Y:S01]  /*3c60*/  IMAD.IADD R15, R15, 0x1, R14 ;  /* 0x000000010f0f7824 */ /* 0x000fe200078e020e */
[----:B------:R-:W-:Y:S02]  /*3c70*/  SEL R6, R14, R6, !P0 ;  /* 0x000000060e067207 */ /* 0x000fe40004000000 */
[----:B------:R-:W-:Y:S01]  /*3c80*/  ISETP.NE.AND P0, PT, R42, 0xc, PT ;  /* 0x0000000c2a00780c */ /* 0x000fe20003f05270 */
[----:B------:R-:W-:-:S03]  /*3c90*/  IMAD.IADD R13, R12, 0x1, R37 ;  /* 0x000000010c0d7824 */ /* 0x000fc600078e0225 */
[C---:B------:R-:W-:Y:S01]  /*3ca0*/  SEL R6, R15.reuse, R6, !P0 ;  /* 0x000000060f067207 */ /* 0x040fe20004000000 */
[----:B0-----:R-:W-:Y:S02]  /*3cb0*/  IMAD.IADD R15, R15, 0x1, R4 ;  /* 0x000000010f0f7824 */ /* 0x001fe400078e0204 */
[----:B------:R-:W-:Y:S01]  /*3cc0*/  IMAD.IADD R4, R13, 0x1, R38 ;  /* 0x000000010d047824 */ /* 0x000fe200078e0226 */
[----:B------:R-:W-:-:S03]  /*3cd0*/  ISETP.NE.AND P1, PT, R42, 0xd, PT ;  /* 0x0000000d2a00780c */ /* 0x000fc60003f25270 */
[----:B------:R-:W-:Y:S01]  /*3ce0*/  IMAD.IADD R14, R4, 0x1, R40 ;  /* 0x00000001040e7824 */ /* 0x000fe200078e0228 */
[----:B------:R-:W-:Y:S02]  /*3cf0*/  ISETP.NE.AND P2, PT, R41, RZ, PT ;  /* 0x000000ff2900720c */ /* 0x000fe40003f45270 */
[C---:B------:R-:W-:Y:S02]  /*3d00*/  SEL R6, R15.reuse, R6, !P1 ;  /* 0x000000060f067207 */ /* 0x040fe40004800000 */
[----:B------:R-:W-:Y:S02]  /*3d10*/  IADD3 R5, PT, PT, R15, R16, R5 ;  /* 0x000000100f057210 */ /* 0x000fe40007ffe005 */
[----:B------:R-:W-:Y:S02]  /*3d20*/  IADD3 R0, PT, PT, R0, -R39, -R14 ;  /* 0x8000002700007210 */ /* 0x000fe40007ffe80e */
[----:B------:R-:W-:Y:S01]  /*3d30*/  ISETP.GE.U32.AND P0, PT, R3, 0x20, PT ;  /* 0x000000200300780c */ /* 0x000fe20003f06070 */
[----:B------:R-:W-:Y:S01]  /*3d40*/  VIADD R5, R5, 0xffffecc0 ;  /* 0xffffecc005057836 */ /* 0x000fe20000000000 */
[----:B------:R-:W-:-:S02]  /*3d50*/  SEL R15, R0, RZ, P2 ;  /* 0x000000ff000f7207 */ /* 0x000fc40001000000 */
[----:B------:R-:W-:Y:S01]  /*3d60*/  SEL R6, R6, RZ, P0 ;  /* 0x000000ff06067207 */ /* 0x000fe20000000000 */
[----:B------:R-:W-:Y:S01]  /*3d70*/  IMAD.IADD R0, R16, 0x1, -R5 ;  /* 0x0000000110007824 */ /* 0x000fe200078e0a05 */
[----:B------:R-:W-:-:S03]  /*3d80*/  ISETP.NE.AND P0, PT, R39, RZ, PT ;  /* 0x000000ff2700720c */ /* 0x000fc60003f05270 */
[----:B------:R-:W-:Y:S01]  /*3d90*/  IMAD.IADD R6, R6, 0x1, R15 ;  /* 0x0000000106067824 */ /* 0x000fe200078e020f */
[----:B------:R-:W-:-:S03]  /*3da0*/  ISETP.NE.AND P1, PT, R30, RZ, PT ;  /* 0x000000ff1e00720c */ /* 0x000fc60003f25270 */
[----:B------:R-:W-:Y:S02]  /*3db0*/  IMAD.IADD R15, R19, 0x1, -R6 ;  /* 0x00000001130f7824 */ /* 0x000fe400078e0a06 */
[----:B------:R-:W-:Y:S01]  /*3dc0*/  IMAD.IADD R39, R6, 0x1, R0 ;  /* 0x0000000106277824 */ /* 0x000fe200078e0200 */
[----:B------:R-:W-:Y:S02]  /*3dd0*/  IADD3 R25, PT, PT, R25, -R6, -R30 ;  /* 0x8000000619197210 */ /* 0x000fe40007ffe81e */
[----:B------:R-:W-:Y:S01]  /*3de0*/  IADD3 R7, PT, PT, R19, -R7, -R6 ;  /* 0x8000000713077210 */ /* 0x000fe20007ffe806 */
[----:B------:R-:W-:Y:S01]  /*3df0*/  IMAD.IADD R30, R39, 0x1, R30 ;  /* 0x00000001271e7824 */ /* 0x000fe200078e021e */
[----:B------:R-:W-:Y:S02]  /*3e00*/  SEL R15, R15, R39, !P1 ;  /* 0x000000270f0f7207 */ /* 0x000fe40004800000 */
[----:B------:R-:W-:Y:S01]  /*3e10*/  ISETP.NE.AND P1, PT, R31, RZ, PT ;  /* 0x000000ff1f00720c */ /* 0x000fe20003f25270 */
[----:B------:R-:W-:-:S03]  /*3e20*/  VIADD R7, R7, 0x2 ;  /* 0x0000000207077836 */ /* 0x000fc60000000000 */
[----:B------:R-:W-:Y:S01]  /*3e30*/  SEL R25, R25, R30, !P1 ;  /* 0x0000001e19197207 */ /* 0x000fe20004800000 */
[----:B------:R-:W-:Y:S01]  /*3e40*/  IMAD.IADD R30, R30, 0x1, R31 ;  /* 0x000000011e1e7824 */ /* 0x000fe200078e021f */
[----:B------:R-:W-:-:S04]  /*3e50*/  ISETP.NE.AND P1, PT, R32, RZ, PT ;  /* 0x000000ff2000720c */ /* 0x000fc80003f25270 */
[----:B------:R-:W-:Y:S01]  /*3e60*/  SEL R7, R7, R30, !P1 ;  /* 0x0000001e07077207 */ /* 0x000fe20004800000 */
[----:B------:R-:W-:Y:S01]  /*3e70*/  IMAD.IADD R30, R30, 0x1, R32 ;  /* 0x000000011e1e7824 */ /* 0x000fe200078e0220 */
[----:B------:R-:W-:-:S03]  /*3e80*/  ISETP.NE.AND P1, PT, R33, RZ, PT ;  /* 0x000000ff2100720c */ /* 0x000fc60003f25270 */
[----:B------:R-:W-:Y:S01]  /*3e90*/  IMAD.IADD R33, R30, 0x1, R33 ;  /* 0x000000011e217824 */ /* 0x000fe200078e0221 */
[----:B------:R-:W-:Y:S02]  /*3ea0*/  IADD3 R11, PT, PT, R19, -R11, -R6 ;  /* 0x8000000b130b7210 */ /* 0x000fe40007ffe806 */
[----:B------:R-:W-:Y:S01]  /*3eb0*/  ISETP.NE.AND P2, PT, R34, RZ, PT ;  /* 0x000000ff2200720c */ /* 0x000fe20003f45270 */
[----:B------:R-:W-:Y:S01]  /*3ec0*/  IMAD.IADD R34, R33, 0x1, R34 ;  /* 0x0000000121227824 */ /* 0x000fe200078e0222 */
[--C-:B------:R-:W-:Y:S02]  /*3ed0*/  IADD3 R8, PT, PT, R27, -R8, -R6.reuse ;  /* 0x800000081b087210 */ /* 0x100fe40007ffe806 */
[----:B------:R-:W-:Y:S01]  /*3ee0*/  IADD3 R27, PT, PT, R19, -R4, -R6 ;  /* 0x80000004131b7210 */ /* 0x000fe20007ffe806 */
[----:B------:R-:W-:Y:S01]  /*3ef0*/  VIADD R4, R11, 0x6 ;  /* 0x000000060b047836 */ /* 0x000fe20000000000 */
[----:B------:R-:W-:Y:S01]  /*3f00*/  ISETP.NE.AND P3, PT, R35, RZ, PT ;  /* 0x000000ff2300720c */ /* 0x000fe20003f65270 */
[----:B------:R-:W-:Y:S01]  /*3f10*/  IMAD.IADD R35, R34, 0x1, R35 ;  /* 0x0000000122237824 */ /* 0x000fe200078e0223 */
[----:B------:R-:W-:-:S02]  /*3f20*/  SEL R8, R8, R30, !P1 ;  /* 0x0000001e08087207 */ /* 0x000fc40004800000 */
[----:B------:R-:W-:Y:S02]  /*3f30*/  ISETP.NE.AND P1, PT, R36, RZ, PT ;  /* 0x000000ff2400720c */ /* 0x000fe40003f25270 */
[C-C-:B------:R-:W-:Y:S02]  /*3f40*/  IADD3 R9, PT, PT, R19.reuse, -R9, -R6.reuse ;  /* 0x8000000913097210 */ /* 0x140fe40007ffe806 */
[----:B------:R-:W-:Y:S02]  /*3f50*/  IADD3 R10, PT, PT, R19, -R10, -R6 ;  /* 0x8000000a130a7210 */ /* 0x000fe40007ffe806 */
[----:B------:R-:W-:Y:S01]  /*3f60*/  SEL R4, R4, R35, !P1 ;  /* 0x0000002304047207 */ /* 0x000fe20004800000 */
[----:B------:R-:W-:Y:S01]  /*3f70*/  IMAD.IADD R35, R35, 0x1, R36 ;  /* 0x0000000123237824 */ /* 0x000fe200078e0224 */
[--C-:B------:R-:W-:Y:S01]  /*3f80*/  IADD3 R12, PT, PT, R19, -R12, -R6.reuse ;  /* 0x8000000c130c7210 */ /* 0x100fe20007ffe806 */
[----:B------:R-:W-:Y:S01]  /*3f90*/  VIADD R9, R9, 0x4 ;  /* 0x0000000409097836 */ /* 0x000fe20000000000 */
[--C-:B------:R-:W-:Y:S01]  /*3fa0*/  IADD3 R13, PT, PT, R19, -R13, -R6.reuse ;  /* 0x8000000d130d7210 */ /* 0x100fe20007ffe806 */
[----:B------:R-:W-:Y:S01]  /*3fb0*/  VIADD R10, R10, 0x5 ;  /* 0x000000050a0a7836 */ /* 0x000fe20000000000 */
[----:B------:R-:W-:Y:S01]  /*3fc0*/  ISETP.NE.AND P1, PT, R37, RZ, PT ;  /* 0x000000ff2500720c */ /* 0x000fe20003f25270 */
[----:B------:R-:W-:Y:S01]  /*3fd0*/  IMAD.IADD R37, R35, 0x1, R37 ;  /* 0x0000000123257824 */ /* 0x000fe200078e0225 */
[----:B------:R-:W-:Y:S01]  /*3fe0*/  LEA R15, R15, UR4, 0x2 ;  /* 0x000000040f0f7c11 */ /* 0x000fe2000f8e10ff */
[----:B------:R-:W-:Y:S01]  /*3ff0*/  VIADD R12, R12, 0x7 ;  /* 0x000000070c0c7836 */ /* 0x000fe20000000000 */
[----:B------:R-:W-:Y:S01]  /*4000*/  SEL R9, R9, R33, !P2 ;  /* 0x0000002109097207 */ /* 0x000fe20005000000 */
[----:B------:R-:W-:Y:S01]  /*4010*/  VIADD R13, R13, 0x8 ;  /* 0x000000080d0d7836 */ /* 0x000fe20000000000 */
[----:B------:R-:W-:Y:S01]  /*4020*/  IADD3 R6, PT, PT, R19, -R14, -R6 ;  /* 0x8000000e13067210 */ /* 0x000fe20007ffe806 */
[----:B------:R-:W-:Y:S01]  /*4030*/  VIADD R27, R27, 0x9 ;  /* 0x000000091b1b7836 */ /* 0x000fe20000000000 */
[----:B------:R-:W-:-:S02]  /*4040*/  LEA R25, R25, UR4, 0x2 ;  /* 0x0000000419197c11 */ /* 0x000fc4000f8e10ff */
[----:B------:R-:W-:Y:S02]  /*4050*/  SEL R10, R10, R34, !P3 ;  /* 0x000000220a0a7207 */ /* 0x000fe40005800000 */
[----:B------:R-:W-:Y:S01]  /*4060*/  ISETP.NE.AND P2, PT, R38, RZ, PT ;  /* 0x000000ff2600720c */ /* 0x000fe20003f45270 */
[----:B------:R-:W-:Y:S01]  /*4070*/  IMAD.IADD R38, R37, 0x1, R38 ;  /* 0x0000000125267824 */ /* 0x000fe200078e0226 */
[----:B------:R-:W-:Y:S02]  /*4080*/  LEA R7, R7, UR4, 0x2 ;  /* 0x0000000407077c11 */ /* 0x000fe4000f8e10ff */
[----:B------:R-:W-:Y:S02]  /*4090*/  LEA R8, R8, UR4, 0x2 ;  /* 0x0000000408087c11 */ /* 0x000fe4000f8e10ff */
[----:B------:R-:W-:Y:S01]  /*40a0*/  ISETP.NE.AND P3, PT, R40, RZ, PT ;  /* 0x000000ff2800720c */ /* 0x000fe20003f65270 */
[----:B------:R-:W-:Y:S01]  /*40b0*/  STS [R15], R20 ;  /* 0x000000140f007388 */ /* 0x000fe20000000800 */
[----:B------:R-:W-:Y:S01]  /*40c0*/  LEA R11, R10, UR4, 0x2 ;  /* 0x000000040a0b7c11 */ /* 0x000fe2000f8e10ff */
[----:B------:R-:W-:Y:S01]  /*40d0*/  VIADD R10, R6, 0xa ;  /* 0x0000000a060a7836 */ /* 0x000fe20000000000 */
[----:B------:R-:W-:Y:S01]  /*40e0*/  SEL R12, R12, R35, !P1 ;  /* 0x000000230c0c7207 */ /* 0x000fe20004800000 */
[----:B------:R-:W-:Y:S01]  /*40f0*/  STS [R25], R22 ;  /* 0x0000001619007388 */ /* 0x000fe20000000800 */
[----:B------:R-:W-:Y:S01]  /*4100*/  LEA R9, R9, UR4, 0x2 ;  /* 0x0000000409097c11 */ /* 0x000fe2000f8e10ff */
[----:B------:R-:W-:Y:S01]  /*4110*/  @P0 IMAD.IADD R10, R38, 0x1, R40 ;  /* 0x00000001260a0824 */ /* 0x000fe200078e0228 */
[----:B------:R-:W-:Y:S01]  /*4120*/  SEL R13, R13, R37, !P2 ;  /* 0x000000250d0d7207 */ /* 0x000fe20005000000 */
[----:B------:R0:W-:Y:S01]  /*4130*/  STS [R7], R24 ;  /* 0x0000001807007388 */ /* 0x0001e20000000800 */
[----:B------:R-:W-:-:S02]  /*4140*/  SEL R27, R27, R38, !P3 ;  /* 0x000000261b1b7207 */ /* 0x000fc40005800000 */
[----:B------:R-:W-:Y:S01]  /*4150*/  LEA R6, R4, UR4, 0x2 ;  /* 0x0000000404067c11 */ /* 0x000fe2000f8e10ff */
[----:B------:R1:W-:Y:S01]  /*4160*/  STS [R8], R29 ;  /* 0x0000001d08007388 */ /* 0x0003e20000000800 */
[----:B------:R-:W-:-:S03]  /*4170*/  LEA R14, R27, UR4, 0x2 ;  /* 0x000000041b0e7c11 */ /* 0x000fc6000f8e10ff */
[----:B------:R2:W-:Y:S01]  /*4180*/  STS [R9], R28 ;  /* 0x0000001c09007388 */ /* 0x0005e20000000800 */
[----:B0-----:R-:W-:Y:S02]  /*4190*/  LEA R7, R13, UR4, 0x2 ;  /* 0x000000040d077c11 */ /* 0x001fe4000f8e10ff */
[----:B-1----:R-:W-:Y:S01]  /*41a0*/  LEA R8, R12, UR4, 0x2 ;  /* 0x000000040c087c11 */ /* 0x002fe2000f8e10ff */
[----:B------:R-:W-:Y:S01]  /*41b0*/  STS [R11], R26 ;  /* 0x0000001a0b007388 */ /* 0x000fe20000000800 */
[----:B--2---:R-:W-:-:S03]  /*41c0*/  LEA R9, R10, UR4, 0x2 ;  /* 0x000000040a097c11 */ /* 0x004fc6000f8e10ff */
[----:B------:R0:W-:Y:S04]  /*41d0*/  STS [R6], R23 ;  /* 0x0000001706007388 */ /* 0x0001e80000000800 */
[----:B------:R-:W-:Y:S04]  /*41e0*/  STS [R8], R21 ;  /* 0x0000001508007388 */ /* 0x000fe80000000800 */
[----:B------:R-:W-:Y:S04]  /*41f0*/  STS [R7], R18 ;  /* 0x0000001207007388 */ /* 0x000fe80000000800 */
[----:B------:R1:W-:Y:S04]  /*4200*/  STS [R14], R17 ;  /* 0x000000110e007388 */ /* 0x0003e80000000800 */
[----:B------:R2:W-:Y:S01]  /*4210*/  STS [R9], R2 ;  /* 0x0000000209007388 */ /* 0x0005e20000000800 */
[----:B------:R-:W-:-:S02]  /*4220*/  VIADD R29, R3, 0x1c0 ;  /* 0x000001c0031d7836 */ /* 0x000fc40000000000 */
[C---:B------:R-:W-:Y:S02]  /*4230*/  VIADD R31, R3.reuse, 0x380 ;  /* 0x00000380031f7836 */ /* 0x040fe40000000000 */
[----:B------:R-:W-:Y:S01]  /*4240*/  VIADD R33, R3, 0x540 ;  /* 0x0000054003217836 */ /* 0x000fe20000000000 */
[----:B------:R-:W-:Y:S01]  /*4250*/  BAR.SYNC.DEFER_BLOCKING 0x0 ;  /* 0x0000000000007b1d */ /* 0x000fe20000010000 */
[-C--:B------:R-:W-:Y:S02]  /*4260*/  ISETP.GE.AND P1, PT, R29, R16.reuse, PT ;  /* 0x000000101d00720c */ /* 0x080fe40003f26270 */
[-C--:B------:R-:W-:Y:S02]  /*4270*/  ISETP.GE.AND P0, PT, R31, R16.reuse, PT ;  /* 0x000000101f00720c */ /* 0x080fe40003f06270 */
[----:B------:R-:W-:Y:S02]  /*4280*/  ISETP.GE.AND P5, PT, R33, R16, PT ;  /* 0x000000102100720c */ /* 0x000fe40003fa6270 */
[----:B------:R-:W-:-:S02]  /*4290*/  LEA R4, R3, UR4, 0x2 ;  /* 0x0000000403047c11 */ /* 0x000fc4000f8e10ff */
[----:B------:R-:W-:Y:S02]  /*42a0*/  ISETP.GE.AND P4, PT, R31, R0, !P0 ;  /* 0x000000001f00720c */ /* 0x000fe40004786270 */
[----:B0-----:R-:W-:-:S03]  /*42b0*/  IADD3 R6, PT, PT, -R3, UR6, RZ ;  /* 0x0000000603067c10 */ /* 0x001fc6000fffe1ff */
[----:B------:R-:W0:Y:S01]  /*42c0*/  @!P1 LDC.64 R10, c[0x0][0x390] ;  /* 0x0000e400ff0a9b82 */ /* 0x000e220000000a00 */
[----:B------:R-:W-:-:S07]  /*42d0*/  ISETP.GE.AND P3, PT, R29, R0, !P1 ;  /* 0x000000001d00720c */ /* 0x000fce0004f66270 */
[----:B------:R-:W3:Y:S01]  /*42e0*/  @!P0 LDC.64 R12, c[0x0][0x390] ;  /* 0x0000e400ff0c8b82 */ /* 0x000ee20000000a00 */
[----:B------:R4:W3:Y:S04]  /*42f0*/  @!P1 LDS R19, [R4+0x700] ;  /* 0x0007000004139984 */ /* 0x0008e80000000800 */
[----:B------:R4:W3:Y:S03]  /*4300*/  @!P0 LDS R23, [R4+0xe00] ;  /* 0x000e000004178984 */ /* 0x0008e60000000800 */
[----:B-1----:R-:W1:Y:S01]  /*4310*/  @!P5 LDC.64 R14, c[0x0][0x390] ;  /* 0x0000e400ff0edb82 */ /* 0x002e620000000a00 */
[----:B------:R4:W1:Y:S01]  /*4320*/  @!P5 LDS R25, [R4+0x1500] ;  /* 0x001500000419d984 */ /* 0x0008620000000800 */
[----:B--2---:R-:W-:-:S02]  /*4330*/  @!P0 VIADD R9, R6, 0xfffffc7f ;  /* 0xfffffc7f06098836 */ /* 0x004fc40000000000 */
[--C-:B------:R-:W-:Y:S01]  /*4340*/  @P4 IMAD.IADD R9, R31, 0x1, -R0.reuse ;  /* 0x000000011f094824 */ /* 0x100fe200078e0a00 */
[----:B------:R-:W-:Y:S02]  /*4350*/  ISETP.GE.AND P4, PT, R3, R16, PT ;  /* 0x000000100300720c */ /* 0x000fe40003f86270 */
[----:B------:R-:W-:Y:S01]  /*4360*/  ISETP.GE.AND P2, PT, R33, R0, !P5 ;  /* 0x000000002100720c */ /* 0x000fe20006f46270 */
[----:B------:R-:W-:Y:S02]  /*4370*/  VIADD R27, R3, 0x700 ;  /* 0x00000700031b7836 */ /* 0x000fe40000000000 */
[C---:B------:R-:W-:Y:S02]  /*4380*/  @!P1 VIADD R7, R6.reuse, 0xfffffe3f ;  /* 0xfffffe3f06079836 */ /* 0x040fe40000000000 */
[----:B------:R-:W-:Y:S01]  /*4390*/  @P3 IMAD.IADD R7, R29, 0x1, -R0 ;  /* 0x000000011d073824 */ /* 0x000fe200078e0a00 */
[----:B------:R-:W-:Y:S01]  /*43a0*/  ISETP.GE.AND P3, PT, R27, R16, PT ;  /* 0x000000101b00720c */ /* 0x000fe20003f66270 */
[----:B------:R-:W-:Y:S01]  /*43b0*/  BSSY.RECONVERGENT B1, `(.L_x_487) ;  /* 0x0000011000017945 */ /* 0x000fe20003800200 */
[----:B------:R-:W-:-:S02]  /*43c0*/  @!P5 VIADD R21, R6, 0xfffffabf ;  /* 0xfffffabf0615d836 */ /* 0x000fc40000000000 */
[----:B------:R-:W-:Y:S01]  /*43d0*/  ISETP.GE.AND P6, PT, R27, R0, !P3 ;  /* 0x000000001b00720c */ /* 0x000fe20005fc6270 */
[----:B0-----:R-:W-:-:S04]  /*43e0*/  @!P1 IMAD.WIDE R10, R7, 0x4, R10 ;  /* 0x00000004070a9825 */ /* 0x001fc800078e020a */
[----:B------:R-:W-:Y:S02]  /*43f0*/  @P2 IMAD.IADD R21, R33, 0x1, -R0 ;  /* 0x0000000121152824 */ /* 0x000fe400078e0a00 */
[----:B---3--:R-:W-:-:S04]  /*4400*/  @!P0 IMAD.WIDE R12, R9, 0x4, R12 ;  /* 0x00000004090c8825 */ /* 0x008fc800078e020c */
[C---:B------:R-:W-:Y:S02]  /*4410*/  VIADD R31, R3.reuse, 0x8c0 ;  /* 0x000008c0031f7836 */ /* 0x040fe40000000000 */
[----:B------:R-:W-:Y:S01]  /*4420*/  VIADD R33, R3, 0xa80 ;  /* 0x00000a8003217836 */ /* 0x000fe20000000000 */
[----:B----4-:R-:W-:Y:S06]  /*4430*/  @P4 BRA `(.L_x_488) ;  /* 0x0000000000204947 */ /* 0x010fec0003800000 */
[----:B------:R-:W0:Y:S01]  /*4440*/  LDS R7, [R4] ;  /* 0x0000000004077984 */ /* 0x000e220000000800 */
[----:B------:R-:W2:Y:S01]  /*4450*/  LDC.64 R8, c[0x0][0x390] ;  /* 0x0000e400ff087b82 */ /* 0x000ea20000000a00 */
[----:B------:R-:W-:Y:S02]  /*4460*/  ISETP.GE.AND P2, PT, R3, R0, PT ;  /* 0x000000000300720c */ /* 0x000fe40003f46270 */
[----:B------:R-:W-:-:S05]  /*4470*/  LOP3.LUT R17, RZ, R3, RZ, 0x33, !PT ;  /* 0x00000003ff117212 */ /* 0x000fca00078e33ff */
[----:B------:R-:W-:-:S06]  /*4480*/  VIADD R17, R17, UR6 ;  /* 0x0000000611117c36 */ /* 0x000fcc0008000000 */
[----:B------:R-:W-:-:S04]  /*4490*/  @P2 IMAD.IADD R17, R3, 0x1, -R0 ;  /* 0x0000000103112824 */ /* 0x000fc800078e0a00 */
[----:B--2---:R-:W-:-:S05]  /*44a0*/  IMAD.WIDE R8, R17, 0x4, R8 ;  /* 0x0000000411087825 */ /* 0x004fca00078e0208 */
[----:B0-----:R0:W-:Y:S02]  /*44b0*/  STG.E desc[UR8][R8.64], R7 ;  /* 0x0000000708007986 */ /* 0x0011e4000c101908 */
.L_x_488:
[----:B------:R-:W-:Y:S05]  /*44c0*/  BSYNC.RECONVERGENT B1 ;  /* 0x0000000000017941 */ /* 0x000fea0003800200 */
.L_x_487:
[----:B------:R-:W-:Y:S01]  /*44d0*/  @!P1 STG.E desc[UR8][R10.64], R19 ;  /* 0x000000130a009986 */ /* 0x000fe2000c101908 */
[-C--:B------:R-:W-:Y:S01]  /*44e0*/  ISETP.GE.AND P2, PT, R31, R16.reuse, PT ;  /* 0x000000101f00720c */ /* 0x080fe20003f46270 */
[----:B01----:R-:W-:Y:S01]  /*44f0*/  @!P5 IMAD.WIDE R8, R21, 0x4, R14 ;  /* 0x000000041508d825 */ /* 0x003fe200078e020e */
[----:B------:R-:W-:Y:S01]  /*4500*/  ISETP.GE.AND P1, PT, R33, R16, PT ;  /* 0x000000102100720c */ /* 0x000fe20003f26270 */
[----:B------:R-:W-:Y:S01]  /*4510*/  @!P0 STG.E desc[UR8][R12.64], R23 ;  /* 0x000000170c008986 */ /* 0x000fe2000c101908 */
[-C--:B------:R-:W-:Y:S01]  /*4520*/  ISETP.GE.AND P4, PT, R31, R0.reuse, !P2 ;  /* 0x000000001f00720c */ /* 0x080fe20005786270 */
[----:B------:R-:W-:Y:S01]  /*4530*/  VIADD R15, R3, 0xc40 ;  /* 0x00000c40030f7836 */ /* 0x000fe20000000000 */
[----:B------:R-:W-:Y:S01]  /*4540*/  ISETP.GE.AND P0, PT, R33, R0, !P1 ;  /* 0x000000002100720c */ /* 0x000fe20004f06270 */
[----:B------:R-:W-:Y:S01]  /*4550*/  VIADD R41, R3, 0xe00 ;  /* 0x00000e0003297836 */ /* 0x000fe20000000000 */
[----:B------:R0:W-:Y:S01]  /*4560*/  @!P5 STG.E desc[UR8][R8.64], R25 ;  /* 0x000000190800d986 */ /* 0x0001e2000c101908 */
[----:B------:R-:W-:-:S02]  /*4570*/  @!P3 VIADD R17, R6, 0xfffff8ff ;  /* 0xfffff8ff0611b836 */ /* 0x000fc40000000000 */
[----:B------:R-:W-:Y:S01]  /*4580*/  VIADD R43, R3, 0xfc0 ;  /* 0x00000fc0032b7836 */ /* 0x000fe20000000000 */
[----:B------:R-:W1:Y:S01]  /*4590*/  @!P3 LDS R7, [R4+0x1c00] ;  /* 0x001c00000407b984 */ /* 0x000e620000000800 */
[--C-:B------:R-:W-:Y:S01]  /*45a0*/  @P6 IMAD.IADD R17, R27, 0x1, -R0.reuse ;  /* 0x000000011b116824 */ /* 0x100fe200078e0a00 */
[C---:B------:R-:W-:Y:S01]  /*45b0*/  ISETP.GE.AND P6, PT, R15.reuse, R16, PT ;  /* 0x000000100f00720c */ /* 0x040fe20003fc6270 */
[C---:B------:R-:W-:Y:S01]  /*45c0*/  @!P2 VIADD R27, R6.reuse, 0xfffff73f ;  /* 0xfffff73f061ba836 */ /* 0x040fe20000000000 */
[----:B------:R-:W2:Y:S01]  /*45d0*/  @!P2 LDS R23, [R4+0x2300] ;  /* 0x002300000417a984 */ /* 0x000ea20000000800 */
[----:B------:R-:W-:Y:S01]  /*45e0*/  @!P1 VIADD R29, R6, 0xfffff57f ;  /* 0xfffff57f061d9836 */ /* 0x000fe20000000000 */
[----:B------:R-:W-:Y:S01]  /*45f0*/  ISETP.GE.AND P5, PT, R15, R0, !P6 ;  /* 0x000000000f00720c */ /* 0x000fe200077a6270 */
[--C-:B------:R-:W-:Y:S01]  /*4600*/  @P4 IMAD.IADD R27, R31, 0x1, -R0.reuse ;  /* 0x000000011f1b4824 */ /* 0x100fe200078e0a00 */
[-C--:B------:R-:W-:Y:S01]  /*4610*/  ISETP.GE.AND P4, PT, R41, R16.reuse, PT ;  /* 0x000000102900720c */ /* 0x080fe20003f86270 */
[----:B------:R-:W-:Y:S01]  /*4620*/  @P0 IMAD.IADD R29, R33, 0x1, -R0 ;  /* 0x00000001211d0824 */ /* 0x000fe200078e0a00 */
[----:B------:R-:W-:Y:S01]  /*4630*/  ISETP.GE.AND P0, PT, R43, R16, PT ;  /* 0x000000102b00720c */ /* 0x000fe20003f06270 */
[----:B------:R-:W3:Y:S01]  /*4640*/  @!P1 LDS R25, [R4+0x2a00] ;  /* 0x002a000004199984 */ /* 0x000ee20000000800 */
[----:B0-----:R-:W0:Y:S01]  /*4650*/  @!P3 LDC.64 R8, c[0x0][0x390] ;  /* 0x0000e400ff08bb82 */ /* 0x001e220000000a00 */
[----:B------:R-:W-:-:S02]  /*4660*/  VIADD R3, R3, 0x1180 ;  /* 0x0000118003037836 */ /* 0x000fc40000000000 */
[----:B------:R-:W4:Y:S01]  /*4670*/  @!P6 LDS R31, [R4+0x3100] ;  /* 0x00310000041fe984 */ /* 0x000f220000000800 */
[----:B------:R-:W-:-:S03]  /*4680*/  @!P6 VIADD R33, R6, 0xfffff3bf ;  /* 0xfffff3bf0621e836 */ /* 0x000fc60000000000 */
[--C-:B------:R-:W-:Y:S01]  /*4690*/  @P5 IMAD.IADD R33, R15, 0x1, -R0.reuse ;  /* 0x000000010f215824 */ /* 0x100fe200078e0a00 */
[CC--:B------:R-:W-:Y:S01]  /*46a0*/  ISETP.GE.AND P5, PT, R41.reuse, R0.reuse, !P4 ;  /* 0x000000002900720c */ /* 0x0c0fe200067a6270 */
[----:B------:R-:W5:Y:S01]  /*46b0*/  @!P4 LDS R35, [R4+0x3800] ;  /* 0x003800000423c984 */ /* 0x000f620000000800 */
[----:B------:R-:W2:Y:S01]  /*46c0*/  @!P2 LDC.64 R10, c[0x0][0x390] ;  /* 0x0000e400ff0aab82 */ /* 0x000ea20000000a00 */
[C---:B------:R-:W-:Y:S02]  /*46d0*/  @!P4 VIADD R37, R6.reuse, 0xfffff1ff ;  /* 0xfffff1ff0625c836 */ /* 0x040fe40000000000 */
[----:B------:R-:W5:Y:S05]  /*46e0*/  @!P0 LDS R39, [R4+0x3f00] ;  /* 0x003f000004278984 */ /* 0x000f6a0000000800 */
[----:B------:R-:W3:Y:S03]  /*46f0*/  @!P1 LDC.64 R12, c[0x0][0x390] ;  /* 0x0000e400ff0c9b82 */ /* 0x000ee60000000a00 */
[----:B------:R-:W-:Y:S01]  /*4700*/  @P5 IMAD.IADD R37, R41, 0x1, -R0 ;  /* 0x0000000129255824 */ /* 0x000fe200078e0a00 */
[----:B------:R-:W-:Y:S01]  /*4710*/  ISETP.GE.AND P5, PT, R43, R0, !P0 ;  /* 0x000000002b00720c */ /* 0x000fe200047a6270 */
[----:B------:R-:W-:-:S02]  /*4720*/  @!P0 VIADD R41, R6, 0xfffff03f ;  /* 0xfffff03f06298836 */ /* 0x000fc40000000000 */
[----:B0-----:R-:W-:Y:S01]  /*4730*/  @!P3 IMAD.WIDE R8, R17, 0x4, R8 ;  /* 0x000000041108b825 */ /* 0x001fe200078e0208 */
[----:B------:R-:W0:Y:S04]  /*4740*/  @!P6 LDC.64 R14, c[0x0][0x390] ;  /* 0x0000e400ff0eeb82 */ /* 0x000e280000000a00 */
[----:B-1----:R1:W-:Y:S04]  /*4750*/  @!P3 STG.E desc[UR8][R8.64], R7 ;  /* 0x000000070800b986 */ /* 0x0023e8000c101908 */
[----:B------:R-:W5:Y:S01]  /*4760*/  @!P4 LDC.64 R18, c[0x0][0x390] ;  /* 0x0000e400ff12cb82 */ /* 0x000f620000000a00 */
[----:B------:R-:W-:-:S02]  /*4770*/  @P5 IMAD.IADD R41, R43, 0x1, -R0 ;  /* 0x000000012b295824 */ /* 0x000fc400078e0a00 */
[----:B--2---:R-:W-:-:S05]  /*4780*/  @!P2 IMAD.WIDE R10, R27, 0x4, R10 ;  /* 0x000000041b0aa825 */ /* 0x004fca00078e020a */
[----:B------:R-:W2:Y:S01]  /*4790*/  @!P0 LDC.64 R20, c[0x0][0x390] ;  /* 0x0000e400ff148b82 */ /* 0x000ea20000000a00 */
[----:B---3--:R-:W-:Y:S01]  /*47a0*/  @!P1 IMAD.WIDE R12, R29, 0x4, R12 ;  /* 0x000000041d0c9825 */ /* 0x008fe200078e020c */
[----:B------:R3:W-:Y:S03]  /*47b0*/  @!P2 STG.E desc[UR8][R10.64], R23 ;  /* 0x000000170a00a986 */ /* 0x0007e6000c101908 */
[C---:B-1----:R-:W-:Y:S01]  /*47c0*/  IMAD.IADD R7, R3.reuse, 0x1, -R0 ;  /* 0x0000000103077824 */ /* 0x042fe200078e0a00 */
[----:B------:R3:W-:Y:S01]  /*47d0*/  @!P1 STG.E desc[UR8][R12.64], R25 ;  /* 0x000000190c009986 */ /* 0x0007e2000c101908 */
[----:B------:R-:W-:Y:S01]  /*47e0*/  ISETP.GE.AND P1, PT, R3, R16, PT ;  /* 0x000000100300720c */ /* 0x000fe20003f26270 */
[----:B0-----:R-:W-:-:S05]  /*47f0*/  @!P6 IMAD.WIDE R14, R33, 0x4, R14 ;  /* 0x00000004210ee825 */ /* 0x001fca00078e020e */
[----:B----4-:R3:W-:Y:S01]  /*4800*/  @!P6 STG.E desc[UR8][R14.64], R31 ;  /* 0x0000001f0e00e986 */ /* 0x0107e2000c101908 */
[----:B-----5:R-:W-:-:S05]  /*4810*/  @!P4 IMAD.WIDE R18, R37, 0x4, R18 ;  /* 0x000000042512c825 */ /* 0x020fca00078e0212 */
[----:B------:R3:W-:Y:S01]  /*4820*/  @!P4 STG.E desc[UR8][R18.64], R35 ;  /* 0x000000231200c986 */ /* 0x0007e2000c101908 */
[----:B--2---:R-:W-:-:S05]  /*4830*/  @!P0 IMAD.WIDE R20, R41, 0x4, R20 ;  /* 0x0000000429148825 */ /* 0x004fca00078e0214 */
[----:B------:R3:W-:Y:S01]  /*4840*/  @!P0 STG.E desc[UR8][R20.64], R39 ;  /* 0x0000002714008986 */ /* 0x0007e2000c101908 */
[----:B------:R-:W-:-:S13]  /*4850*/  ISETP.GE.AND P0, PT, R3, R0, PT ;  /* 0x000000000300720c */ /* 0x000fda0003f06270 */
[----:B------:R-:W-:Y:S01]  /*4860*/  @!P0 VIADD R7, R6, 0xffffee7f ;  /* 0xffffee7f06078836 */ /* 0x000fe20000000000 */
[----:B---3--:R-:W-:Y:S06]  /*4870*/  @P1 BRA `(.L_x_489) ;  /* 0x0000002000501947 */ /* 0x008fec0003800000 */
[----:B------:R-:W0:Y:S01]  /*4880*/  LDS R9, [R4+0x4600] ;  /* 0x0046000004097984 */ /* 0x000e220000000800 */
[----:B------:R-:W1:Y:S02]  /*4890*/  LDC.64 R2, c[0x0][0x390] ;  /* 0x0000e400ff027b82 */ /* 0x000e640000000a00 */
[----:B-1----:R-:W-:-:S05]  /*48a0*/  IMAD.WIDE R2, R7, 0x4, R2 ;  /* 0x0000000407027825 */ /* 0x002fca00078e0202 */
[----:B0-----:R0:W-:Y:S01]  /*48b0*/  STG.E desc[UR8][R2.64], R9 ;  /* 0x0000000902007986 */ /* 0x0011e2000c101908 */
[----:B------:R-:W-:Y:S05]  /*48c0*/  BRA `(.L_x_489) ;  /* 0x00000020003c7947 */ /* 0x000fea0003800000 */
.L_x_486:
[----:B------:R-:W0:Y:S01]  /*48d0*/  S2R R18, SR_TID.X ;  /* 0x0000000000127919 */ /* 0x000e220000002100 */
[----:B------:R-:W1:Y:S01]  /*48e0*/  LDCU.64 UR4, c[0x0][0x380] ;  /* 0x00007000ff0477ac */ /* 0x000e620008000a00 */
[----:B------:R-:W2:Y:S01]  /*48f0*/  LDCU.64 UR6, c[0x0][0x388] ;  /* 0x00007100ff0677ac */ /* 0x000ea20008000a00 */
[----:B0-----:R-:W-:-:S04]  /*4900*/  IMAD R6, R18, 0xb, RZ ;  /* 0x0000000b12067824 */ /* 0x001fc800078e02ff */
[C---:B------:R-:W-:Y:S01]  /*4910*/  VIADD R7, R6.reuse, 0x1 ;  /* 0x0000000106077836 */ /* 0x040fe20000000000 */
[C---:B------:R-:W-:Y:S01]  /*4920*/  IADD3 R2, P0, PT, R17.reuse, R6, RZ ;  /* 0x0000000611027210 */ /* 0x040fe20007f1e0ff */
[C---:B------:R-:W-:Y:S01]  /*4930*/  VIADD R9, R6.reuse, 0x2 ;  /* 0x0000000206097836 */ /* 0x040fe20000000000 */
[CC--:B------:R-:W-:Y:S01]  /*4940*/  ISETP.GE.AND P6, PT, R6.reuse, R16.reuse, PT ;  /* 0x000000100600720c */ /* 0x0c0fe20003fc6270 */
[C---:B------:R-:W-:Y:S01]  /*4950*/  VIADD R11, R6.reuse, 0x3 ;  /* 0x00000003060b7836 */ /* 0x040fe20000000000 */
[----:B------:R-:W-:Y:S01]  /*4960*/  LEA.HI.X.SX32 R3, R17, RZ, 0x1, P0 ;  /* 0x000000ff11037211 */ /* 0x000fe200000f0eff */
[----:B------:R-:W-:Y:S01]  /*4970*/  VIADD R13, R6, 0x4 ;  /* 0x00000004060d7836 */ /* 0x000fe20000000000 */
[-C--:B------:R-:W-:Y:S01]  /*4980*/  ISETP.GE.AND P5, PT, R7, R16.reuse, PT ;  /* 0x000000100700720c */ /* 0x080fe20003fa6270 */
[----:B------:R-:W-:Y:S01]  /*4990*/  IMAD.SHL.U32 R5, R2, 0x4, RZ ;  /* 0x0000000402057824 */ /* 0x000fe200078e00ff */
[-C--:B------:R-:W-:Y:S01]  /*49a0*/  ISETP.GE.AND P4, PT, R9, R16.reuse, PT ;  /* 0x000000100900720c */ /* 0x080fe20003f86270 */
[C---:B------:R-:W-:Y:S01]  /*49b0*/  VIADD R15, R6.reuse, 0x6 ;  /* 0x00000006060f7836 */ /* 0x040fe20000000000 */
[-C--:B------:R-:W-:Y:S01]  /*49c0*/  ISETP.GE.AND P3, PT, R11, R16.reuse, PT ;  /* 0x000000100b00720c */ /* 0x080fe20003f66270 */
[C---:B------:R-:W-:Y:S01]  /*49d0*/  VIADD R29, R6.reuse, 0x9 ;  /* 0x00000009061d7836 */ /* 0x040fe20000000000 */
[----:B------:R-:W-:Y:S01]  /*49e0*/  ISETP.GE.AND P0, PT, R13, R16, PT ;  /* 0x000000100d00720c */ /* 0x000fe20003f06270 */
[----:B------:R-:W-:Y:S01]  /*49f0*/  VIADD R13, R6, 0x5 ;  /* 0x00000005060d7836 */ /* 0x000fe20000000000 */
[----:B------:R-:W-:Y:S01]  /*4a00*/  SHF.L.U64.HI R3, R2, 0x2, R3 ;  /* 0x0000000202037819 */ /* 0x000fe20000010203 */
[----:B------:R-:W-:Y:S01]  /*4a10*/  VIADD R31, R6, 0xa ;  /* 0x0000000a061f7836 */ /* 0x000fe20000000000 */
[----:B-1----:R-:W-:-:S02]  /*4a20*/  IADD3 R4, P1, PT, R5, UR4, RZ ;  /* 0x0000000405047c10 */ /* 0x002fc4000ff3e0ff */
[----:B--2---:R-:W-:Y:S02]  /*4a30*/  IADD3 R2, P2, PT, R5, UR6, RZ ;  /* 0x0000000605027c10 */ /* 0x004fe4000ff5e0ff */
[C---:B------:R-:W-:Y:S02]  /*4a40*/  IADD3.X R5, PT, PT, R3.reuse, UR5, RZ, P1, !PT ;  /* 0x0000000503057c10 */ /* 0x040fe40008ffe4ff */
[----:B------:R-:W-:Y:S02]  /*4a50*/  IADD3.X R3, PT, PT, R3, UR7, RZ, P2, !PT ;  /* 0x0000000703037c10 */ /* 0x000fe400097fe4ff */
[-C--:B------:R-:W-:Y:S01]  /*4a60*/  ISETP.GE.AND P1, PT, R13, R16.reuse, PT ;  /* 0x000000100d00720c */ /* 0x080fe20003f26270 */
[C---:B------:R-:W-:Y:S01]  /*4a70*/  VIADD R13, R6.reuse, 0x7 ;  /* 0x00000007060d7836 */ /* 0x040fe20000000000 */
[-C--:B------:R-:W-:Y:S01]  /*4a80*/  ISETP.GE.AND P2, PT, R15, R16.reuse, PT ;  /* 0x000000100f00720c */ /* 0x080fe20003f46270 */
[----:B------:R-:W-:Y:S01]  /*4a90*/  VIADD R15, R6, 0x8 ;  /* 0x00000008060f7836 */ /* 0x000fe20000000000 */
[----:B------:R-:W5:Y:S01]  /*4aa0*/  @!P6 LDG.E R17, desc[UR8][R4.64] ;  /* 0x000000080411e981 */ /* 0x000f62000c1e1900 */
[----:B------:R-:W-:-:S03]  /*4ab0*/  ISETP.GE.AND P6, PT, R31, R16, PT ;  /* 0x000000101f00720c */ /* 0x000fc60003fc6270 */
[----:B------:R-:W5:Y:S01]  /*4ac0*/  @!P5 LDG.E R19, desc[UR8][R4.64+0x4] ;  /* 0x000004080413d981 */ /* 0x000f62000c1e1900 */
[----:B------:R-:W-:-:S03]  /*4ad0*/  ISETP.GE.AND P5, PT, R29, R16, PT ;  /* 0x000000101d00720c */ /* 0x000fc60003fa6270 */
[----:B------:R-:W5:Y:S01]  /*4ae0*/  @!P4 LDG.E R20, desc[UR8][R4.64+0x8] ;  /* 0x000008080414c981 */ /* 0x000f62000c1e1900 */
[----:B------:R-:W-:-:S03]  /*4af0*/  ISETP.GE.AND P4, PT, R15, R16, PT ;  /* 0x000000100f00720c */ /* 0x000fc60003f86270 */
[----:B------:R-:W5:Y:S01]  /*4b00*/  @!P3 LDG.E R21, desc[UR8][R4.64+0xc] ;  /* 0x00000c080415b981 */ /* 0x000f62000c1e1900 */
[----:B------:R-:W-:-:S03]  /*4b10*/  ISETP.GE.AND P3, PT, R13, R16, PT ;  /* 0x000000100d00720c */ /* 0x000fc60003f66270 */
[----:B------:R-:W5:Y:S01]  /*4b20*/  @!P0 LDG.E R22, desc[UR8][R4.64+0x10] ;  /* 0x0000100804168981 */ /* 0x000f62000c1e1900 */
[----:B------:R-:W-:-:S03]  /*4b30*/  P2R R10, PR, RZ, 0x1 ;  /* 0x00000001ff0a7803 */ /* 0x000fc60000000000 */
[----:B------:R-:W5:Y:S01]  /*4b40*/  @!P1 LDG.E R23, desc[UR8][R4.64+0x14] ;  /* 0x0000140804179981 */ /* 0x000f62000c1e1900 */
[----:B------:R-:W-:-:S03]  /*4b50*/  P2R R12, PR, RZ, 0x2 ;  /* 0x00000002ff0c7803 */ /* 0x000fc60000000000 */
[----:B------:R-:W5:Y:S01]  /*4b60*/  @!P2 LDG.E R24, desc[UR8][R4.64+0x18] ;  /* 0x000018080418a981 */ /* 0x000f62000c1e1900 */
[----:B------:R-:W-:-:S03]  /*4b70*/  P2R R8, PR, RZ, 0x4 ;  /* 0x00000004ff087803 */ /* 0x000fc60000000000 */
[----:B------:R-:W5:Y:S04]  /*4b80*/  @!P3 LDG.E R25, desc[UR8][R4.64+0x1c] ;  /* 0x00001c080419b981 */ /* 0x000f68000c1e1900 */
[----:B------:R-:W5:Y:S04]  /*4b90*/  @!P4 LDG.E R26, desc[UR8][R4.64+0x20] ;  /* 0x00002008041ac981 */ /* 0x000f68000c1e1900 */
[----:B------:R-:W5:Y:S01]  /*4ba0*/  @!P5 LDG.E R27, desc[UR8][R4.64+0x24] ;  /* 0x00002408041bd981 */ /* 0x000f62000c1e1900 */
[----:B------:R-:W-:-:S03]  /*4bb0*/  ISETP.GE.AND P2, PT, R6, R16, PT ;  /* 0x000000100600720c */ /* 0x000fc60003f46270 */
[----:B------:R-:W5:Y:S01]  /*4bc0*/  @!P6 LDG.E R28, desc[UR8][R4.64+0x28] ;  /* 0x00002808041ce981 */ /* 0x000f62000c1e1900 */
[----:B------:R-:W-:Y:S09]  /*4bd0*/  BAR.SYNC.DEFER_BLOCKING 0x0 ;  /* 0x0000000000007b1d */ /* 0x000ff20000010000 */
[----:B------:R-:W2:Y:S01]  /*4be0*/  @!P2 LDG.E R6, desc[UR8][R2.64] ;  /* 0x000000080206a981 */ /* 0x000ea2000c1e1900 */
[----:B------:R-:W-:Y:S01]  /*4bf0*/  ISETP.GE.AND P1, PT, R7, R16, PT ;  /* 0x000000100700720c */ /* 0x000fe20003f26270 */
[----:B------:R-:W-:-:S02]  /*4c00*/  IMAD.MOV.U32 R30, RZ, RZ, 0x1 ;  /* 0x00000001ff1e7424 */ /* 0x000fc400078e00ff */
[----:B------:R-:W-:Y:S01]  /*4c10*/  IMAD.MOV.U32 R29, RZ, RZ, 0x1 ;  /* 0x00000001ff1d7424 */ /* 0x000fe200078e00ff */
[----:B------:R-:W3:Y:S01]  /*4c20*/  @!P4 LDG.E R7, desc[UR8][R2.64+0x20] ;  /* 0x000020080207c981 */ /* 0x000ee2000c1e1900 */
[----:B--2---:R-:W-:-:S08]  /*4c30*/  @!P2 ISETP.NE.AND P0, PT, R6, RZ, PT ;  /* 0x000000ff0600a20c */ /* 0x004fd00003f05270 */
[----:B------:R-:W2:Y:S01]  /*4c40*/  @!P1 LDG.E R6, desc[UR8][R2.64+0x4] ;  /* 0x0000040802069981 */ /* 0x000ea2000c1e1900 */
[----:B------:R-:W-:Y:S02]  /*4c50*/  @!P2 SEL R30, RZ, 0x1, !P0 ;  /* 0x00000001ff1ea807 */ /* 0x000fe40004000000 */
[----:B------:R-:W-:Y:S01]  /*4c60*/  ISETP.GE.AND P2, PT, R9, R16, PT ;  /* 0x000000100900720c */ /* 0x000fe20003f46270 */
[----:B------:R-:W-:Y:S01]  /*4c70*/  IMAD.MOV.U32 R31, RZ, RZ, 0x1 ;  /* 0x00000001ff1f7424 */ /* 0x000fe200078e00ff */
[----:B------:R-:W4:Y:S01]  /*4c80*/  @!P6 LDG.E R9, desc[UR8][R2.64+0x28] ;  /* 0x000028080209e981 */ /* 0x000f22000c1e1900 */
[----:B--2---:R-:W-:-:S10]  /*4c90*/  @!P1 ISETP.NE.AND P0, PT, R6, RZ, PT ;  /* 0x000000ff0600920c */ /* 0x004fd40003f05270 */
[----:B------:R-:W2:Y:S01]  /*4ca0*/  @!P2 LDG.E R6, desc[UR8][R2.64+0x8] ;  /* 0x000008080206a981 */ /* 0x000ea2000c1e1900 */
[----:B------:R-:W-:Y:S02]  /*4cb0*/  @!P1 SEL R29, RZ, 0x1, !P0 ;  /* 0x00000001ff1d9807 */ /* 0x000fe40004000000 */
[----:B------:R-:W-:-:S13]  /*4cc0*/  ISETP.GE.AND P0, PT, R11, R16, PT ;  /* 0x000000100b00720c */ /* 0x000fda0003f06270 */
[----:B------:R-:W3:Y:S01]  /*4cd0*/  @!P0 LDG.E R4, desc[UR8][R2.64+0xc] ;  /* 0x00000c0802048981 */ /* 0x000ee2000c1e1900 */
[----:B------:R-:W-:Y:S01]  /*4ce0*/  IMAD.MOV.U32 R32, RZ, RZ, 0x1 ;  /* 0x00000001ff207424 */ /* 0x000fe200078e00ff */
[----:B--2---:R-:W-:Y:S01]  /*4cf0*/  @!P2 ISETP.NE.AND P1, PT, R6, RZ, PT ;  /* 0x000000ff0600a20c */ /* 0x004fe20003f25270 */
[----:B------:R-:W-:Y:S01]  /*4d00*/  IMAD.MOV.U32 R33, RZ, RZ, 0x1 ;  /* 0x00000001ff217424 */ /* 0x000fe200078e00ff */
[----:B------:R-:W2:Y:S02]  /*4d10*/  @!P3 LDG.E R6, desc[UR8][R2.64+0x1c] ;  /* 0x00001c080206b981 */ /* 0x000ea4000c1e1900 */
[----:B------:R-:W-:Y:S02]  /*4d20*/  @!P2 SEL R31, RZ, 0x1, !P1 ;  /* 0x00000001ff1fa807 */ /* 0x000fe40004800000 */
[----:B---3--:R-:W-:-:S04]  /*4d30*/  @!P0 ISETP.NE.AND P1, PT, R4, RZ, PT ;  /* 0x000000ff0400820c */ /* 0x008fc80003f25270 */
[----:B------:R-:W-:Y:S02]  /*4d40*/  @!P0 SEL R32, RZ, 0x1, !P1 ;  /* 0x00000001ff208807 */ /* 0x000fe40004800000 */
[----:B------:R-:W-:-:S13]  /*4d50*/  ISETP.NE.AND P0, PT, R10, RZ, PT ;  /* 0x000000ff0a00720c */ /* 0x000fda0003f05270 */
[----:B------:R-:W3:Y:S01]  /*4d60*/  @!P0 LDG.E R4, desc[UR8][R2.64+0x10] ;  /* 0x0000100802048981 */ /* 0x000ee2000c1e1900 */
[----:B------:R-:W-:-:S03]  /*4d70*/  ISETP.NE.AND P2, PT, R8, RZ, PT ;  /* 0x000000ff0800720c */ /* 0x000fc60003f45270 */
[----:B------:R-:W4:Y:S10]  /*4d80*/  @!P5 LDG.E R8, desc[UR8][R2.64+0x24] ;  /* 0x000024080208d981 */ /* 0x000f34000c1e1900 */
[----:B------:R-:W2:Y:S01]  /*4d90*/  @!P2 LDG.E R5, desc[UR8][R2.64+0x18] ;  /* 0x000018080205a981 */ /* 0x000ea2000c1e1900 */
[----:B---3--:R-:W-:-:S04]  /*4da0*/  @!P0 ISETP.NE.AND P1, PT, R4, RZ, PT ;  /* 0x000000ff0400820c */ /* 0x008fc80003f25270 */
[----:B------:R-:W-:Y:S02]  /*4db0*/  @!P0 SEL R33, RZ, 0x1, !P1 ;  /* 0x00000001ff218807 */ /* 0x000fe40004800000 */
[----:B------:R-:W-:-:S13]  /*4dc0*/  ISETP.NE.AND P1, PT, R12, RZ, PT ;  /* 0x000000ff0c00720c */ /* 0x000fda0003f25270 */
[----:B------:R0:W3:Y:S01]  /*4dd0*/  @!P1 LDG.E R4, desc[UR8][R2.64+0x14] ;  /* 0x0000140802049981 */ /* 0x0000e2000c1e1900 */
[----:B------:R-:W-:Y:S02]  /*4de0*/  IMAD.MOV.U32 R34, RZ, RZ, 0x1 ;  /* 0x00000001ff227424 */ /* 0x000fe400078e00ff */
[----:B------:R-:W-:Y:S01]  /*4df0*/  IMAD.MOV.U32 R35, RZ, RZ, 0x1 ;  /* 0x00000001ff237424 */ /* 0x000fe200078e00ff */
[----:B0-----:R-:W-:Y:S01]  /*4e00*/  IADD3 R2, PT, PT, R31, R29, R30 ;  /* 0x0000001d1f027210 */ /* 0x001fe20007ffe01e */
[----:B------:R-:W-:-:S03]  /*4e10*/  IMAD.MOV.U32 R36, RZ, RZ, 0x1 ;  /* 0x00000001ff247424 */ /* 0x000fc600078e00ff */
[----:B------:R-:W-:Y:S01]  /*4e20*/  IADD3 R2, PT, PT, R33, R32, R2 ;  /* 0x0000002021027210 */ /* 0x000fe20007ffe002 */
[----:B------:R-:W-:Y:S02]  /*4e30*/  IMAD.MOV.U32 R37, RZ, RZ, 0x1 ;  /* 0x00000001ff257424 */ /* 0x000fe400078e00ff */
[----:B------:R-:W-:Y:S02]  /*4e40*/  IMAD.MOV.U32 R38, RZ, RZ, 0x1 ;  /* 0x00000001ff267424 */ /* 0x000fe400078e00ff */
[----:B------:R-:W-:Y:S01]  /*4e50*/  IMAD.MOV.U32 R39, RZ, RZ, 0x1 ;  /* 0x00000001ff277424 */ /* 0x000fe200078e00ff */
[----:B------:R-:W0:Y:S01]  /*4e60*/  S2R R40, SR_LANEID ;  /* 0x0000000000287919 */ /* 0x000e220000000000 */
[----:B------:R-:W1:Y:S01]  /*4e70*/  S2UR UR5, SR_CgaCtaId ;  /* 0x00000000000579c3 */ /* 0x000e620000008800 */
[----:B------:R-:W-:Y:S02]  /*4e80*/  UMOV UR4, 0x400 ;  /* 0x0000040000047882 */ /* 0x000fe40000000000 */
[----:B-1----:R-:W-:-:S05]  /*4e90*/  ULEA UR4, UR5, UR4, 0x18 ;  /* 0x0000000405047291 */ /* 0x002fca000f8ec0ff */
[----:B------:R-:W-:Y:S01]  /*4ea0*/  BAR.SYNC.DEFER_BLOCKING 0x0 ;  /* 0x0000000000007b1d */ /* 0x000fe20000010000 */
[----:B------:R-:W-:Y:S02]  /*4eb0*/  SHF.R.U32.HI R43, RZ, 0x5, R18 ;  /* 0x00000005ff2b7819 */ /* 0x000fe40000011612 */
[----:B---3--:R-:W-:-:S04]  /*4ec0*/  @!P1 ISETP.NE.AND P0, PT, R4, RZ, PT ;  /* 0x000000ff0400920c */ /* 0x008fc80003f05270 */
[----:B------:R-:W-:Y:S02]  /*4ed0*/  @!P1 SEL R34, RZ, 0x1, !P0 ;  /* 0x00000001ff229807 */ /* 0x000fe40004000000 */
[----:B--2---:R-:W-:Y:S02]  /*4ee0*/  @!P2 ISETP.NE.AND P1, PT, R5, RZ, PT ;  /* 0x000000ff0500a20c */ /* 0x004fe40003f25270 */
[----:B------:R-:W-:Y:S02]  /*4ef0*/  @!P3 ISETP.NE.AND P0, PT, R6, RZ, PT ;  /* 0x000000ff0600b20c */ /* 0x000fe40003f05270 */
[----:B------:R-:W-:Y:S02]  /*4f00*/  @!P2 SEL R35, RZ, 0x1, !P1 ;  /* 0x00000001ff23a807 */ /* 0x000fe40004800000 */
[----:B------:R-:W-:Y:S02]  /*4f10*/  @!P4 ISETP.NE.AND P2, PT, R7, RZ, PT ;  /* 0x000000ff0700c20c */ /* 0x000fe40003f45270 */
[----:B------:R-:W-:-:S02]  /*4f20*/  @!P3 SEL R36, RZ, 0x1, !P0 ;  /* 0x00000001ff24b807 */ /* 0x000fc40004000000 */
[----:B----4-:R-:W-:Y:S02]  /*4f30*/  @!P5 ISETP.NE.AND P1, PT, R8, RZ, PT ;  /* 0x000000ff0800d20c */ /* 0x010fe40003f25270 */
[----:B------:R-:W-:Y:S02]  /*4f40*/  @!P6 ISETP.NE.AND P0, PT, R9, RZ, PT ;  /* 0x000000ff0900e20c */ /* 0x000fe40003f05270 */
[----:B------:R-:W-:Y:S02]  /*4f50*/  @!P4 SEL R37, RZ, 0x1, !P2 ;  /* 0x00000001ff25c807 */ /* 0x000fe40005000000 */
[----:B------:R-:W-:Y:S02]  /*4f60*/  IADD3 R2, PT, PT, R35, R34, R2 ;  /* 0x0000002223027210 */ /* 0x000fe40007ffe002 */
[----:B------:R-:W-:Y:S02]  /*4f70*/  @!P5 SEL R38, RZ, 0x1, !P1 ;  /* 0x00000001ff26d807 */ /* 0x000fe40004800000 */
[----:B------:R-:W-:-:S02]  /*4f80*/  @!P6 SEL R39, RZ, 0x1, !P0 ;  /* 0x00000001ff27e807 */ /* 0x000fc40004000000 */
[----:B------:R-:W-:-:S04]  /*4f90*/  IADD3 R2, PT, PT, R37, R36, R2 ;  /* 0x0000002425027210 */ /* 0x000fc80007ffe002 */
[----:B------:R-:W-:-:S05]  /*4fa0*/  IADD3 R2, PT, PT, R39, R38, R2 ;  /* 0x0000002627027210 */ /* 0x000fca0007ffe002 */
[----:B------:R-:W1:Y:S02]  /*4fb0*/  SHFL.UP P0, R3, R2, 0x1, RZ ;  /* 0x0420000002037989 */ /* 0x000e6400000000ff */
[----:B-1----:R-:W-:-:S05]  /*4fc0*/  @P0 IMAD.IADD R3, R2, 0x1, R3 ;  /* 0x0000000102030824 */ /* 0x002fca00078e0203 */
[----:B------:R-:W1:Y:S02]  /*4fd0*/  SHFL.UP P0, R4, R3, 0x2, RZ ;  /* 0x0440000003047989 */ /* 0x000e6400000000ff */
[----:B-1----:R-:W-:-:S05]  /*4fe0*/  @P0 IMAD.IADD R4, R3, 0x1, R4 ;  /* 0x0000000103040824 */ /* 0x002fca00078e0204 */
[----:B------:R-:W1:Y:S02]  /*4ff0*/  SHFL.UP P0, R5, R4, 0x4, RZ ;  /* 0x0480000004057989 */ /* 0x000e6400000000ff */
[----:B-1----:R-:W-:-:S05]  /*5000*/  @P0 IMAD.IADD R5, R4, 0x1, R5 ;  /* 0x0000000104050824 */ /* 0x002fca00078e0205 */
[----:B------:R-:W1:Y:S01]  /*5010*/  SHFL.UP P0, R8, R5, 0x8, RZ ;  /* 0x0500000005087989 */ /* 0x000e6200000000ff */
[----:B0-----:R-:W-:Y:S01]  /*5020*/  ISETP.NE.AND P1, PT, R40, 0x1f, PT ;  /* 0x0000001f2800780c */ /* 0x001fe20003f25270 */
[----:B-1----:R-:W-:-:S05]  /*5030*/  @P0 IMAD.IADD R8, R5, 0x1, R8 ;  /* 0x0000000105080824 */ /* 0x002fca00078e0208 */
        /* <DEDUP_REMOVED lines=21> */
[----:B------:R-:W0:Y:S01]  /*5190*/  LDS.64 R4, [UR4+0x30] ;  /* 0x00003004ff047984 */ /* 0x000e220008000a00 */
[----:B------:R-:W-:Y:S01]  /*51a0*/  IMAD.IADD R9, R9, 0x1, R8 ;  /* 0x0000000109097824 */ /* 0x000fe200078e0208 */
[----:B------:R-:W-:-:S03]  /*51b0*/  ISETP.NE.AND P0, PT, R43, 0x6, PT ;  /* 0x000000062b00780c */ /* 0x000fc60003f05270 */
[----:B------:R-:W-:Y:S01]  /*51c0*/  IMAD.IADD R10, R10, 0x1, R9 ;  /* 0x000000010a0a7824 */ /* 0x000fe200078e0209 */
[----:B------:R-:W-:Y:S02]  /*51d0*/  SEL R3, R9, R3, !P0 ;  /* 0x0000000309037207 */ /* 0x000fe40004000000 */
[----:B------:R-:W-:Y:S01]  /*51e0*/  ISETP.NE.AND P0, PT, R43, 0x7, PT ;  /* 0x000000072b00780c */ /* 0x000fe20003f05270 */
[----:B------:R-:W-:-:S03]  /*51f0*/  IMAD.IADD R11, R11, 0x1, R10 ;  /* 0x000000010b0b7824 */ /* 0x000fc600078e020a */
[----:B------:R-:W-:Y:S02]  /*5200*/  SEL R3, R10, R3, !P0 ;  /* 0x000000030a037207 */ /* 0x000fe40004000000 */
[----:B------:R-:W-:Y:S01]  /*5210*/  ISETP.NE.AND P0, PT, R43, 0x8, PT ;  /* 0x000000082b00780c */ /* 0x000fe20003f05270 */
[----:B--2---:R-:W-:-:S03]  /*5220*/  IMAD.IADD R12, R11, 0x1, R12 ;  /* 0x000000010b0c7824 */ /* 0x004fc600078e020c */
        /* <DEDUP_REMOVED lines=11> */
[----:B------:R-:W-:Y:S01]  /*52e0*/  IMAD.IADD R2, R41, 0x1, -R2 ;  /* 0x0000000129027824 */ /* 0x000fe200078e0a02 */
[----:B------:R-:W-:Y:S01]  /*52f0*/  ISETP.NE.AND P1, PT, R43, 0xd, PT ;  /* 0x0000000d2b00780c */ /* 0x000fe20003f25270 */
[C---:B0-----:R-:W-:Y:S01]  /*5300*/  IMAD.IADD R4, R15.reuse, 0x1, R4 ;  /* 0x000000010f047824 */ /* 0x041fe200078e0204 */
[----:B------:R-:W-:Y:S02]  /*5310*/  SEL R3, R15, R3, !P0 ;  /* 0x000000030f037207 */ /* 0x000fe40004000000 */
[----:B------:R-:W-:Y:S02]  /*5320*/  ISETP.GT.U32.AND P0, PT, R18, 0x1f, PT ;  /* 0x0000001f1200780c */ /* 0x000fe40003f04070 */
[----:B------:R-:W-:-:S02]  /*5330*/  ISETP.NE.AND P2, PT, R40, RZ, PT ;  /* 0x000000ff2800720c */ /* 0x000fc40003f45270 */
[----:B------:R-:W-:Y:S02]  /*5340*/  SEL R3, R4, R3, !P1 ;  /* 0x0000000304037207 */ /* 0x000fe40004800000 */
[----:B------:R-:W-:Y:S02]  /*5350*/  SEL R6, R2, RZ, P2 ;  /* 0x000000ff02067207 */ /* 0x000fe40001000000 */
[----:B------:R-:W-:-:S03]  /*5360*/  ISETP.GE.U32.AND P1, PT, R18, 0x20, PT ;  /* 0x000000201200780c */ /* 0x000fc60003f26070 */
[----:B------:R-:W-:Y:S02]  /*5370*/  IMAD.IADD R9, R3, 0x1, R6 ;  /* 0x0000000103097824 */ /* 0x000fe400078e0206 */
[----:B------:R-:W-:-:S03]  /*5380*/  IMAD.IADD R5, R5, 0x1, R4 ;  /* 0x0000000105057824 */ /* 0x000fc600078e0204 */
        /* <DEDUP_REMOVED lines=17> */
.L_x_535:
[----:B------:R-:W-:Y:S05]  /*54a0*/  @!P0 BRA `(.L_x_492) ;  /* 0x0000000000248947 */ /* 0x000fea0003800000 */
[----:B------:R-:W-:-:S07]  /*54b0*/  IMAD.MOV.U32 R4, RZ, RZ, 0xee ;  /* 0x000000eeff047424 */ /* 0x000fce00078e00ff */
.L_x_494:
[----:B------:R-:W-:Y:S05]  /*54c0*/  NANOSLEEP R4 ;  /* 0x000000040000735d */ /* 0x000fea0003800000 */
[----:B------:R-:W2:Y:S01]  /*54d0*/  LD.E.64.STRONG.GPU R6, desc[UR8][R8.64+0x100] ;  /* 0x0001000808067980 */ /* 0x000ea2000c10fb00 */
[----:B------:R-:W-:Y:S01]  /*54e0*/  UMOV UR5, 0xffffffff ;  /* 0xffffffff00057882 */ /* 0x000fe20000000000 */
[----:B------:R-:W-:Y:S02]  /*54f0*/  SHF.R.U32.HI R4, RZ, 0x1, R4 ;  /* 0x00000001ff047819 */ /* 0x000fe40000011604 */
[----:B--2---:R-:W-:Y:S01]  /*5500*/  ISETP.NE.AND P0, PT, R6, 0x63, PT ;  /* 0x000000630600780c */ /* 0x004fe20003f05270 */
[----:B------:R-:W-:-:S12]  /*5510*/  BRA.DIV UR5, `(.L_x_493) ;  /* 0x0000001e05e07947 */ /* 0x000fd8000b800000 */
[----:B------:R-:W-:-:S13]  /*5520*/  VOTE.ANY P0, !P0 ;  /* 0x0000000000ff7806 */ /* 0x000fda0004000100 */
.L_x_538:
[----:B------:R-:W-:Y:S05]  /*5530*/  @P0 BRA `(.L_x_494) ;  /* 0xfffffffc00e00947 */ /* 0x000fea000383ffff */
.L_x_492:
        /* <DEDUP_REMOVED lines=38> */
.L_x_547:
[----:B------:R-:W-:Y:S05]  /*57a0*/  @!P0 BRA `(.L_x_496) ;  /* 0x0000000000e48947 */ /* 0x000fea0003800000 */
[----:B------:R-:W-:-:S07]  /*57b0*/  IMAD.MOV.U32 R15, RZ, RZ, 0xee ;  /* 0x000000eeff0f7424 */ /* 0x000fce00078e00ff */
.L_x_502:
        /* <DEDUP_REMOVED lines=10> */
.L_x_550:
[----:B------:R-:W-:Y:S05]  /*5860*/  @!P0 BRA `(.L_x_498) ;  /* 0x0000000000248947 */ /* 0x000fea0003800000 */
[----:B------:R-:W-:-:S07]  /*5870*/  IMAD.MOV.U32 R4, RZ, RZ, R15 ;  /* 0x000000ffff047224 */ /* 0x000fce00078e000f */
.L_x_500:
[----:B------:R-:W-:Y:S05]  /*5880*/  NANOSLEEP R4 ;  /* 0x000000040000735d */ /* 0x000fea0003800000 */
[----:B------:R-:W2:Y:S01]  /*5890*/  LD.E.64.STRONG.GPU R6, desc[UR8][R8.64+-0x100] ;  /* 0xffff000808067980 */ /* 0x000ea2000c10fb00 */
[----:B------:R-:W-:Y:S01]  /*58a0*/  UMOV UR5, 0xffffffff ;  /* 0xffffffff00057882 */ /* 0x000fe20000000000 */
[----:B------:R-:W-:Y:S02]  /*58b0*/  SHF.R.U32.HI R4, RZ, 0x1, R4 ;  /* 0x00000001ff047819 */ /* 0x000fe40000011604 */
[----:B--2---:R-:W-:Y:S01]  /*58c0*/  ISETP.NE.AND P0, PT, R6, 0x63, PT ;  /* 0x000000630600780c */ /* 0x004fe20003f05270 */
[----:B------:R-:W-:-:S12]  /*58d0*/  BRA.DIV UR5, `(.L_x_499) ;  /* 0x0000002205387947 */ /* 0x000fd8000b800000 */
[----:B------:R-:W-:-:S13]  /*58e0*/  VOTE.ANY P0, !P0 ;  /* 0x0000000000ff7806 */ /* 0x000fda0004000100 */
.L_x_553:
[----:B------:R-:W-:Y:S05]  /*58f0*/  @P0 BRA `(.L_x_500) ;  /* 0xfffffffc00e00947 */ /* 0x000fea000383ffff */
.L_x_498:
        /* <DEDUP_REMOVED lines=35> */
.L_x_562:
[----:B------:R-:W-:Y:S05]  /*5b30*/  @P0 BRA `(.L_x_502) ;  /* 0xfffffffc00200947 */ /* 0x000fea000383ffff */
.L_x_496:
        /* <DEDUP_REMOVED lines=8> */
[----:B0-----:R-:W-:-:S05]  /*5bc0*/  @!P1 LEA R0, R7, R0, 0x18 ;  /* 0x0000000007009211 */ /* 0x001fca00078ec0ff */
[----:B------:R1:W-:Y:S04]  /*5bd0*/  @!P1 STS [R0+0x68], R5 ;  /* 0x0000680500009388 */ /* 0x0003e80000000800 */
[----:B------:R1:W-:Y:S01]  /*5be0*/  @!P1 STS [R0+0x64], R42 ;  /* 0x0000642a00009388 */ /* 0x0003e20000000800 */
[----:B--2---:R-:W-:Y:S01]  /*5bf0*/  @!P0 LEA R7, R9, R6, 0x18 ;  /* 0x0000000609078211 */ /* 0x004fe200078ec0ff */
[----:B------:R-:W-:Y:S02]  /*5c00*/  IMAD.MOV.U32 R9, RZ, RZ, R10 ;  /* 0x000000ffff097224 */ /* 0x000fe400078e000a */
[----:B------:R-:W-:Y:S02]  /*5c10*/  @!P0 IMAD.MOV.U32 R9, RZ, RZ, R42 ;  /* 0x000000ffff098224 */ /* 0x000fe400078e002a */
[----:B------:R1:W-:Y:S05]  /*5c20*/  @!P0 STS [R7+0x48], R42 ;  /* 0x0000482a07008388 */ /* 0x0003ea0000000800 */
.L_x_490:
[----:B------:R-:W-:Y:S05]  /*5c30*/  WARPSYNC.ALL ;  /* 0x0000000000007948 */ /* 0x000fea0003800000 */
[----:B------:R-:W0:Y:S08]  /*5c40*/  S2UR UR5, SR_CgaCtaId ;  /* 0x00000000000579c3 */ /* 0x000e300000008800 */
[----:B------:R-:W-:Y:S01]  /*5c50*/  BAR.SYNC.DEFER_BLOCKING 0x0 ;  /* 0x0000000000007b1d */ /* 0x000fe20000010000 */
[C---:B------:R-:W-:Y:S01]  /*5c60*/  ISETP.NE.AND P0, PT, R18.reuse, RZ, PT ;  /* 0x000000ff1200720c */ /* 0x040fe20003f05270 */
[----:B------:R-:W-:Y:S01]  /*5c70*/  VIADD R12, R18, 0x1c0 ;  /* 0x000001c0120c7836 */ /* 0x000fe20000000000 */
[----:B-1----:R-:W-:Y:S01]  /*5c80*/  IADD3 R3, PT, PT, -R16, 0x1340, RZ ;  /* 0x0000134010037810 */ /* 0x002fe20007ffe1ff */
[----:B------:R-:W-:Y:S01]  /*5c90*/  VIADD R14, R18, 0x380 ;  /* 0x00000380120e7836 */ /* 0x000fe20000000000 */
[----:B------:R-:W-:Y:S01]  /*5ca0*/  ISETP.NE.AND P1, PT, R30, RZ, PT ;  /* 0x000000ff1e00720c */ /* 0x000fe20003f25270 */
[----:B------:R-:W-:-:S02]  /*5cb0*/  UMOV UR4, 0x400 ;  /* 0x0000040000047882 */ /* 0x000fc40000000000 */
[----:B------:R-:W1:Y:S01]  /*5cc0*/  LDC R8, c[0x0][0x374] ;  /* 0x0000dd00ff087b82 */ /* 0x000e620000000800 */
[----:B------:R-:W1:Y:S01]  /*5cd0*/  S2R R10, SR_CTAID.Y ;  /* 0x00000000000a7919 */ /* 0x000e620000002600 */
[-C--:B------:R-:W-:Y:S02]  /*5ce0*/  ISETP.GE.AND P6, PT, R18, R16.reuse, PT ;  /* 0x000000101200720c */ /* 0x080fe40003fc6270 */
[-C--:B------:R-:W-:Y:S02]  /*5cf0*/  ISETP.GE.AND P3, PT, R12, R16.reuse, PT ;  /* 0x000000100c00720c */ /* 0x080fe40003f66270 */
[----:B------:R-:W-:Y:S01]  /*5d00*/  ISETP.GE.AND P2, PT, R14, R16, PT ;  /* 0x000000100e00720c */ /* 0x000fe20003f46270 */
[----:B0-----:R-:W-:-:S09]  /*5d10*/  ULEA UR4, UR5, UR4, 0x18 ;  /* 0x0000000405047291 */ /* 0x001fd2000f8ec0ff */
[----:B------:R-:W0:Y:S04]  /*5d20*/  LDS R0, [UR4+0x48] ;  /* 0x00004804ff007984 */ /* 0x000e280008000800 */
[----:B------:R-:W2:Y:S01]  /*5d30*/  LDS.128 R4, [UR4+0x60] ;  /* 0x00006004ff047984 */ /* 0x000ea20008000c00 */
[----:B0-----:R-:W-:Y:S01]  /*5d40*/  SEL R0, R0, RZ, P0 ;  /* 0x000000ff00007207 */ /* 0x001fe20000000000 */
[----:B------:R-:W-:Y:S01]  /*5d50*/  BAR.SYNC.DEFER_BLOCKING 0x0 ;  /* 0x0000000000007b1d */ /* 0x000fe20000010000 */
[----:B------:R-:W-:Y:S02]  /*5d60*/  ISETP.NE.AND P0, PT, R39, RZ, PT ;  /* 0x000000ff2700720c */ /* 0x000fe40003f05270 */
[----:B--2---:R-:W-:Y:S01]  /*5d70*/  IADD3 R7, PT, PT, R16, R3, -R7 ;  /* 0x0000000310077210 */ /* 0x004fe20007ffe807 */
[----:B------:R-:W-:-:S03]  /*5d80*/  IMAD.IADD R0, R0, 0x1, R9 ;  /* 0x0000000100007824 */ /* 0x000fc600078e0209 */
[----:B------:R-:W-:Y:S01]  /*5d90*/  ISETP.GE.OR P5, PT, R12, R7, P3 ;  /* 0x000000070c00720c */ /* 0x000fe20001fa6670 */
[C---:B------:R-:W-:Y:S01]  /*5da0*/  IMAD.IADD R2, R0.reuse, 0x1, -R5 ;  /* 0x0000000100027824 */ /* 0x040fe200078e0a05 */
[--C-:B------:R-:W-:Y:S02]  /*5db0*/  IADD3 R11, PT, PT, R5, -R0, -R30.reuse ;  /* 0x80000000050b7210 */ /* 0x100fe40007ffe81e */
[----:B------:R-:W-:Y:S01]  /*5dc0*/  IADD3 R0, PT, PT, R0, R29, R30 ;  /* 0x0000001d00007210 */ /* 0x000fe20007ffe01e */
[C-C-:B------:R-:W-:Y:S01]  /*5dd0*/  IMAD R4, R18.reuse, 0xb, -R2.reuse ;  /* 0x0000000b12047824 */ /* 0x140fe200078e0a02 */
[C---:B------:R-:W-:Y:S01]  /*5de0*/  @!P6 ISETP.GE.AND P4, PT, R18.reuse, R7, PT ;  /* 0x000000071200e20c */ /* 0x040fe20003f86270 */
[----:B------:R-:W-:Y:S02]  /*5df0*/  IMAD.IADD R9, R7, 0x1, R2 ;  /* 0x0000000107097824 */ /* 0x000fe400078e0202 */
[----:B------:R-:W-:Y:S02]  /*5e00*/  IMAD R11, R18, 0xb, R11 ;  /* 0x0000000b120b7824 */ /* 0x000fe400078e020b */
[----:B------:R-:W-:Y:S01]  /*5e10*/  IMAD.IADD R30, R9, 0x1, R30 ;  /* 0x00000001091e7824 */ /* 0x000fe200078e021e */
[----:B------:R-:W-:Y:S01]  /*5e20*/  SEL R4, R4, R9, !P1 ;  /* 0x0000000904047207 */ /* 0x000fe20004800000 */
[----:B------:R-:W-:Y:S01]  /*5e30*/  IMAD.IADD R9, R5, 0x1, -R0 ;  /* 0x0000000105097824 */ /* 0x000fe200078e0a00 */
[----:B------:R-:W-:Y:S01]  /*5e40*/  ISETP.NE.AND P1, PT, R29, RZ, PT ;  /* 0x000000ff1d00720c */ /* 0x000fe20003f25270 */
[----:B------:R-:W-:Y:S01]  /*5e50*/  VIADD R11, R11, 0x1 ;  /* 0x000000010b0b7836 */ /* 0x000fe20000000000 */
[----:B------:R-:W-:Y:S01]  /*5e60*/  LEA R4, R4, UR4, 0x2 ;  /* 0x0000000404047c11 */ /* 0x000fe2000f8e10ff */
[----:B------:R-:W-:-:S02]  /*5e70*/  IMAD.IADD R0, R0, 0x1, R31 ;  /* 0x0000000100007824 */ /* 0x000fc400078e021f */
[----:B------:R-:W-:Y:S01]  /*5e80*/  IMAD R9, R18, 0xb, R9 ;  /* 0x0000000b12097824 */ /* 0x000fe200078e0209 */
[----:B------:R-:W-:Y:S01]  /*5e90*/  SEL R11, R11, R30, !P1 ;  /* 0x0000001e0b0b7207 */ /* 0x000fe20004800000 */
[----:B------:R-:W-:Y:S01]  /*5ea0*/  IMAD.IADD R13, R5, 0x1, -R0 ;  /* 0x00000001050d7824 */ /* 0x000fe200078e0a00 */
[----:B------:R-:W-:Y:S01]  /*5eb0*/  ISETP.NE.AND P1, PT, R31, RZ, PT ;  /* 0x000000ff1f00720c */ /* 0x000fe20003f25270 */
[----:B------:R-:W-:Y:S01]  /*5ec0*/  IMAD.IADD R30, R30, 0x1, R29 ;  /* 0x000000011e1e7824 */ /* 0x000fe200078e021d */
[----:B------:R-:W-:Y:S01]  /*5ed0*/  LEA R2, R11, UR4, 0x2 ;  /* 0x000000040b027c11 */ /* 0x000fe2000f8e10ff */
[----:B------:R-:W-:Y:S01]  /*5ee0*/  VIADD R9, R9, 0x2 ;  /* 0x0000000209097836 */ /* 0x000fe20000000000 */
[----:B-----5:R-:W-:Y:S01]  /*5ef0*/  STS [R4], R17 ;  /* 0x0000001104007388 */ /* 0x020fe20000000800 */
[----:B------:R-:W-:Y:S02]  /*5f00*/  IMAD.IADD R0, R0, 0x1, R32 ;  /* 0x0000000100007824 */ /* 0x000fe400078e0220 */
[----:B------:R-:W-:Y:S01]  /*5f10*/  IMAD R13, R18, 0xb, R13 ;  /* 0x0000000b120d7824 */ /* 0x000fe200078e020d */
[----:B------:R-:W-:Y:S01]  /*5f20*/  SEL R9, R9, R30, !P1 ;  /* 0x0000001e09097207 */ /* 0x000fe20004800000 */
[----:B------:R-:W-:Y:S01]  /*5f30*/  IMAD.IADD R11, R5, 0x1, -R0 ;  /* 0x00000001050b7824 */ /* 0x000fe200078e0a00 */
[----:B------:R-:W-:Y:S01]  /*5f40*/  ISETP.NE.AND P1, PT, R32, RZ, PT ;  /* 0x000000ff2000720c */ /* 0x000fe20003f25270 */
[----:B------:R-:W-:Y:S01]  /*5f50*/  IMAD.IADD R30, R30, 0x1, R31 ;  /* 0x000000011e1e7824 */ /* 0x000fe200078e021f */
[----:B------:R0:W-:Y:S01]  /*5f60*/  STS [R2], R19 ;  /* 0x0000001302007388 */ /* 0x0001e20000000800 */
        /* <DEDUP_REMOVED lines=8> */
[----:B0-----:R-:W-:Y:S01]  /*5ff0*/  LEA R2, R13, UR4, 0x2 ;  /* 0x000000040d027c11 */ /* 0x001fe2000f8e10ff */
[----:B------:R-:W-:Y:S01]  /*6000*/  VIADD R11, R11, 0x4 ;  /* 0x000000040b0b7836 */ /* 0x000fe20000000000 */
[----:B------:R0:W-:Y:S01]  /*6010*/  STS [R9], R20 ;  /* 0x0000001409007388 */ /* 0x0001e20000000800 */
[----:B------:R-:W-:Y:S02]  /*6020*/  IMAD.IADD R0, R0, 0x1, R34 ;  /* 0x0000000100007824 */ /* 0x000fe400078e0222 */
[----:B------:R-:W-:Y:S01]  /*6030*/  IMAD R15, R18, 0xb, R15 ;  /* 0x0000000b120f7824 */ /* 0x000fe200078e020f */
[----:B------:R-:W-:Y:S01]  /*6040*/  SEL R11, R11, R30, !P1 ;  /* 0x0000001e0b0b7207 */ /* 0x000fe20004800000 */
[----:B------:R-:W-:Y:S01]  /*6050*/  IMAD.IADD R13, R5, 0x1, -R0 ;  /* 0x00000001050d7824 */ /* 0x000fe200078e0a00 */
[----:B------:R-:W-:Y:S01]  /*6060*/  ISETP.NE.AND P1, PT, R34, RZ, PT ;  /* 0x000000ff2200720c */ /* 0x000fe20003f25270 */
[----:B------:R-:W-:Y:S01]  /*6070*/  IMAD.IADD R30, R30, 0x1, R33 ;  /* 0x000000011e1e7824 */ /* 0x000fe200078e0221 */
[----:B------:R-:W-:Y:S01]  /*6080*/  LEA R11, R11, UR4, 0x2 ;  /* 0x000000040b0b7c11 */ /* 0x000fe2000f8e10ff */
[----:B------:R-:W-:Y:S01]  /*6090*/  IMAD.IADD R0, R0, 0x1, R35 ;  /* 0x0000000100007824 */ /* 0x000fe200078e0223 */
[----:B------:R2:W-:Y:S01]  /*60a0*/  STS [R2], R21 ;  /* 0x0000001502007388 */ /* 0x0005e20000000800 */
[----:B------:R-:W-:-:S02]  /*60b0*/  VIADD R15, R15, 0x5 ;  /* 0x000000050f0f7836 */ /* 0x000fc40000000000 */
[----:B------:R-:W-:Y:S01]  /*60c0*/  IMAD R13, R18, 0xb, R13 ;  /* 0x0000000b120d7824 */ /* 0x000fe200078e020d */
[----:B------:R3:W-:Y:S01]  /*60d0*/  STS [R11], R22 ;  /* 0x000000160b007388 */ /* 0x0007e20000000800 */
[----:B0-----:R-:W-:Y:S01]  /*60e0*/  IMAD.IADD R9, R5, 0x1, -R0 ;  /* 0x0000000105097824 */ /* 0x001fe200078e0a00 */
[----:B------:R-:W-:Y:S01]  /*60f0*/  SEL R15, R15, R30, !P1 ;  /* 0x0000001e0f0f7207 */ /* 0x000fe20004800000 */
[----:B------:R-:W-:Y:S01]  /*6100*/  IMAD.IADD R30, R30, 0x1, R34 ;  /* 0x000000011e1e7824 */ /* 0x000fe200078e0222 */
[----:B------:R-:W-:Y:S01]  /*6110*/  ISETP.NE.AND P1, PT, R35, RZ, PT ;  /* 0x000000ff2300720c */ /* 0x000fe20003f25270 */
[----:B------:R-:W-:Y:S01]  /*6120*/  VIADD R13, R13, 0x6 ;  /* 0x000000060d0d7836 */ /* 0x000fe20000000000 */
[----:B------:R-:W-:Y:S01]  /*6130*/  LEA R4, R15, UR4, 0x2 ;  /* 0x000000040f047c11 */ /* 0x000fe2000f8e10ff */
[----:B------:R-:W-:Y:S01]  /*6140*/  IMAD.IADD R0, R0, 0x1, R36 ;  /* 0x0000000100007824 */ /* 0x000fe200078e0224 */
[----:B--2---:R-:W1:Y:S01]  /*6150*/  S2R R21, SR_CTAID.X ;  /* 0x0000000000157919 */ /* 0x004e620000002500 */
[----:B------:R-:W-:Y:S01]  /*6160*/  IMAD R9, R18, 0xb, R9 ;  /* 0x0000000b12097824 */ /* 0x000fe200078e0209 */
[----:B------:R-:W-:Y:S01]  /*6170*/  SEL R13, R13, R30, !P1 ;  /* 0x0000001e0d0d7207 */ /* 0x000fe20004800000 */
[----:B------:R-:W-:Y:S01]  /*6180*/  IMAD.IADD R15, R5, 0x1, -R0 ;  /* 0x00000001050f7824 */ /* 0x000fe200078e0a00 */
[----:B------:R-:W-:Y:S01]  /*6190*/  ISETP.NE.AND P1, PT, R36, RZ, PT ;  /* 0x000000ff2400720c */ /* 0x000fe20003f25270 */
[----:B------:R-:W-:Y:S01]  /*61a0*/  IMAD.IADD R2, R0, 0x1, R37 ;  /* 0x0000000100027824 */ /* 0x000fe200078e0225 */
[----:B------:R-:W-:Y:S01]  /*61b0*/  LEA R13, R13, UR4, 0x2 ;  /* 0x000000040d0d7c11 */ /* 0x000fe2000f8e10ff */
[----:B------:R-:W-:Y:S01]  /*61c0*/  IMAD.IADD R30, R30, 0x1, R35 ;  /* 0x000000011e1e7824 */ /* 0x000fe200078e0223 */
[----:B------:R-:W-:Y:S01]  /*61d0*/  STS [R4], R23 ;  /* 0x0000001704007388 */ /* 0x000fe20000000800 */
[----:B------:R-:W-:Y:S01]  /*61e0*/  VIADD R9, R9, 0x7 ;  /* 0x0000000709097836 */ /* 0x000fe20000000000 */
[C---:B------:R-:W-:Y:S01]  /*61f0*/  IADD3 R17, PT, PT, R5.reuse, -R2, -R38 ;  /* 0x8000000205117210 */ /* 0x040fe20007ffe826 */
[----:B------:R-:W-:Y:S01]  /*6200*/  IMAD R15, R18, 0xb, R15 ;  /* 0x0000000b120f7824 */ /* 0x000fe200078e020f */
[----:B------:R0:W-:Y:S01]  /*6210*/  STS [R13], R24 ;  /* 0x000000180d007388 */ /* 0x0001e20000000800 */
[----:B---3--:R-:W-:Y:S01]  /*6220*/  IMAD.IADD R11, R5, 0x1, -R2 ;  /* 0x00000001050b7824 */ /* 0x008fe200078e0a02 */
[----:B------:R-:W-:Y:S01]  /*6230*/  SEL R9, R9, R30, !P1 ;  /* 0x0000001e09097207 */ /* 0x000fe20004800000 */
[----:B------:R-:W-:Y:S01]  /*6240*/  IMAD.IADD R30, R30, 0x1, R36 ;  /* 0x000000011e1e7824 */ /* 0x000fe200078e0224 */
[----:B------:R-:W-:Y:S01]  /*6250*/  ISETP.NE.AND P1, PT, R37, RZ, PT ;  /* 0x000000ff2500720c */ /* 0x000fe20003f25270 */
[----:B------:R-:W-:Y:S01]  /*6260*/  VIADD R15, R15, 0x8 ;  /* 0x000000080f0f7836 */ /* 0x000fe20000000000 */
[----:B------:R-:W-:Y:S01]  /*6270*/  LEA R2, R9, UR4, 0x2 ;  /* 0x0000000409027c11 */ /* 0x000fe2000f8e10ff */
[C---:B------:R-:W-:Y:S01]  /*6280*/  IMAD R11, R18.reuse, 0xb, R11 ;  /* 0x0000000b120b7824 */ /* 0x040fe200078e020b */
[C---:B------:R-:W-:Y:S01]  /*6290*/  LEA R0, R18.reuse, UR4, 0x2 ;  /* 0x0000000412007c11 */ /* 0x040fe2000f8e10ff */
[----:B------:R-:W-:Y:S01]  /*62a0*/  IMAD R17, R18, 0xb, R17 ;  /* 0x0000000b12117824 */ /* 0x000fe200078e0211 */
[----:B------:R-:W-:Y:S01]  /*62b0*/  SEL R15, R15, R30, !P1 ;  /* 0x0000001e0f0f7207 */ /* 0x000fe20004800000 */
[----:B------:R-:W-:Y:S01]  /*62c0*/  IMAD.IADD R37, R30, 0x1, R37 ;  /* 0x000000011e257824 */ /* 0x000fe200078e0225 */
[----:B------:R-:W-:Y:S01]  /*62d0*/  ISETP.NE.AND P1, PT, R38, RZ, PT ;  /* 0x000000ff2600720c */ /* 0x000fe20003f25270 */
[----:B------:R-:W-:Y:S01]  /*62e0*/  VIADD R11, R11, 0x9 ;  /* 0x000000090b0b7836 */ /* 0x000fe20000000000 */
[----:B------:R-:W-:Y:S01]  /*62f0*/  LEA R15, R15, UR4, 0x2 ;  /* 0x000000040f0f7c11 */ /* 0x000fe2000f8e10ff */
[----:B------:R-:W-:Y:S01]  /*6300*/  VIADD R17, R17, 0xa ;  /* 0x0000000a11117836 */ /* 0x000fe20000000000 */
[----:B------:R1:W-:Y:S01]  /*6310*/  STS [R2], R25 ;  /* 0x0000001902007388 */ /* 0x0003e20000000800 */
[----:B------:R-:W-:Y:S01]  /*6320*/  @P0 IMAD.IADD R17, R37, 0x1, R38 ;  /* 0x0000000125110824 */ /* 0x000fe200078e0226 */
[----:B------:R-:W-:Y:S01]  /*6330*/  SEL R11, R11, R37, !P1 ;  /* 0x000000250b0b7207 */ /* 0x000fe20004800000 */
[C---:B------:R-:W-:Y:S01]  /*6340*/  VIADD R22, R18.reuse, 0x540 ;  /* 0x0000054012167836 */ /* 0x040fe20000000000 */
[----:B------:R-:W-:Y:S01]  /*6350*/  STS [R15], R26 ;  /* 0x0000001a0f007388 */ /* 0x000fe20000000800 */
[----:B0-----:R-:W-:Y:S01]  /*6360*/  VIADD R24, R18, 0x700 ;  /* 0x0000070012187836 */ /* 0x001fe20000000000 */
[----:B------:R-:W-:-:S02]  /*6370*/  LEA R4, R11, UR4, 0x2 ;  /* 0x000000040b047c11 */ /* 0x000fc4000f8e10ff */
[----:B------:R-:W-:Y:S01]  /*6380*/  LEA R17, R17, UR4, 0x2 ;  /* 0x0000000411117c11 */ /* 0x000fe2000f8e10ff */
[----:B------:R-:W0:Y:S01]  /*6390*/  LDCU UR4, c[0x0][0x3ac] ;  /* 0x00007580ff0477ac */ /* 0x000e220008000800 */
[----:B-1----:R-:W-:Y:S01]  /*63a0*/  IMAD R2, R21, R8, R10 ;  /* 0x0000000815027224 */ /* 0x002fe200078e020a */
[----:B------:R1:W-:Y:S01]  /*63b0*/  STS [R4], R27 ;  /* 0x0000001b04007388 */ /* 0x0003e20000000800 */
[-C--:B------:R-:W-:Y:S01]  /*63c0*/  ISETP.GE.AND P1, PT, R22, R16.reuse, PT ;  /* 0x000000101600720c */ /* 0x080fe20003f26270 */
[----:B------:R-:W2:Y:S01]  /*63d0*/  @!P6 LDC.64 R8, c[0x0][0x390] ;  /* 0x0000e400ff08eb82 */ /* 0x000ea20000000a00 */
[----:B------:R-:W-:Y:S01]  /*63e0*/  IMAD R13, R2, 0x1340, -R5 ;  /* 0x00001340020d7824 */ /* 0x000fe200078e0a05 */
[----:B------:R3:W-:Y:S06]  /*63f0*/  STS [R17], R28 ;  /* 0x0000001c11007388 */ /* 0x0007ec0000000800 */
[----:B------:R-:W-:Y:S01]  /*6400*/  BAR.SYNC.DEFER_BLOCKING 0x0 ;  /* 0x0000000000007b1d */ /* 0x000fe20000010000 */
[----:B------:R-:W-:Y:S01]  /*6410*/  IMAD.IADD R13, R13, 0x1, R18 ;  /* 0x000000010d0d7824 */ /* 0x000fe200078e0212 */
[----:B------:R-:W-:Y:S01]  /*6420*/  ISETP.GE.AND P0, PT, R24, R16, PT ;  /* 0x000000101800720c */ /* 0x000fe20003f06270 */
[C---:B-1----:R-:W-:Y:S01]  /*6430*/  VIADD R4, R18.reuse, 0x8c0 ;  /* 0x000008c012047836 */ /* 0x042fe20000000000 */
[----:B------:R-:W-:-:S04]  /*6440*/  IADD3 R5, PT, PT, R18, R5, -R7 ;  /* 0x0000000512057210 */ /* 0x000fc80007ffe807 */
[----:B------:R-:W1:Y:S01]  /*6450*/  @!P3 LDC.64 R10, c[0x0][0x390] ;  /* 0x0000e400ff0abb82 */ /* 0x000e620000000a00 */
[----:B------:R-:W-:Y:S01]  /*6460*/  LOP3.LUT R2, RZ, R13, RZ, 0x33, !PT ;  /* 0x0000000dff027212 */ /* 0x000fe200078e33ff */
[----:B------:R-:W-:-:S04]  /*6470*/  @!P3 VIADD R25, R5, 0x1c0 ;  /* 0x000001c00519b836 */ /* 0x000fc80000000000 */
[----:B0-----:R-:W-:Y:S02]  /*6480*/  VIADD R2, R2, UR4 ;  /* 0x0000000402027c36 */ /* 0x001fe40008000000 */
[----:B------:R-:W0:Y:S01]  /*6490*/  @!P2 LDC.64 R12, c[0x0][0x390] ;  /* 0x0000e400ff0cab82 */ /* 0x000e220000000a00 */
[----:B------:R-:W-:Y:S02]  /*64a0*/  @!P0 VIADD R33, R5, 0x700 ;  /* 0x0000070005218836 */ /* 0x000fe40000000000 */
[C---:B---3--:R-:W-:Y:S01]  /*64b0*/  @!P6 SEL R17, R2.reuse, R5, !P4 ;  /* 0x000000050211e207 */ /* 0x048fe20006000000 */
[----:B------:R-:W-:Y:S01]  /*64c0*/  @!P5 VIADD R25, R2, 0xfffffe40 ;  /* 0xfffffe400219d836 */ /* 0x000fe20000000000 */
[-C--:B------:R-:W-:Y:S02]  /*64d0*/  ISETP.GE.OR P4, PT, R14, R7.reuse, P2 ;  /* 0x000000070e00720c */ /* 0x080fe40001786670 */
[----:B------:R-:W-:Y:S01]  /*64e0*/  ISETP.GE.OR P5, PT, R22, R7, P1 ;  /* 0x000000071600720c */ /* 0x000fe20000fa6670 */
[----:B------:R-:W3:Y:S01]  /*64f0*/  @!P1 LDC.64 R14, c[0x0][0x390] ;  /* 0x0000e400ff0e9b82 */ /* 0x000ee20000000a00 */
[----:B--2---:R-:W-:Y:S01]  /*6500*/  @!P6 IMAD.WIDE R8, R17, 0x4, R8 ;  /* 0x000000041108e825 */ /* 0x004fe200078e0208 */
[----:B------:R-:W2:Y:S03]  /*6510*/  @!P6 LDS R19, [R0] ;  /* 0x000000000013e984 */ /* 0x000ea60000000800 */
[----:B------:R-:W-:Y:S01]  /*6520*/  @!P2 VIADD R17, R5, 0x380 ;  /* 0x000003800511a836 */ /* 0x000fe20000000000 */
[----:B------:R-:W4:Y:S01]  /*6530*/  @!P3 LDS R23, [R0+0x700] ;  /* 0x000700000017b984 */ /* 0x000f220000000800 */
[----:B-1----:R-:W-:Y:S01]  /*6540*/  @!P3 IMAD.WIDE R10, R25, 0x4, R10 ;  /* 0x00000004190ab825 */ /* 0x002fe200078e020a */
[----:B------:R-:W1:Y:S02]  /*6550*/  @!P0 LDC.64 R20, c[0x0][0x390] ;  /* 0x0000e400ff148b82 */ /* 0x000e640000000a00 */
[----:B------:R-:W3:Y:S01]  /*6560*/  @!P2 LDS R27, [R0+0xe00] ;  /* 0x000e0000001ba984 */ /* 0x000ee20000000800 */
[----:B------:R-:W-:-:S03]  /*6570*/  @!P4 VIADD R17, R2, 0xfffffc80 ;  /* 0xfffffc800211c836 */ /* 0x000fc60000000000 */
[----:B------:R-:W1:Y:S01]  /*6580*/  @!P1 LDS R29, [R0+0x1500] ;  /* 0x00150000001d9984 */ /* 0x000e620000000800 */
[----:B------:R-:W-:Y:S02]  /*6590*/  @!P1 VIADD R25, R5, 0x540 ;  /* 0x0000054005199836 */ /* 0x000fe40000000000 */
[----:B------:R-:W-:Y:S01]  /*65a0*/  @!P5 VIADD R25, R2, 0xfffffac0 ;  /* 0xfffffac00219d836 */ /* 0x000fe20000000000 */
[----:B------:R-:W1:Y:S04]  /*65b0*/  @!P0 LDS R31, [R0+0x1c00] ;  /* 0x001c0000001f8984 */ /* 0x000e680000000800 */
[----:B--2---:R2:W-:Y:S01]  /*65c0*/  @!P6 STG.E desc[UR8][R8.64], R19 ;  /* 0x000000130800e986 */ /* 0x0045e2000c101908 */
[----:B------:R-:W-:-:S03]  /*65d0*/  ISETP.GE.OR P6, PT, R24, R7, P0 ;  /* 0x000000071800720c */ /* 0x000fc600007c6670 */
[----:B----4-:R3:W-:Y:S01]  /*65e0*/  @!P3 STG.E desc[UR8][R10.64], R23 ;  /* 0x000000170a00b986 */ /* 0x0107e2000c101908 */
[----:B------:R-:W-:-:S04]  /*65f0*/  ISETP.GE.AND P3, PT, R4, R16, PT ;  /* 0x000000100400720c */ /* 0x000fc80003f66270 */
[----:B------:R-:W-:Y:S01]  /*6600*/  ISETP.GE.OR P4, PT, R4, R7, P3 ;  /* 0x000000070400720c */ /* 0x000fe20001f86670 */
[C---:B------:R-:W-:Y:S02]  /*6610*/  VIADD R4, R18.reuse, 0xa80 ;  /* 0x00000a8012047836 */ /* 0x040fe40000000000 */
[----:B--2---:R-:W-:Y:S02]  /*6620*/  VIADD R19, R18, 0xc40 ;  /* 0x00000c4012137836 */ /* 0x004fe40000000000 */
[----:B0-----:R-:W-:-:S03]  /*6630*/  @!P2 IMAD.WIDE R8, R17, 0x4, R12 ;  /* 0x000000041108a825 */ /* 0x001fc600078e020c */
[-C--:B------:R-:W-:Y:S01]  /*6640*/  ISETP.GE.AND P5, PT, R19, R16.reuse, PT ;  /* 0x000000101300720c */ /* 0x080fe20003fa6270 */
[----:B------:R-:W-:Y:S01]  /*6650*/  @!P6 VIADD R33, R2, 0xfffff900 ;  /* 0xfffff9000221e836 */ /* 0x000fe20000000000 */
[C---:B------:R-:W-:Y:S01]  /*6660*/  ISETP.GE.AND P6, PT, R4.reuse, R16, PT ;  /* 0x000000100400720c */ /* 0x040fe20003fc6270 */
[----:B---3--:R-:W-:Y:S01]  /*6670*/  @!P1 IMAD.WIDE R10, R25, 0x4, R14 ;  /* 0x00000004190a9825 */ /* 0x008fe200078e020e */
[----:B------:R0:W-:Y:S02]  /*6680*/  @!P2 STG.E desc[UR8][R8.64], R27 ;  /* 0x0000001b0800a986 */ /* 0x0001e4000c101908 */
[-C--:B------:R-:W-:Y:S01]  /*6690*/  ISETP.GE.OR P2, PT, R4, R7.reuse, P6 ;  /* 0x000000070400720c */ /* 0x080fe20003746670 */
[----:B-1----:R-:W-:Y:S01]  /*66a0*/  @!P0 IMAD.WIDE R12, R33, 0x4, R20 ;  /* 0x00000004210c8825 */ /* 0x002fe200078e0214 */
[----:B------:R-:W-:Y:S01]  /*66b0*/  @!P1 STG.E desc[UR8][R10.64], R29 ;  /* 0x0000001d0a009986 */ /* 0x000fe2000c101908 */
[----:B------:R-:W-:Y:S02]  /*66c0*/  ISETP.GE.OR P1, PT, R19, R7, P5 ;  /* 0x000000071300720c */ /* 0x000fe40002f26670 */
[C---:B------:R-:W-:Y:S01]  /*66d0*/  VIADD R4, R18.reuse, 0xe00 ;  /* 0x00000e0012047836 */ /* 0x040fe20000000000 */
[----:B------:R1:W-:Y:S01]  /*66e0*/  @!P0 STG.E desc[UR8][R12.64], R31 ;  /* 0x0000001f0c008986 */ /* 0x0003e2000c101908 */
[----:B------:R-:W-:-:S02]  /*66f0*/  VIADD R14, R18, 0xfc0 ;  /* 0x00000fc0120e7836 */ /* 0x000fc40000000000 */
[----:B------:R-:W-:Y:S01]  /*6700*/  VIADD R20, R18, 0x1180 ;  /* 0x0000118012147836 */ /* 0x000fe20000000000 */
[-C--:B------:R-:W-:Y:S01]  /*6710*/  ISETP.GE.AND P0, PT, R4, R16.reuse, PT ;  /* 0x000000100400720c */ /* 0x080fe20003f06270 */
[C---:B------:R-:W-:Y:S01]  /*6720*/  @!P3 VIADD R23, R5.reuse, 0x8c0 ;  /* 0x000008c00517b836 */ /* 0x040fe20000000000 */
[----:B------:R-:W2:Y:S01]  /*6730*/  @!P3 LDS R21, [R0+0x2300] ;  /* 0x002300000015b984 */ /* 0x000ea20000000800 */
[C---:B------:R-:W-:Y:S01]  /*6740*/  @!P6 VIADD R33, R5.reuse, 0xa80 ;  /* 0x00000a800521e836 */ /* 0x040fe20000000000 */
[----:B0-----:R-:W0:Y:S01]  /*6750*/  @!P3 LDC.64 R8, c[0x0][0x390] ;  /* 0x0000e400ff08bb82 */ /* 0x001e220000000a00 */
        /* <DEDUP_REMOVED lines=8> */
[C---:B-1----:R-:W-:Y:S01]  /*67e0*/  @!P0 VIADD R31, R5.reuse, 0xe00 ;  /* 0x00000e00051f8836 */ /* 0x042fe20000000000 */
[----:B------:R-:W1:Y:S01]  /*67f0*/  @!P5 LDS R27, [R0+0x3100] ;  /* 0x00310000001bd984 */ /* 0x000e620000000800 */
[----:B------:R-:W4:Y:S03]  /*6800*/  @!P6 LDC.64 R10, c[0x0][0x390] ;  /* 0x0000e400ff0aeb82 */ /* 0x000f260000000a00 */
[----:B------:R-:W1:Y:S01]  /*6810*/  @!P0 LDS R29, [R0+0x3800] ;  /* 0x00380000001d8984 */ /* 0x000e620000000800 */
[----:B------:R-:W-:-:S03]  /*6820*/  @!P4 VIADD R39, R5, 0xfc0 ;  /* 0x00000fc00527c836 */ /* 0x000fc60000000000 */
[----:B------:R-:W1:Y:S01]  /*6830*/  @!P4 LDS R37, [R0+0x3f00] ;  /* 0x003f00000025c984 */ /* 0x000e620000000800 */
[----:B------:R-:W3:Y:S02]  /*6840*/  @!P5 LDC.64 R12, c[0x0][0x390] ;  /* 0x0000e400ff0cdb82 */ /* 0x000ee40000000a00 */
[----:B------:R-:W-:Y:S01]  /*6850*/  @!P1 VIADD R31, R2, 0xfffff200 ;  /* 0xfffff200021f9836 */ /* 0x000fe20000000000 */
[----:B------:R-:W1:Y:S01]  /*6860*/  @!P2 LDS R41, [R0+0x4600] ;  /* 0x004600000029a984 */ /* 0x000e620000000800 */
[----:B------:R-:W-:Y:S01]  /*6870*/  ISETP.GE.OR P1, PT, R14, R7, P4 ;  /* 0x000000070e00720c */ /* 0x000fe20002726670 */
[----:B0-----:R-:W-:-:S03]  /*6880*/  @!P3 IMAD.WIDE R8, R23, 0x4, R8 ;  /* 0x000000041708b825 */ /* 0x001fc600078e0208 */
[----:B------:R-:W0:Y:S08]  /*6890*/  @!P0 LDC.64 R14, c[0x0][0x390] ;  /* 0x0000e400ff0e8b82 */ /* 0x000e300000000a00 */
[----:B------:R-:W0:Y:S01]  /*68a0*/  @!P4 LDC.64 R16, c[0x0][0x390] ;  /* 0x0000e400ff10cb82 */ /* 0x000e220000000a00 */
[----:B------:R-:W-:Y:S01]  /*68b0*/  @!P1 VIADD R39, R2, 0xfffff040 ;  /* 0xfffff04002279836 */ /* 0x000fe20000000000 */
[----:B------:R-:W-:Y:S01]  /*68c0*/  ISETP.GE.AND P1, PT, R20, R7, PT ;  /* 0x000000071400720c */ /* 0x000fe20003f26270 */
[----:B------:R-:W-:Y:S01]  /*68d0*/  VIADD R7, R2, 0xffffee80 ;  /* 0xffffee8002077836 */ /* 0x000fe20000000000 */
[----:B--2---:R2:W-:Y:S01]  /*68e0*/  @!P3 STG.E desc[UR8][R8.64], R21 ;  /* 0x000000150800b986 */ /* 0x0045e2000c101908 */
[----:B----4-:R-:W-:-:S03]  /*68f0*/  @!P6 IMAD.WIDE R10, R33, 0x4, R10 ;  /* 0x00000004210ae825 */ /* 0x010fc600078e020a */
[----:B------:R-:W4:Y:S01]  /*6900*/  @!P2 LDC.64 R18, c[0x0][0x390] ;  /* 0x0000e400ff12ab82 */ /* 0x000f220000000a00 */
[----:B---3--:R-:W-:Y:S01]  /*6910*/  @!P5 IMAD.WIDE R12, R35, 0x4, R12 ;  /* 0x00000004230cd825 */ /* 0x008fe200078e020c */
[----:B------:R2:W-:Y:S05]  /*6920*/  @!P6 STG.E desc[UR8][R10.64], R25 ;  /* 0x000000190a00e986 */ /* 0x0005ea000c101908 */
[----:B------:R-:W-:Y:S01]  /*6930*/  @P1 VIADD R7, R5, 0x1180 ;  /* 0x0000118005071836 */ /* 0x000fe20000000000 */
[----:B-1----:R2:W-:Y:S01]  /*6940*/  @!P5 STG.E desc[UR8][R12.64], R27 ;  /* 0x0000001b0c00d986 */ /* 0x0025e2000c101908 */
[----:B0-----:R-:W-:-:S04]  /*6950*/  @!P0 IMAD.WIDE R14, R31, 0x4, R14 ;  /* 0x000000041f0e8825 */ /* 0x001fc800078e020e */
[----:B------:R-:W-:Y:S01]  /*6960*/  IMAD.IADD R5, R6, 0x1, -R3 ;  /* 0x0000000106057824 */ /* 0x000fe200078e0a03 */
[----:B------:R2:W-:Y:S01]  /*6970*/  @!P0 STG.E desc[UR8][R14.64], R29 ;  /* 0x0000001d0e008986 */ /* 0x0005e2000c101908 */
[----:B------:R-:W-:-:S05]  /*6980*/  @!P4 IMAD.WIDE R16, R39, 0x4, R16 ;  /* 0x000000042710c825 */ /* 0x000fca00078e0210 */
[----:B------:R2:W-:Y:S01]  /*6990*/  @!P4 STG.E desc[UR8][R16.64], R37 ;  /* 0x000000251000c986 */ /* 0x0005e2000c101908 */
[----:B----4-:R-:W-:-:S05]  /*69a0*/  @!P2 IMAD.WIDE R18, R7, 0x4, R18 ;  /* 0x000000040712a825 */ /* 0x010fca00078e0212 */
[----:B------:R2:W-:Y:S02]  /*69b0*/  @!P2 STG.E desc[UR8][R18.64], R41 ;  /* 0x000000291200a986 */ /* 0x0005e4000c101908 */
.L_x_489:
[----:B------:R-:W-:Y:S05]  /*69c0*/  BSYNC.RECONVERGENT B0 ;  /* 0x0000000000007941 */ /* 0x000fea0003800200 */
.L_x_485:
[----:B------:R-:W1:Y:S02]  /*69d0*/  S2R R0, SR_TID.X ;  /* 0x0000000000007919 */ /* 0x000e640000002100 */
[----:B-1----:R-:W-:-:S13]  /*69e0*/  ISETP.NE.AND P0, PT, R0, RZ, PT ;  /* 0x000000ff0000720c */ /* 0x002fda0003f05270 */
[----:B------:R-:W-:Y:S05]  /*69f0*/  @P0 EXIT ;  /* 0x000000000000094d */ /* 0x000fea0003800000 */
[----:B0-----:R-:W0:Y:S02]  /*6a00*/  LDC.64 R2, c[0x0][0x398] ;  /* 0x0000e600ff027b82 */ /* 0x001e240000000a00 */
[----:B0-----:R-:W-:Y:S01]  /*6a10*/  STG.E desc[UR8][R2.64], R5 ;  /* 0x0000000502007986 */ /* 0x001fe2000c101908 */
[----:B------:R-:W-:Y:S05]  /*6a20*/  EXIT ;  /* 0x000000000000794d */ /* 0x000fea0003800000 */
.L_x_473:
[----:B------:R-:W-:Y:S01]  /*6a30*/  BSSY B0, `(.L_x_503) ;  /* 0x0000006000007945 */ /* 0x000fe20003800000 */
[----:B------:R-:W-:Y:S01]  /*6a40*/  PLOP3.LUT P0, PT, P0, PT, PT, 0x8, 0x80 ;  /* 0x000000000080781c */ /* 0x000fe2000070e170 */
[----:B------:R-:W-:-:S12]  /*6a50*/  IMAD.MOV.U32 R0, RZ, RZ, -0x1 ;  /* 0xffffffffff007424 */ /* 0x000fd800078e00ff */
[----:B-----5:R-:W-:Y:S05]  /*6a60*/  WARPSYNC.COLLECTIVE R0, `(.L_x_504) ;  /* 0x0000000000087348 */ /* 0x020fea0003c00000 */
[----:B------:R-:W-:Y:S01]  /*6a70*/  VOTE.ANY P0, P0 ;  /* 0x0000000000ff7806 */ /* 0x000fe20000000100 */
[----:B-----5:R-:W-:-:S12]  /*6a80*/  ENDCOLLECTIVE ;  /* 0x000000000000791b */ /* 0x020fd80003800000 */
.L_x_504:
[----:B------:R-:W-:Y:S05]  /*6a90*/  BSYNC B0 ;  /* 0x0000000000007941 */ /* 0x000fea0003800000 */
.L_x_503:
[----:B------:R-:W-:Y:S05]  /*6aa0*/  BRA `(.L_x_505) ;  /* 0xffffffb000cc7947 */ /* 0x000fea000383ffff */
.L_x_475:
[----:B------:R-:W-:Y:S01]  /*6ab0*/  BSSY B0, `(.L_x_506) ;  /* 0x0000006000007945 */ /* 0x000fe20003800000 */
[----:B------:R-:W-:Y:S01]  /*6ac0*/  PLOP3.LUT P0, PT, P0, PT, PT, 0x8, 0x80 ;  /* 0x000000000080781c */ /* 0x000fe2000070e170 */
[----:B------:R-:W-:-:S12]  /*6ad0*/  IMAD.MOV.U32 R0, RZ, RZ, -0x1 ;  /* 0xffffffffff007424 */ /* 0x000fd800078e00ff */
[----:B-----5:R-:W-:Y:S05]  /*6ae0*/  WARPSYNC.COLLECTIVE R0, `(.L_x_507) ;  /* 0x0000000000087348 */ /* 0x020fea0003c00000 */
[----:B------:R-:W-:Y:S01]  /*6af0*/  VOTE.ANY P0, P0 ;  /* 0x0000000000ff7806 */ /* 0x000fe20000000100 */
[----:B-----5:R-:W-:-:S12]  /*6b00*/  ENDCOLLECTIVE ;  /* 0x000000000000791b */ /* 0x020fd80003800000 */
.L_x_507:
[----:B------:R-:W-:Y:S05]  /*6b10*/  BSYNC B0 ;  /* 0x0000000000007941 */ /* 0x000fea0003800000 */
.L_x_506:
[----:B------:R-:W-:Y:S05]  /*6b20*/  BRA `(.L_x_508) ;  /* 0xffffffb000d07947 */ /* 0x000fea000383ffff */
.L_x_477:
[----:B------:R-:W0:Y:S01]  /*6b30*/  S2R R12, SR_GEMASK ;  /* 0x00000000000c7919 */ /* 0x000e220000003c00 */
[----:B------:R-:W-:Y:S01]  /*6b40*/  BSSY B0, `(.L_x_509) ;  /* 0x0000007000007945 */ /* 0x000fe20003800000 */
[----:B------:R-:W-:Y:S01]  /*6b50*/  ISETP.NE.AND P0, PT, R6, 0x65, PT ;  /* 0x000000650600780c */ /* 0x000fe20003f05270 */
[----:B------:R-:W-:Y:S01]  /*6b60*/  IMAD.MOV.U32 R0, RZ, RZ, -0x1 ;  /* 0xffffffffff007424 */ /* 0x000fe200078e00ff */
[----:B------:R-:W-:-:S13]  /*6b70*/  PLOP3.LUT P2, PT, P2, PT, PT, 0x8, 0x80 ;  /* 0x000000000080781c */ /* 0x000fda000174e170 */
[----:B0----5:R-:W-:Y:S05]  /*6b80*/  WARPSYNC.COLLECTIVE R0, `(.L_x_510) ;  /* 0x0000000000087348 */ /* 0x021fea0003c00000 */
[----:B------:R-:W-:Y:S01]  /*6b90*/  VOTE.ANY R0, PT, P2 ;  /* 0x0000000000007806 */ /* 0x000fe200010e0100 */
[----:B0----5:R-:W-:Y:S06]  /*6ba0*/  ENDCOLLECTIVE ;  /* 0x000000000000791b */ /* 0x021fec0003800000 */
.L_x_510:
[----:B------:R-:W-:Y:S05]  /*6bb0*/  BSYNC B0 ;  /* 0x0000000000007941 */ /* 0x000fea0003800000 */
.L_x_509:
[----:B------:R-:W-:Y:S01]  /*6bc0*/  LOP3.LUT R0, R0, 0x80000000, R12, 0xec, !PT ;  /* 0x8000000000007812 */ /* 0x000fe200078eec0c */
[----:B------:R-:W-:Y:S02]  /*6bd0*/  IMAD.MOV.U32 R4, RZ, RZ, 0x1 ;  /* 0x00000001ff047424 */ /* 0x000fe400078e00ff */
[----:B------:R-:W-:Y:S02]  /*6be0*/  VIADD R6, R40, 0x2 ;  /* 0x0000000228067836 */ /* 0x000fe40000000000 */
[----:B------:R-:W-:-:S05]  /*6bf0*/  VIADD R9, R0, 0xffffffff ;  /* 0xffffffff00097836 */ /* 0x000fca0000000000 */
[----:B------:R-:W-:Y:S01]  /*6c00*/  LOP3.LUT R15, R0, R9, RZ, 0xc, !PT ;  /* 0x00000009000f7212 */ /* 0x000fe200078e0cff */
[----:B------:R-:W-:-:S05]  /*6c10*/  IMAD.MOV.U32 R0, RZ, RZ, -0x1 ;  /* 0xffffffffff007424 */ /* 0x000fca00078e00ff */
[----:B------:R-:W0:Y:S02]  /*6c20*/  POPC R15, R15 ;  /* 0x0000000f000f7309 */ /* 0x000e240000000000 */
[----:B0-----:R-:W-:Y:S01]  /*6c30*/  IMAD.MOV.U32 R9, RZ, RZ, R15 ;  /* 0x000000ffff097224 */ /* 0x001fe200078e000f */
[----:B------:R-:W-:Y:S01]  /*6c40*/  ISETP.GT.AND P3, PT, R6, R15, PT ;  /* 0x0000000f0600720c */ /* 0x000fe20003f64270 */
[----:B------:R-:W-:-:S12]  /*6c50*/  VIADD R6, R40, 0x4 ;  /* 0x0000000428067836 */ /* 0x000fd80000000000 */
[----:B------:R-:W-:Y:S05]  /*6c60*/  WARPSYNC.COLLECTIVE R0, `(.L_x_511) ;  /* 0x0000000000087348 */ /* 0x000fea0003c00000 */
[----:B------:R0:W1:Y:S02]  /*6c70*/  SHFL.DOWN P2, R8, R7, R4, R9 ;  /* 0x0800000407087389 */ /* 0x0000640000040009 */
[----:B01----:R-:W-:Y:S05]  /*6c80*/  ENDCOLLECTIVE ;  /* 0x000000000000791b */ /* 0x003fea0003800000 */
.L_x_511:
        /* <DEDUP_REMOVED lines=8> */
.L_x_512:
[----:B------:R-:W-:Y:S01]  /*6d10*/  IMAD.MOV.U32 R4, RZ, RZ, 0x4 ;  /* 0x00000004ff047424 */ /* 0x000fe200078e00ff */
[----:B------:R-:W-:Y:S02]  /*6d20*/  SEL R13, R8, RZ, !P3 ;  /* 0x000000ff080d7207 */ /* 0x000fe40005800000 */
[----:B------:R-:W-:Y:S01]  /*6d30*/  ISETP.GT.AND P3, PT, R6, R15, PT ;  /* 0x0000000f0600720c */ /* 0x000fe20003f64270 */
[----:B------:R-:W-:Y:S02]  /*6d40*/  VIADD R6, R40, 0x8 ;  /* 0x0000000828067836 */ /* 0x000fe40000000000 */
[----:B------:R-:W-:-:S04]  /*6d50*/  IMAD.IADD R42, R14, 0x1, R13 ;  /* 0x000000010e2a7824 */ /* 0x000fc800078e020d */
[----:B------:R-:W-:-:S07]  /*6d60*/  IMAD.MOV.U32 R7, RZ, RZ, R42 ;  /* 0x000000ffff077224 */ /* 0x000fce00078e002a */
[----:B------:R-:W-:Y:S05]  /*6d70*/  WARPSYNC.COLLECTIVE R0, `(.L_x_513) ;  /* 0x0000000000087348 */ /* 0x000fea0003c00000 */
[----:B------:R0:W1:Y:S02]  /*6d80*/  SHFL.DOWN P2, R8, R7, R4, R9 ;  /* 0x0800000407087389 */ /* 0x0000640000040009 */
[----:B01----:R-:W-:Y:S05]  /*6d90*/  ENDCOLLECTIVE ;  /* 0x000000000000791b */ /* 0x003fea0003800000 */
.L_x_513:
        /* <DEDUP_REMOVED lines=9> */
.L_x_514:
[----:B------:R-:W-:Y:S01]  /*6e30*/  IMAD.MOV.U32 R4, RZ, RZ, 0x10 ;  /* 0x00000010ff047424 */ /* 0x000fe200078e00ff */
[----:B------:R-:W-:-:S05]  /*6e40*/  SEL R13, R8, RZ, !P3 ;  /* 0x000000ff080d7207 */ /* 0x000fca0005800000 */
[----:B------:R-:W-:-:S04]  /*6e50*/  IMAD.IADD R46, R44, 0x1, R13 ;  /* 0x000000012c2e7824 */ /* 0x000fc800078e020d */
[----:B------:R-:W-:-:S07]  /*6e60*/  IMAD.MOV.U32 R7, RZ, RZ, R46 ;  /* 0x000000ffff077224 */ /* 0x000fce00078e002e */
[----:B------:R-:W-:Y:S05]  /*6e70*/  WARPSYNC.COLLECTIVE R0, `(.L_x_515) ;  /* 0x0000000000087348 */ /* 0x000fea0003c00000 */
[----:B------:R0:W1:Y:S02]  /*6e80*/  SHFL.DOWN P2, R8, R7, R4, R9 ;  /* 0x0800000407087389 */ /* 0x0000640000040009 */
[----:B01----:R-:W-:Y:S05]  /*6e90*/  ENDCOLLECTIVE ;  /* 0x000000000000791b */ /* 0x003fea0003800000 */
.L_x_515:
[----:B------:R-:W-:Y:S05]  /*6ea0*/  WARPSYNC.COLLECTIVE R0, `(.L_x_516) ;  /* 0x0000000000087348 */ /* 0x000fea0003c00000 */
[----:B------:R-:W-:Y:S01]  /*6eb0*/  VOTE.ALL P0, P0 ;  /* 0x0000000000ff7806 */ /* 0x000fe20000000000 */
[----:B------:R-:W-:-:S12]  /*6ec0*/  ENDCOLLECTIVE ;  /* 0x000000000000791b */ /* 0x000fd80003800000 */
.L_x_516:
[----:B------:R-:W-:Y:S01]  /*6ed0*/  IMAD.MOV.U32 R14, RZ, RZ, R8 ;  /* 0x000000ffff0e7224 */ /* 0x000fe200078e0008 */
[----:B------:R-:W-:-:S04]  /*6ee0*/  ISETP.GT.AND P2, PT, R6, R15, PT ;  /* 0x0000000f0600720c */ /* 0x000fc80003f44270 */
[----:B------:R-:W-:Y:S02]  /*6ef0*/  SEL R13, R14, RZ, !P2 ;  /* 0x000000ff0e0d7207 */ /* 0x000fe40005000000 */
[----:B------:R-:W0:Y:S03]  /*6f00*/  LDC.64 R14, c[0x0][0x3a0] ;  /* 0x0000e800ff0e7b82 */ /* 0x000e260000000a00 */
[----:B------:R-:W-:Y:S01]  /*6f10*/  IMAD.IADD R42, R46, 0x1, R13 ;  /* 0x000000012e2a7824 */ /* 0x000fe200078e020d */
[----:B0-----:R-:W-:-:S05]  /*6f20*/  IADD3 R13, P2, PT, R14, 0x100, RZ ;  /* 0x000001000e0d7810 */ /* 0x001fca0007f5e0ff */
[----:B------:R-:W-:Y:S01]  /*6f30*/  IMAD.X R14, RZ, RZ, R15, P2 ;  /* 0x000000ffff0e7224 */ /* 0x000fe200010e060f */
[----:B------:R-:W-:Y:S07]  /*6f40*/  BRA `(.L_x_517) ;  /* 0xffffffb000647947 */ /* 0x000fee000383ffff */
.L_x_479:
[----:B------:R-:W-:Y:S01]  /*6f50*/  BSSY B0, `(.L_x_518) ;  /* 0x0000006000007945 */ /* 0x000fe20003800000 */
[----:B------:R-:W-:Y:S01]  /*6f60*/  PLOP3.LUT P0, PT, P0, PT, PT, 0x8, 0x80 ;  /* 0x000000000080781c */ /* 0x000fe2000070e170 */
[----:B------:R-:W-:-:S12]  /*6f70*/  IMAD.MOV.U32 R0, RZ, RZ, -0x1 ;  /* 0xffffffffff007424 */ /* 0x000fd800078e00ff */
[----:B-----5:R-:W-:Y:S05]  /*6f80*/  WARPSYNC.COLLECTIVE R0, `(.L_x_519) ;  /* 0x0000000000087348 */ /* 0x020fea0003c00000 */
[----:B------:R-:W-:Y:S01]  /*6f90*/  VOTE.ANY P0, P0 ;  /* 0x0000000000ff7806 */ /* 0x000fe20000000100 */
[----:B-----5:R-:W-:-:S12]  /*6fa0*/  ENDCOLLECTIVE ;  /* 0x000000000000791b */ /* 0x020fd80003800000 */
.L_x_519:
[----:B------:R-:W-:Y:S05]  /*6fb0*/  BSYNC B0 ;  /* 0x0000000000007941 */ /* 0x000fea0003800000 */
.L_x_518:
[----:B------:R-:W-:Y:S05]  /*6fc0*/  BRA `(.L_x_520) ;  /* 0xffffffb000747947 */ /* 0x000fea000383ffff */
.L_x_481:
[----:B------:R-:W-:Y:S01]  /*6fd0*/  BSSY B0, `(.L_x_521) ;  /* 0x0000006000007945 */ /* 0x000fe20003800000 */
[----:B------:R-:W-:Y:S01]  /*6fe0*/  PLOP3.LUT P0, PT, P0, PT, PT, 0x8, 0x80 ;  /* 0x000000000080781c */ /* 0x000fe2000070e170 */
[----:B------:R-:W-:-:S12]  /*6ff0*/  IMAD.MOV.U32 R0, RZ, RZ, -0x1 ;  /* 0xffffffffff007424 */ /* 0x000fd800078e00ff */
[----:B-----5:R-:W-:Y:S05]  /*7000*/  WARPSYNC.COLLECTIVE R0, `(.L_x_522) ;  /* 0x0000000000087348 */ /* 0x020fea0003c00000 */
[----:B------:R-:W-:Y:S01]  /*7010*/  VOTE.ANY P0, P0 ;  /* 0x0000000000ff7806 */ /* 0x000fe20000000100 */
[----:B-----5:R-:W-:-:S12]  /*7020*/  ENDCOLLECTIVE ;  /* 0x000000000000791b */ /* 0x020fd80003800000 */
.L_x_522:
[----:B------:R-:W-:Y:S05]  /*7030*/  BSYNC B0 ;  /* 0x0000000000007941 */ /* 0x000fea0003800000 */
.L_x_521:
[----:B------:R-:W-:Y:S05]  /*7040*/  BRA `(.L_x_523) ;  /* 0xffffffb000787947 */ /* 0x000fea000383ffff */
.L_x_483:
[----:B------:R-:W-:Y:S01]  /*7050*/  BSSY B0, `(.L_x_524) ;  /* 0x0000006000007945 */ /* 0x000fe20003800000 */
[----:B------:R-:W-:Y:S01]  /*7060*/  PLOP3.LUT P2, PT, P0, PT, PT, 0x8, 0x80 ;  /* 0x000000000080781c */ /* 0x000fe2000074e170 */
[----:B------:R-:W-:-:S12]  /*7070*/  IMAD.MOV.U32 R0, RZ, RZ, -0x1 ;  /* 0xffffffffff007424 */ /* 0x000fd800078e00ff */
[----:B-----5:R-:W-:Y:S05]  /*7080*/  WARPSYNC.COLLECTIVE R0, `(.L_x_525) ;  /* 0x0000000000087348 */ /* 0x020fea0003c00000 */
[----:B------:R-:W-:Y:S01]  /*7090*/  VOTE.ANY R0, PT, P2 ;  /* 0x0000000000007806 */ /* 0x000fe200010e0100 */
[----:B-----5:R-:W-:Y:S06]  /*70a0*/  ENDCOLLECTIVE ;  /* 0x000000000000791b */ /* 0x020fec0003800000 */
.L_x_525:
[----:B------:R-:W-:Y:S05]  /*70b0*/  BSYNC B0 ;  /* 0x0000000000007941 */ /* 0x000fea0003800000 */
.L_x_524:
[----:B------:R-:W-:Y:S01]  /*70c0*/  LOP3.LUT R0, R0, 0x80000000, R12, 0xec, !PT ;  /* 0x8000000000007812 */ /* 0x000fe200078eec0c */
[----:B------:R-:W-:Y:S02]  /*70d0*/  IMAD.MOV.U32 R4, RZ, RZ, 0x1 ;  /* 0x00000001ff047424 */ /* 0x000fe400078e00ff */
[----:B------:R-:W-:Y:S02]  /*70e0*/  VIADD R11, R11, 0xffffffe0 ;  /* 0xffffffe00b0b7836 */ /* 0x000fe40000000000 */
[----:B------:R-:W-:-:S05]  /*70f0*/  VIADD R9, R0, 0xffffffff ;  /* 0xffffffff00097836 */ /* 0x000fca0000000000 */
[----:B------:R-:W-:Y:S01]  /*7100*/  LOP3.LUT R41, R0, R9, RZ, 0xc, !PT ;  /* 0x0000000900297212 */ /* 0x000fe200078e0cff */
[----:B------:R-:W-:-:S03]  /*7110*/  IMAD.MOV.U32 R0, RZ, RZ, -0x1 ;  /* 0xffffffffff007424 */ /* 0x000fc600078e00ff */
[----:B------:R0:W1:Y:S04]  /*7120*/  POPC R9, R41 ;  /* 0x0000002900097309 */ /* 0x0000680000000000 */
[----:B01----:R-:W-:Y:S05]  /*7130*/  WARPSYNC.COLLECTIVE R0, `(.L_x_526) ;  /* 0x0000000000087348 */ /* 0x003fea0003c00000 */
[----:B-1----:R1:W2:Y:S02]  /*7140*/  SHFL.DOWN P2, R8, R7, R4, R9 ;  /* 0x0800000407087389 */ /* 0x0022a40000040009 */
[----:B012---:R-:W-:Y:S05]  /*7150*/  ENDCOLLECTIVE ;  /* 0x000000000000791b */ /* 0x007fea0003800000 */
.L_x_526:
[----:B------:R-:W-:Y:S01]  /*7160*/  ISETP.GE.AND P0, PT, R40, R9, PT ;  /* 0x000000092800720c */ /* 0x000fe20003f06270 */
[----:B------:R-:W-:-:S03]  /*7170*/  IMAD.MOV.U32 R4, RZ, RZ, 0x2 ;  /* 0x00000002ff047424 */ /* 0x000fc600078e00ff */
[----:B------:R-:W-:-:S05]  /*7180*/  SEL R8, R8, RZ, !P0 ;  /* 0x000000ff08087207 */ /* 0x000fca0004000000 */
[----:B------:R-:W-:Y:S02]  /*7190*/  IMAD.IADD R44, R8, 0x1, R7 ;  /* 0x00000001082c7824 */ /* 0x000fe400078e0207 */
[----:B------:R-:W-:Y:S02]  /*71a0*/  VIADD R8, R40, 0x2 ;  /* 0x0000000228087836 */ /* 0x000fe40000000000 */
[----:B------:R-:W-:-:S03]  /*71b0*/  IMAD.MOV.U32 R7, RZ, RZ, R44 ;  /* 0x000000ffff077224 */ /* 0x000fc600078e002c */
[----:B------:R-:W-:-:S13]  /*71c0*/  ISETP.GT.AND P0, PT, R8, R9, PT ;  /* 0x000000090800720c */ /* 0x000fda0003f04270 */
[----:B------:R-:W-:Y:S05]  /*71d0*/  WARPSYNC.COLLECTIVE R0, `(.L_x_527) ;  /* 0x0000000000087348 */ /* 0x000fea0003c00000 */
[----:B------:R0:W1:Y:S02]  /*71e0*/  SHFL.DOWN P2, R8, R7, R4, R9 ;  /* 0x0800000407087389 */ /* 0x0000640000040009 */
[----:B01----:R-:W-:Y:S05]  /*71f0*/  ENDCOLLECTIVE ;  /* 0x000000000000791b */ /* 0x003fea0003800000 */
.L_x_527:
[----:B------:R-:W-:Y:S01]  /*7200*/  IMAD.MOV.U32 R4, RZ, RZ, 0x4 ;  /* 0x00000004ff047424 */ /* 0x000fe200078e00ff */
[----:B------:R-:W-:Y:S01]  /*7210*/  SEL R41, R8, RZ, !P0 ;  /* 0x000000ff08297207 */ /* 0x000fe20004000000 */
[----:B------:R-:W-:-:S04]  /*7220*/  VIADD R8, R40, 0x4 ;  /* 0x0000000428087836 */ /* 0x000fc80000000000 */
[----:B------:R-:W-:Y:S01]  /*7230*/  IMAD.IADD R46, R44, 0x1, R41 ;  /* 0x000000012c2e7824 */ /* 0x000fe200078e0229 */
[----:B------:R-:W-:Y:S01]  /*7240*/  ISETP.GT.AND P0, PT, R8, R9, PT ;  /* 0x000000090800720c */ /* 0x000fe20003f04270 */
[----:B------:R-:W-:Y:S02]  /*7250*/  VIADD R44, R40, 0x10 ;  /* 0x00000010282c7836 */ /* 0x000fe40000000000 */
[----:B------:R-:W-:-:S10]  /*7260*/  IMAD.MOV.U32 R7, RZ, RZ, R46 ;  /* 0x000000ffff077224 */ /* 0x000fd400078e002e */
[----:B------:R-:W-:Y:S05]  /*7270*/  WARPSYNC.COLLECTIVE R0, `(.L_x_528) ;  /* 0x0000000000087348 */ /* 0x000fea0003c00000 */
[----:B------:R0:W1:Y:S02]  /*7280*/  SHFL.DOWN P2, R8, R7, R4, R9 ;  /* 0x0800000407087389 */ /* 0x0000640000040009 */
[----:B01----:R-:W-:Y:S05]  /*7290*/  ENDCOLLECTIVE ;  /* 0x000000000000791b */ /* 0x003fea0003800000 */
.L_x_528:
        /* <DEDUP_REMOVED lines=9> */
.L_x_529:
        /* <DEDUP_REMOVED lines=8> */
.L_x_530:
[----:B------:R-:W-:Y:S02]  /*73b0*/  SEL R8, R8, RZ, !P0 ;  /* 0x000000ff08087207 */ /* 0x000fe40004000000 */
[----:B------:R-:W-:Y:S02]  /*73c0*/  ISETP.NE.AND P0, PT, R6, 0x65, PT ;  /* 0x000000650600780c */ /* 0x000fe40003f05270 */
[----:B------:R-:W-:-:S11]  /*73d0*/  IADD3 R42, PT, PT, R41, R8, R42 ;  /* 0x00000008292a7210 */ /* 0x000fd60007ffe02a */
[----:B------:R-:W-:Y:S05]  /*73e0*/  WARPSYNC.COLLECTIVE R0, `(.L_x_531) ;  /* 0x0000000000087348 */ /* 0x000fea0003c00000 */
[----:B------:R-:W-:Y:S01]  /*73f0*/  VOTE.ALL P0, P0 ;  /* 0x0000000000ff7806 */ /* 0x000fe20000000000 */
[----:B------:R-:W-:-:S12]  /*7400*/  ENDCOLLECTIVE ;  /* 0x000000000000791b */ /* 0x000fd80003800000 */
.L_x_531:
[----:B------:R-:W-:Y:S05]  /*7410*/  BRA `(.L_x_532) ;  /* 0xffffffb000147947 */ /* 0x000fea000383ffff */
.L_x_491:
[----:B------:R-:W-:Y:S01]  /*7420*/  BSSY B1, `(.L_x_533) ;  /* 0x0000006000017945 */ /* 0x000fe20003800000 */
[----:B------:R-:W-:Y:S01]  /*7430*/  PLOP3.LUT P0, PT, P0, PT, PT, 0x8, 0x80 ;  /* 0x000000000080781c */ /* 0x000fe2000070e170 */
[----:B------:R-:W-:-:S12]  /*7440*/  IMAD.MOV.U32 R0, RZ, RZ, -0x1 ;  /* 0xffffffffff007424 */ /* 0x000fd800078e00ff */
[----:B-----5:R-:W-:Y:S05]  /*7450*/  WARPSYNC.COLLECTIVE R0, `(.L_x_534) ;  /* 0x0000000000087348 */ /* 0x020fea0003c00000 */
[----:B------:R-:W-:Y:S01]  /*7460*/  VOTE.ANY P0, P0 ;  /* 0x0000000000ff7806 */ /* 0x000fe20000000100 */
[----:B-----5:R-:W-:-:S12]  /*7470*/  ENDCOLLECTIVE ;  /* 0x000000000000791b */ /* 0x020fd80003800000 */
.L_x_534:
[----:B------:R-:W-:Y:S05]  /*7480*/  BSYNC B1 ;  /* 0x0000000000017941 */ /* 0x000fea0003800000 */
.L_x_533:
[----:B------:R-:W-:Y:S05]  /*7490*/  BRA `(.L_x_535) ;  /* 0xffffffe000007947 */ /* 0x000fea000383ffff */
.L_x_493:
[----:B------:R-:W-:Y:S01]  /*74a0*/  BSSY B1, `(.L_x_536) ;  /* 0x0000006000017945 */ /* 0x000fe20003800000 */
[----:B------:R-:W-:Y:S01]  /*74b0*/  PLOP3.LUT P0, PT, P0, PT, PT, 0x8, 0x80 ;  /* 0x000000000080781c */ /* 0x000fe2000070e170 */
[----:B------:R-:W-:-:S12]  /*74c0*/  IMAD.MOV.U32 R0, RZ, RZ, -0x1 ;  /* 0xffffffffff007424 */ /* 0x000fd800078e00ff */
[----:B-----5:R-:W-:Y:S05]  /*74d0*/  WARPSYNC.COLLECTIVE R0, `(.L_x_537) ;  /* 0x0000000000087348 */ /* 0x020fea0003c00000 */
[----:B------:R-:W-:Y:S01]  /*74e0*/  VOTE.ANY P0, P0 ;  /* 0x0000000000ff7806 */ /* 0x000fe20000000100 */
[----:B-----5:R-:W-:-:S12]  /*74f0*/  ENDCOLLECTIVE ;  /* 0x000000000000791b */ /* 0x020fd80003800000 */
.L_x_537:
[----:B------:R-:W-:Y:S05]  /*7500*/  BSYNC B1 ;  /* 0x0000000000017941 */ /* 0x000fea0003800000 */
.L_x_536:
[----:B------:R-:W-:Y:S05]  /*7510*/  BRA `(.L_x_538) ;  /* 0xffffffe000047947 */ /* 0x000fea000383ffff */
.L_x_495:
        /* <DEDUP_REMOVED lines=8> */
.L_x_540:
[----:B------:R-:W-:Y:S05]  /*75a0*/  BSYNC B1 ;  /* 0x0000000000017941 */ /* 0x000fea0003800000 */
.L_x_539:
        /* <DEDUP_REMOVED lines=13> */
.L_x_541:
        /* <DEDUP_REMOVED lines=8> */
.L_x_542:
        /* <DEDUP_REMOVED lines=9> */
.L_x_543:
        /* <DEDUP_REMOVED lines=9> */
.L_x_544:
[----:B------:R-:W-:Y:S01]  /*7820*/  IMAD.MOV.U32 R4, RZ, RZ, 0x10 ;  /* 0x00000010ff047424 */ /* 0x000fe200078e00ff */
[----:B------:R-:W-:-:S05]  /*7830*/  SEL R13, R8, RZ, !P3 ;  /* 0x000000ff080d7207 */ /* 0x000fca0005800000 */
[----:B------:R-:W-:-:S04]  /*7840*/  IMAD.IADD R46, R44, 0x1, R13 ;  /* 0x000000012c2e7824 */ /* 0x000fc800078e020d */
[----:B------:R-:W-:-:S07]  /*7850*/  IMAD.MOV.U32 R7, RZ, RZ, R46 ;  /* 0x000000ffff077224 */ /* 0x000fce00078e002e */
[----:B------:R-:W-:Y:S05]  /*7860*/  WARPSYNC.COLLECTIVE R0, `(.L_x_545) ;  /* 0x0000000000087348 */ /* 0x000fea0003c00000 */
[----:B------:R0:W1:Y:S02]  /*7870*/  SHFL.DOWN P2, R8, R7, R4, R9 ;  /* 0x0800000407087389 */ /* 0x0000640000040009 */
[----:B01----:R-:W-:Y:S05]  /*7880*/  ENDCOLLECTIVE ;  /* 0x000000000000791b */ /* 0x003fea0003800000 */
.L_x_545:
[----:B------:R-:W-:Y:S05]  /*7890*/  WARPSYNC.COLLECTIVE R0, `(.L_x_546) ;  /* 0x0000000000087348 */ /* 0x000fea0003c00000 */
[----:B------:R-:W-:Y:S01]  /*78a0*/  VOTE.ALL P0, P0 ;  /* 0x0000000000ff7806 */ /* 0x000fe20000000000 */
[----:B------:R-:W-:-:S12]  /*78b0*/  ENDCOLLECTIVE ;  /* 0x000000000000791b */ /* 0x000fd80003800000 */
.L_x_546:
        /* <DEDUP_REMOVED lines=8> */
.L_x_497:
[----:B------:R-:W-:Y:S01]  /*7940*/  BSSY B1, `(.L_x_548) ;  /* 0x0000006000017945 */ /* 0x000fe20003800000 */
[----:B------:R-:W-:Y:S01]  /*7950*/  PLOP3.LUT P0, PT, P0, PT, PT, 0x8, 0x80 ;  /* 0x000000000080781c */ /* 0x000fe2000070e170 */
[----:B------:R-:W-:-:S12]  /*7960*/  IMAD.MOV.U32 R0, RZ, RZ, -0x1 ;  /* 0xffffffffff007424 */ /* 0x000fd800078e00ff */
[----:B-----5:R-:W-:Y:S05]  /*7970*/  WARPSYNC.COLLECTIVE R0, `(.L_x_549) ;  /* 0x0000000000087348 */ /* 0x020fea0003c00000 */
[----:B------:R-:W-:Y:S01]  /*7980*/  VOTE.ANY P0, P0 ;  /* 0x0000000000ff7806 */ /* 0x000fe20000000100 */
[----:B-----5:R-:W-:-:S12]  /*7990*/  ENDCOLLECTIVE ;  /* 0x000000000000791b */ /* 0x020fd80003800000 */
.L_x_549:
[----:B------:R-:W-:Y:S05]  /*79a0*/  BSYNC B1 ;  /* 0x0000000000017941 */ /* 0x000fea0003800000 */
.L_x_548:
[----:B------:R-:W-:Y:S05]  /*79b0*/  BRA `(.L_x_550) ;  /* 0xffffffdc00a87947 */ /* 0x000fea000383ffff */
.L_x_499:
[----:B------:R-:W-:Y:S01]  /*79c0*/  BSSY B1, `(.L_x_551) ;  /* 0x0000006000017945 */ /* 0x000fe20003800000 */
[----:B------:R-:W-:Y:S01]  /*79d0*/  PLOP3.LUT P0, PT, P0, PT, PT, 0x8, 0x80 ;  /* 0x000000000080781c */ /* 0x000fe2000070e170 */
[----:B------:R-:W-:-:S12]  /*79e0*/  IMAD.MOV.U32 R0, RZ, RZ, -0x1 ;  /* 0xffffffffff007424 */ /* 0x000fd800078e00ff */
[----:B-----5:R-:W-:Y:S05]  /*79f0*/  WARPSYNC.COLLECTIVE R0, `(.L_x_552) ;  /* 0x0000000000087348 */ /* 0x020fea0003c00000 */
[----:B------:R-:W-:Y:S01]  /*7a00*/  VOTE.ANY P0, P0 ;  /* 0x0000000000ff7806 */ /* 0x000fe20000000100 */
[----:B-----5:R-:W-:-:S12]  /*7a10*/  ENDCOLLECTIVE ;  /* 0x000000000000791b */ /* 0x020fd80003800000 */
.L_x_552:
[----:B------:R-:W-:Y:S05]  /*7a20*/  BSYNC B1 ;  /* 0x0000000000017941 */ /* 0x000fea0003800000 */
.L_x_551:
[----:B------:R-:W-:Y:S05]  /*7a30*/  BRA `(.L_x_553) ;  /* 0xffffffdc00ac7947 */ /* 0x000fea000383ffff */
.L_x_501:
[----:B------:R-:W-:Y:S01]  /*7a40*/  BSSY B1, `(.L_x_554) ;  /* 0x0000006000017945 */ /* 0x000fe20003800000 */
[----:B------:R-:W-:Y:S01]  /*7a50*/  PLOP3.LUT P2, PT, P0, PT, PT, 0x8, 0x80 ;  /* 0x000000000080781c */ /* 0x000fe2000074e170 */
[----:B------:R-:W-:-:S12]  /*7a60*/  IMAD.MOV.U32 R0, RZ, RZ, -0x1 ;  /* 0xffffffffff007424 */ /* 0x000fd800078e00ff */
[----:B-----5:R-:W-:Y:S05]  /*7a70*/  WARPSYNC.COLLECTIVE R0, `(.L_x_555) ;  /* 0x0000000000087348 */ /* 0x020fea0003c00000 */
[----:B------:R-:W-:Y:S01]  /*7a80*/  VOTE.ANY R0, PT, P2 ;  /* 0x0000000000007806 */ /* 0x000fe200010e0100 */
[----:B-----5:R-:W-:Y:S06]  /*7a90*/  ENDCOLLECTIVE ;  /* 0x000000000000791b */ /* 0x020fec0003800000 */
.L_x_555:
[----:B------:R-:W-:Y:S05]  /*7aa0*/  BSYNC B1 ;  /* 0x0000000000017941 */ /* 0x000fea0003800000 */
.L_x_554:
        /* <DEDUP_REMOVED lines=10> */
.L_x_556:
        /* <DEDUP_REMOVED lines=10> */
.L_x_557:
        /* <DEDUP_REMOVED lines=10> */
.L_x_558:
        /* <DEDUP_REMOVED lines=9> */
.L_x_559:
        /* <DEDUP_REMOVED lines=8> */
.L_x_560:
[----:B------:R-:W-:Y:S02]  /*7da0*/  SEL R8, R8, RZ, !P0 ;  /* 0x000000ff08087207 */ /* 0x000fe40004000000 */
[----:B------:R-:W-:Y:S02]  /*7db0*/  ISETP.NE.AND P0, PT, R6, 0x65, PT ;  /* 0x000000650600780c */ /* 0x000fe40003f05270 */
[----:B------:R-:W-:-:S11]  /*7dc0*/  IADD3 R42, PT, PT, R41, R8, R42 ;  /* 0x00000008292a7210 */ /* 0x000fd60007ffe02a */
[----:B------:R-:W-:Y:S05]  /*7dd0*/  WARPSYNC.COLLECTIVE R0, `(.L_x_561) ;  /* 0x0000000000087348 */ /* 0x000fea0003c00000 */
[----:B------:R-:W-:Y:S01]  /*7de0*/  VOTE.ALL P0, P0 ;  /* 0x0000000000ff7806 */ /* 0x000fe20000000000 */
[----:B------:R-:W-:-:S12]  /*7df0*/  ENDCOLLECTIVE ;  /* 0x000000000000791b */ /* 0x000fd80003800000 */
.L_x_561:
[----:B------:R-:W-:Y:S05]  /*7e00*/  BRA `(.L_x_562) ;  /* 0xffffffdc00487947 */ /* 0x000fea000383ffff */
.L_x_563:
        /* <DEDUP_REMOVED lines=15> */
.L_x_569:


//--------------------- .text._ZN3cub18CUB_300001_SM_10006detail11EmptyKernelIvEEvv --------------------------
	.section	.text._ZN3cub18CUB_300001_SM_10006detail11EmptyKernelIvEEvv,"ax",@progbits
	.align	128
        .global         _ZN3cub18CUB_300001_SM_10006detail11EmptyKernelIvEEvv
        .type           _ZN3cub18CUB_300001_SM_10006detail11EmptyKernelIvEEvv,@function
        .size           _ZN3cub18CUB_300001_SM_10006detail11EmptyKernelIvEEvv,(.L_x_570 - _ZN3cub18CUB_300001_SM_10006detail11EmptyKernelIvEEvv)
        .other          _ZN3cub18CUB_300001_SM_10006detail11EmptyKernelIvEEvv,@"STO_CUDA_ENTRY STV_DEFAULT"
_ZN3cub18CUB_300001_SM_10006detail11EmptyKernelIvEEvv:
.text._ZN3cub18CUB_300001_SM_10006detail11EmptyKernelIvEEvv:
[----:B------:R-:W-:Y:S01]  /*0000*/  LDC R1, c[0x0][0x37c] ;  /* 0x0000df00ff017b82 */ /* 0x000fe20000000800 */
[----:B------:R-:W-:Y:S05]  /*0010*/  EXIT ;  /* 0x000000000000794d */ /* 0x000fea0003800000 */
.L_x_564:
        /* <DEDUP_REMOVED lines=14> */
.L_x_570:


//--------------------- .nv.shared._ZN3cub18CUB_300001_SM_10006detail19three_way_partition29DeviceThreeWayPartitionKernelINS2_10policy_hubIiiE10Policy1000EPiS7_S7_S7_S7_NS0_13ScanTileStateImLb1EEE11GreaterThan8LessThaniNS2_19streaming_context_tIiEEEEvT0_T1_T2_T3_T4_T5_T6_T7_T8_iT9_ --------------------------
	.section	.nv.shared._ZN3cub18CUB_300001_SM_10006detail19three_way_partition29DeviceThreeWayPartitionKernelINS2_10policy_hubIiiE10Policy1000EPiS7_S7_S7_S7_NS0_13ScanTileStateImLb1EEE11GreaterThan8LessThaniNS2_19streaming_context_tIiEEEEvT0_T1_T2_T3_T4_T5_T6_T7_T8_iT9_,"aw",@nobits
	.sectionflags	@""
	.align	16
.nv.shared._ZN3cub18CUB_300001_SM_10006detail19three_way_partition29DeviceThreeWayPartitionKernelINS2_10policy_hubIiiE10Policy1000EPiS7_S7_S7_S7_NS0_13ScanTileStateImLb1EEE11GreaterThan8LessThaniNS2_19streaming_context_tIiEEEEvT0_T1_T2_T3_T4_T5_T6_T7_T8_iT9_:
	.zero		23552


//--------------------- .nv.shared.reserved.0     --------------------------
	.section	.nv.shared.reserved.0,"aw",@nobits
	.weak		__nv_reservedSMEM_offset_0_alias
	.size		__nv_reservedSMEM_offset_0_alias, 0, 64
	.other		__nv_reservedSMEM_offset_0_alias,@"STO_CUDA_RESERVED_SHARED STV_DEFAULT"
__nv_reservedSMEM_offset_0_alias:
	.zero		0
	.zero		64


//--------------------- .nv.global                --------------------------
	.section	.nv.global,"aw",@nobits
.nv.global:
	.type		_ZN34_INTERNAL_d1f4b214_4_k_cu_a69d583b6thrust24THRUST_300001_SM_1000_NS12placeholders2_5E,@object
	.size		_ZN34_INTERNAL_d1f4b214_4_k_cu_a69d583b6thrust24THRUST_300001_SM_1000_NS12placeholders2_5E,(_ZN34_INTERNAL_d1f4b214_4_k_cu_a69d583b4cuda3std3__45__cpo6cbeginE - _ZN34_INTERNAL_d1f4b214_4_k_cu_a69d583b6thrust24THRUST_300001_SM_1000_NS12placeholders2_5E)
_ZN34_INTERNAL_d1f4b214_4_k_cu_a69d583b6thrust24THRUST_300001_SM_1000_NS12placeholders2_5E:
	.zero		1
	.type		_ZN34_INTERNAL_d1f4b214_4_k_cu_a69d583b4cuda3std3__45__cpo6cbeginE,@object
	.size		_ZN34_INTERNAL_d1f4b214_4_k_cu_a69d583b4cuda3std3__45__cpo6cbeginE,(_ZN34_INTERNAL_d1f4b214_4_k_cu_a69d583b4cuda3std6ranges3__45__cpo6cbeginE - _ZN34_INTERNAL_d1f4b214_4_k_cu_a69d583b4cuda3std3__45__cpo6cbeginE)
_ZN34_INTERNAL_d1f4b214_4_k_cu_a69d583b4cuda3std3__45__cpo6cbeginE:
	.zero		1
	.type		_ZN34_INTERNAL_d1f4b214_4_k_cu_a69d583b4cuda3std6ranges3__45__cpo6cbeginE,@object
	.size		_ZN34_INTERNAL_d1f4b214_4_k_cu_a69d583b4cuda3std6ranges3__45__cpo6cbeginE,(_ZN34_INTERNAL_d1f4b214_4_k_cu_a69d583b4cuda3std3__48in_placeE - _ZN34_INTERNAL_d1f4b214_4_k_cu_a69d583b4cuda3std6ranges3__45__cpo6cbeginE)
_ZN34_INTERNAL_d1f4b214_4_k_cu_a69d583b4cuda3std6ranges3__45__cpo6cbeginE:
	.zero		1
	.type		_ZN34_INTERNAL_d1f4b214_4_k_cu_a69d583b4cuda3std3__48in_placeE,@object
	.size		_ZN34_INTERNAL_d1f4b214_4_k_cu_a69d583b4cuda3std3__48in_placeE,(_ZN34_INTERNAL_d1f4b214_4_k_cu_a69d583b4cuda3std6ranges3__45__cpo4sizeE - _ZN34_INTERNAL_d1f4b214_4_k_cu_a69d583b4cuda3std3__48in_placeE)
_ZN34_INTERNAL_d1f4b214_4_k_cu_a69d583b4cuda3std3__48in_placeE:
	.zero		1
	.type		_ZN34_INTERNAL_d1f4b214_4_k_cu_a69d583b4cuda3std6ranges3__45__cpo4sizeE,@object
	.size		_ZN34_INTERNAL_d1f4b214_4_k_cu_a69d583b4cuda3std6ranges3__45__cpo4sizeE,(_ZN34_INTERNAL_d1f4b214_4_k_cu_a69d583b6thrust24THRUST_300001_SM_1000_NS12placeholders2_9E - _ZN34_INTERNAL_d1f4b214_4_k_cu_a69d583b4cuda3std6ranges3__45__cpo4sizeE)
_ZN34_INTERNAL_d1f4b214_4_k_cu_a69d583b4cuda3std6ranges3__45__cpo4sizeE:
	.zero		1
	.type		_ZN34_INTERNAL_d1f4b214_4_k_cu_a69d583b6thrust24THRUST_300001_SM_1000_NS12placeholders2_9E,@object
	.size		_ZN34_INTERNAL_d1f4b214_4_k_cu_a69d583b6thrust24THRUST_300001_SM_1000_NS12placeholders2_9E,(_ZN34_INTERNAL_d1f4b214_4_k_cu_a69d583b4cuda3std3__45__cpo7crbeginE - _ZN34_INTERNAL_d1f4b214_4_k_cu_a69d583b6thrust24THRUST_300001_SM_1000_NS12placeholders2_9E)
_ZN34_INTERNAL_d1f4b214_4_k_cu_a69d583b6thrust24THRUST_300001_SM_1000_NS12placeholders2_9E:
	.zero		1
	.type		_ZN34_INTERNAL_d1f4b214_4_k_cu_a69d583b4cuda3std3__45__cpo7crbeginE,@object
	.size		_ZN34_INTERNAL_d1f4b214_4_k_cu_a69d583b4cuda3std3__45__cpo7crbeginE,(_ZN34_INTERNAL_d1f4b214_4_k_cu_a69d583b4cuda3std6ranges3__45__cpo4nextE - _ZN34_INTERNAL_d1f4b214_4_k_cu_a69d583b4cuda3std3__45__cpo7crbeginE)
_ZN34_INTERNAL_d1f4b214_4_k_cu_a69d583b4cuda3std3__45__cpo7crbeginE:
	.zero		1
	.type		_ZN34_INTERNAL_d1f4b214_4_k_cu_a69d583b4cuda3std6ranges3__45__cpo4nextE,@object
	.size		_ZN34_INTERNAL_d1f4b214_4_k_cu_a69d583b4cuda3std6ranges3__45__cpo4nextE,(_ZN34_INTERNAL_d1f4b214_4_k_cu_a69d583b4cuda3std6ranges3__45__cpo4swapE - _ZN34_INTERNAL_d1f4b214_4_k_cu_a69d583b4cuda3std6ranges3__45__cpo4nextE)
_ZN34_INTERNAL_d1f4b214_4_k_cu_a69d583b4cuda3std6ranges3__45__cpo4nextE:
	.zero		1
	.type		_ZN34_INTERNAL_d1f4b214_4_k_cu_a69d583b4cuda3std6ranges3__45__cpo4swapE,@object
	.size		_ZN34_INTERNAL_d1f4b214_4_k_cu_a69d583b4cuda3std6ranges3__45__cpo4swapE,(_ZN34_INTERNAL_d1f4b214_4_k_cu_a69d583b6thrust24THRUST_300001_SM_1000_NS12placeholders2_1E - _ZN34_INTERNAL_d1f4b214_4_k_cu_a69d583b4cuda3std6ranges3__45__cpo4swapE)
_ZN34_INTERNAL_d1f4b214_4_k_cu_a69d583b4cuda3std6ranges3__45__cpo4swapE:
	.zero		1
	.type		_ZN34_INTERNAL_d1f4b214_4_k_cu_a69d583b6thrust24THRUST_300001_SM_1000_NS12placeholders2_1E,@object
	.size		_ZN34_INTERNAL_d1f4b214_4_k_cu_a69d583b6thrust24THRUST_300001_SM_1000_NS12placeholders2_1E,(_ZN34_INTERNAL_d1f4b214_4_k_cu_a69d583b6thrust24THRUST_300001_SM_1000_NS12placeholders2_3E - _ZN34_INTERNAL_d1f4b214_4_k_cu_a69d583b6thrust24THRUST_300001_SM_1000_NS12placeholders2_1E)
_ZN34_INTERNAL_d1f4b214_4_k_cu_a69d583b6thrust24THRUST_300001_SM_1000_NS12placeholders2_1E:
	.zero		1
	.type		_ZN34_INTERNAL_d1f4b214_4_k_cu_a69d583b6thrust24THRUST_300001_SM_1000_NS12placeholders2_3E,@object
	.size		_ZN34_INTERNAL_d1f4b214_4_k_cu_a69d583b6thrust24THRUST_300001_SM_1000_NS12placeholders2_3E,(_ZN34_INTERNAL_d1f4b214_4_k_cu_a69d583b4cuda3std3__45__cpo5beginE - _ZN34_INTERNAL_d1f4b214_4_k_cu_a69d583b6thrust24THRUST_300001_SM_1000_NS12placeholders2_3E)
_ZN34_INTERNAL_d1f4b214_4_k_cu_a69d583b6thrust24THRUST_300001_SM_1000_NS12placeholders2_3E:
	.zero		1
	.type		_ZN34_INTERNAL_d1f4b214_4_k_cu_a69d583b4cuda3std3__45__cpo5beginE,@object
	.size		_ZN34_INTERNAL_d1f4b214_4_k_cu_a69d583b4cuda3std3__45__cpo5beginE,(_ZN34_INTERNAL_d1f4b214_4_k_cu_a69d583b4cuda3std6ranges3__45__cpo5beginE - _ZN34_INTERNAL_d1f4b214_4_k_cu_a69d583b4cuda3std3__45__cpo5beginE)
_ZN34_INTERNAL_d1f4b214_4_k_cu_a69d583b4cuda3std3__45__cpo5beginE:
	.zero		1
	.type		_ZN34_INTERNAL_d1f4b214_4_k_cu_a69d583b4cuda3std6ranges3__45__cpo5beginE,@object
	.size		_ZN34_INTERNAL_d1f4b214_4_k_cu_a69d583b4cuda3std6ranges3__45__cpo5beginE,(_ZN34_INTERNAL_d1f4b214_4_k_cu_a69d583b4cuda3std3__436_GLOBAL__N__d1f4b214_4_k_cu_a69d583b6ignoreE - _ZN34_INTERNAL_d1f4b214_4_k_cu_a69d583b4cuda3std6ranges3__45__cpo5beginE)
_ZN34_INTERNAL_d1f4b214_4_k_cu_a69d583b4cuda3std6ranges3__45__cpo5beginE:
	.zero		1
	.type		_ZN34_INTERNAL_d1f4b214_4_k_cu_a69d583b4cuda3std3__436_GLOBAL__N__d1f4b214_4_k_cu_a69d583b6ignoreE,@object
	.size		_ZN34_INTERNAL_d1f4b214_4_k_cu_a69d583b4cuda3std3__436_GLOBAL__N__d1f4b214_4_k_cu_a69d583b6ignoreE,(_ZN34_INTERNAL_d1f4b214_4_k_cu_a69d583b4cuda3std6ranges3__45__cpo4dataE - _ZN34_INTERNAL_d1f4b214_4_k_cu_a69d583b4cuda3std3__436_GLOBAL__N__d1f4b214_4_k_cu_a69d583b6ignoreE)
_ZN34_INTERNAL_d1f4b214_4_k_cu_a69d583b4cuda3std3__436_GLOBAL__N__d1f4b214_4_k_cu_a69d583b6ignoreE:
	.zero		1
	.type		_ZN34_INTERNAL_d1f4b214_4_k_cu_a69d583b4cuda3std6ranges3__45__cpo4dataE,@object
	.size		_ZN34_INTERNAL_d1f4b214_4_k_cu_a69d583b4cuda3std6ranges3__45__cpo4dataE,(_ZN34_INTERNAL_d1f4b214_4_k_cu_a69d583b6thrust24THRUST_300001_SM_1000_NS12placeholders2_7E - _ZN34_INTERNAL_d1f4b214_4_k_cu_a69d583b4cuda3std6ranges3__45__cpo4dataE)
_ZN34_INTERNAL_d1f4b214_4_k_cu_a69d583b4cuda3std6ranges3__45__cpo4dataE:
	.zero		1
	.type		_ZN34_INTERNAL_d1f4b214_4_k_cu_a69d583b6thrust24THRUST_300001_SM_1000_NS12placeholders2_7E,@object
	.size		_ZN34_INTERNAL_d1f4b214_4_k_cu_a69d583b6thrust24THRUST_300001_SM_1000_NS12placeholders2_7E,(_ZN34_INTERNAL_d1f4b214_4_k_cu_a69d583b4cuda3std3__45__cpo6rbeginE - _ZN34_INTERNAL_d1f4b214_4_k_cu_a69d583b6thrust24THRUST_300001_SM_1000_NS12placeholders2_7E)
_ZN34_INTERNAL_d1f4b214_4_k_cu_a69d583b6thrust24THRUST_300001_SM_1000_NS12placeholders2_7E:
	.zero		1
	.type		_ZN34_INTERNAL_d1f4b214_4_k_cu_a69d583b4cuda3std3__45__cpo6rbeginE,@object
	.size		_ZN34_INTERNAL_d1f4b214_4_k_cu_a69d583b4cuda3std3__45__cpo6rbeginE,(_ZN34_INTERNAL_d1f4b214_4_k_cu_a69d583b4cuda3std6ranges3__45__cpo7advanceE - _ZN34_INTERNAL_d1f4b214_4_k_cu_a69d583b4cuda3std3__45__cpo6rbeginE)
_ZN34_INTERNAL_d1f4b214_4_k_cu_a69d583b4cuda3std3__45__cpo6rbeginE:
	.zero		1
	.type		_ZN34_INTERNAL_d1f4b214_4_k_cu_a69d583b4cuda3std6ranges3__45__cpo7advanceE,@object
	.size		_ZN34_INTERNAL_d1f4b214_4_k_cu_a69d583b4cuda3std6ranges3__45__cpo7advanceE,(_ZN34_INTERNAL_d1f4b214_4_k_cu_a69d583b4cuda3std3__47nulloptE - _ZN34_INTERNAL_d1f4b214_4_k_cu_a69d583b4cuda3std6ranges3__45__cpo7advanceE)
_ZN34_INTERNAL_d1f4b214_4_k_cu_a69d583b4cuda3std6ranges3__45__cpo7advanceE:
	.zero		1
	.type		_ZN34_INTERNAL_d1f4b214_4_k_cu_a69d583b4cuda3std3__47nulloptE,@object
	.size		_ZN34_INTERNAL_d1f4b214_4_k_cu_a69d583b4cuda3std3__47nulloptE,(_ZN34_INTERNAL_d1f4b214_4_k_cu_a69d583b4cuda3std6ranges3__45__cpo8distanceE - _ZN34_INTERNAL_d1f4b214_4_k_cu_a69d583b4cuda3std3__47nulloptE)
_ZN34_INTERNAL_d1f4b214_4_k_cu_a69d583b4cuda3std3__47nulloptE:
	.zero		1
	.type		_ZN34_INTERNAL_d1f4b214_4_k_cu_a69d583b4cuda3std6ranges3__45__cpo8distanceE,@object
	.size		_ZN34_INTERNAL_d1f4b214_4_k_cu_a69d583b4cuda3std6ranges3__45__cpo8distanceE,(_ZN34_INTERNAL_d1f4b214_4_k_cu_a69d583b6thrust24THRUST_300001_SM_1000_NS12placeholders2_6E - _ZN34_INTERNAL_d1f4b214_4_k_cu_a69d583b4cuda3std6ranges3__45__cpo8distanceE)
_ZN34_INTERNAL_d1f4b214_4_k_cu_a69d583b4cuda3std6ranges3__45__cpo8distanceE:
	.zero		1
	.type		_ZN34_INTERNAL_d1f4b214_4_k_cu_a69d583b6thrust24THRUST_300001_SM_1000_NS12placeholders2_6E,@object
	.size		_ZN34_INTERNAL_d1f4b214_4_k_cu_a69d583b6thrust24THRUST_300001_SM_1000_NS12placeholders2_6E,(_ZN34_INTERNAL_d1f4b214_4_k_cu_a69d583b4cuda3std3__45__cpo4cendE - _ZN34_INTERNAL_d1f4b214_4_k_cu_a69d583b6thrust24THRUST_300001_SM_1000_NS12placeholders2_6E)
_ZN34_INTERNAL_d1f4b214_4_k_cu_a69d583b6thrust24THRUST_300001_SM_1000_NS12placeholders2_6E:
	.zero		1
	.type		_ZN34_INTERNAL_d1f4b214_4_k_cu_a69d583b4cuda3std3__45__cpo4cendE,@object
	.size		_ZN34_INTERNAL_d1f4b214_4_k_cu_a69d583b4cuda3std3__45__cpo4cendE,(_ZN34_INTERNAL_d1f4b214_4_k_cu_a69d583b4cuda3std6ranges3__45__cpo4cendE - _ZN34_INTERNAL_d1f4b214_4_k_cu_a69d583b4cuda3std3__45__cpo4cendE)
_ZN34_INTERNAL_d1f4b214_4_k_cu_a69d583b4cuda3std3__45__cpo4cendE:
	.zero		1
	.type		_ZN34_INTERNAL_d1f4b214_4_k_cu_a69d583b4cuda3std6ranges3__45__cpo4cendE,@object
	.size		_ZN34_INTERNAL_d1f4b214_4_k_cu_a69d583b4cuda3std6ranges3__45__cpo4cendE,(_ZN34_INTERNAL_d1f4b214_4_k_cu_a69d583b4cuda3std3__420unreachable_sentinelE - _ZN34_INTERNAL_d1f4b214_4_k_cu_a69d583b4cuda3std6ranges3__45__cpo4cendE)
_ZN34_INTERNAL_d1f4b214_4_k_cu_a69d583b4cuda3std6ranges3__45__cpo4cendE:
	.zero		1
	.type		_ZN34_INTERNAL_d1f4b214_4_k_cu_a69d583b4cuda3std3__420unreachable_sentinelE,@object
	.size		_ZN34_INTERNAL_d1f4b214_4_k_cu_a69d583b4cuda3std3__420unreachable_sentinelE,(_ZN34_INTERNAL_d1f4b214_4_k_cu_a69d583b4cuda3std6ranges3__45__cpo5ssizeE - _ZN34_INTERNAL_d1f4b214_4_k_cu_a69d583b4cuda3std3__420unreachable_sentinelE)
_ZN34_INTERNAL_d1f4b214_4_k_cu_a69d583b4cuda3std3__420unreachable_sentinelE:
	.zero		1
	.type		_ZN34_INTERNAL_d1f4b214_4_k_cu_a69d583b4cuda3std6ranges3__45__cpo5ssizeE,@object
	.size		_ZN34_INTERNAL_d1f4b214_4_k_cu_a69d583b4cuda3std6ranges3__45__cpo5ssizeE,(_ZN34_INTERNAL_d1f4b214_4_k_cu_a69d583b6thrust24THRUST_300001_SM_1000_NS12placeholders3_10E - _ZN34_INTERNAL_d1f4b214_4_k_cu_a69d583b4cuda3std6ranges3__45__cpo5ssizeE)
_ZN34_INTERNAL_d1f4b214_4_k_cu_a69d583b4cuda3std6ranges3__45__cpo5ssizeE:
	.zero		1
	.type		_ZN34_INTERNAL_d1f4b214_4_k_cu_a69d583b6thrust24THRUST_300001_SM_1000_NS12placeholders3_10E,@object
	.size		_ZN34_INTERNAL_d1f4b214_4_k_cu_a69d583b6thrust24THRUST_300001_SM_1000_NS12placeholders3_10E,(_ZN34_INTERNAL_d1f4b214_4_k_cu_a69d583b4cuda3std3__45__cpo5crendE - _ZN34_INTERNAL_d1f4b214_4_k_cu_a69d583b6thrust24THRUST_300001_SM_1000_NS12placeholders3_10E)
_ZN34_INTERNAL_d1f4b214_4_k_cu_a69d583b6thrust24THRUST_300001_SM_1000_NS12placeholders3_10E:
	.zero		1
	.type		_ZN34_INTERNAL_d1f4b214_4_k_cu_a69d583b4cuda3std3__45__cpo5crendE,@object
	.size		_ZN34_INTERNAL_d1f4b214_4_k_cu_a69d583b4cuda3std3__45__cpo5crendE,(_ZN34_INTERNAL_d1f4b214_4_k_cu_a69d583b4cuda3std6ranges3__45__cpo4prevE - _ZN34_INTERNAL_d1f4b214_4_k_cu_a69d583b4cuda3std3__45__cpo5crendE)
_ZN34_INTERNAL_d1f4b214_4_k_cu_a69d583b4cuda3std3__45__cpo5crendE:
	.zero		1
	.type		_ZN34_INTERNAL_d1f4b214_4_k_cu_a69d583b4cuda3std6ranges3__45__cpo4prevE,@object
	.size		_ZN34_INTERNAL_d1f4b214_4_k_cu_a69d583b4cuda3std6ranges3__45__cpo4prevE,(_ZN34_INTERNAL_d1f4b214_4_k_cu_a69d583b4cuda3std6ranges3__45__cpo9iter_moveE - _ZN34_INTERNAL_d1f4b214_4_k_cu_a69d583b4cuda3std6ranges3__45__cpo4prevE)
_ZN34_INTERNAL_d1f4b214_4_k_cu_a69d583b4cuda3std6ranges3__45__cpo4prevE:
	.zero		1
	.type		_ZN34_INTERNAL_d1f4b214_4_k_cu_a69d583b4cuda3std6ranges3__45__cpo9iter_moveE,@object
	.size		_ZN34_INTERNAL_d1f4b214_4_k_cu_a69d583b4cuda3std6ranges3__45__cpo9iter_moveE,(_ZN34_INTERNAL_d1f4b214_4_k_cu_a69d583b6thrust24THRUST_300001_SM_1000_NS12placeholders2_2E - _ZN34_INTERNAL_d1f4b214_4_k_cu_a69d583b4cuda3std6ranges3__45__cpo9iter_moveE)
_ZN34_INTERNAL_d1f4b214_4_k_cu_a69d583b4cuda3std6ranges3__45__cpo9iter_moveE:
	.zero		1
	.type		_ZN34_INTERNAL_d1f4b214_4_k_cu_a69d583b6thrust24THRUST_300001_SM_1000_NS12placeholders2_2E,@object
	.size		_ZN34_INTERNAL_d1f4b214_4_k_cu_a69d583b6thrust24THRUST_300001_SM_1000_NS12placeholders2_2E,(_ZN34_INTERNAL_d1f4b214_4_k_cu_a69d583b6thrust24THRUST_300001_SM_1000_NS12placeholders2_4E - _ZN34_INTERNAL_d1f4b214_4_k_cu_a69d583b6thrust24THRUST_300001_SM_1000_NS12placeholders2_2E)
_ZN34_INTERNAL_d1f4b214_4_k_cu_a69d583b6thrust24THRUST_300001_SM_1000_NS12placeholders2_2E:
	.zero		1
	.type		_ZN34_INTERNAL_d1f4b214_4_k_cu_a69d583b6thrust24THRUST_300001_SM_1000_NS12placeholders2_4E,@object
	.size		_ZN34_INTERNAL_d1f4b214_4_k_cu_a69d583b6thrust24THRUST_300001_SM_1000_NS12placeholders2_4E,(_ZN34_INTERNAL_d1f4b214_4_k_cu_a69d583b4cuda3std3__45__cpo3endE - _ZN34_INTERNAL_d1f4b214_4_k_cu_a69d583b6thrust24THRUST_300001_SM_1000_NS12placeholders2_4E)
_ZN34_INTERNAL_d1f4b214_4_k_cu_a69d583b6thrust24THRUST_300001_SM_1000_NS12placeholders2_4E:
	.zero		1
	.type		_ZN34_INTERNAL_d1f4b214_4_k_cu_a69d583b4cuda3std3__45__cpo3endE,@object
	.size		_ZN34_INTERNAL_d1f4b214_4_k_cu_a69d583b4cuda3std3__45__cpo3endE,(_ZN34_INTERNAL_d1f4b214_4_k_cu_a69d583b4cuda3std6ranges3__45__cpo3endE - _ZN34_INTERNAL_d1f4b214_4_k_cu_a69d583b4cuda3std3__45__cpo3endE)
_ZN34_INTERNAL_d1f4b214_4_k_cu_a69d583b4cuda3std3__45__cpo3endE:
	.zero		1
	.type		_ZN34_INTERNAL_d1f4b214_4_k_cu_a69d583b4cuda3std6ranges3__45__cpo3endE,@object
	.size		_ZN34_INTERNAL_d1f4b214_4_k_cu_a69d583b4cuda3std6ranges3__45__cpo3endE,(_ZN34_INTERNAL_d1f4b214_4_k_cu_a69d583b4cuda3std3__419piecewise_constructE - _ZN34_INTERNAL_d1f4b214_4_k_cu_a69d583b4cuda3std6ranges3__45__cpo3endE)
_ZN34_INTERNAL_d1f4b214_4_k_cu_a69d583b4cuda3std6ranges3__45__cpo3endE:
	.zero		1
	.type		_ZN34_INTERNAL_d1f4b214_4_k_cu_a69d583b4cuda3std3__419piecewise_constructE,@object
	.size		_ZN34_INTERNAL_d1f4b214_4_k_cu_a69d583b4cuda3std3__419piecewise_constructE,(_ZN34_INTERNAL_d1f4b214_4_k_cu_a69d583b4cuda3std6ranges3__45__cpo5cdataE - _ZN34_INTERNAL_d1f4b214_4_k_cu_a69d583b4cuda3std3__419piecewise_constructE)
_ZN34_INTERNAL_d1f4b214_4_k_cu_a69d583b4cuda3std3__419piecewise_constructE:
	.zero		1
	.type		_ZN34_INTERNAL_d1f4b214_4_k_cu_a69d583b4cuda3std6ranges3__45__cpo5cdataE,@object
	.size		_ZN34_INTERNAL_d1f4b214_4_k_cu_a69d583b4cuda3std6ranges3__45__cpo5cdataE,(_ZN34_INTERNAL_d1f4b214_4_k_cu_a69d583b6thrust24THRUST_300001_SM_1000_NS12placeholders2_8E - _ZN34_INTERNAL_d1f4b214_4_k_cu_a69d583b4cuda3std6ranges3__45__cpo5cdataE)
_ZN34_INTERNAL_d1f4b214_4_k_cu_a69d583b4cuda3std6ranges3__45__cpo5cdataE:
	.zero		1
	.type		_ZN34_INTERNAL_d1f4b214_4_k_cu_a69d583b6thrust24THRUST_300001_SM_1000_NS12placeholders2_8E,@object
	.size		_ZN34_INTERNAL_d1f4b214_4_k_cu_a69d583b6thrust24THRUST_300001_SM_1000_NS12placeholders2_8E,(_ZN34_INTERNAL_d1f4b214_4_k_cu_a69d583b4cuda3std3__45__cpo4rendE - _ZN34_INTERNAL_d1f4b214_4_k_cu_a69d583b6thrust24THRUST_300001_SM_1000_NS12placeholders2_8E)
_ZN34_INTERNAL_d1f4b214_4_k_cu_a69d583b6thrust24THRUST_300001_SM_1000_NS12placeholders2_8E:
	.zero		1
	.type		_ZN34_INTERNAL_d1f4b214_4_k_cu_a69d583b4cuda3std3__45__cpo4rendE,@object
	.size		_ZN34_INTERNAL_d1f4b214_4_k_cu_a69d583b4cuda3std3__45__cpo4rendE,(_ZN34_INTERNAL_d1f4b214_4_k_cu_a69d583b4cuda3std6ranges3__45__cpo9iter_swapE - _ZN34_INTERNAL_d1f4b214_4_k_cu_a69d583b4cuda3std3__45__cpo4rendE)
_ZN34_INTERNAL_d1f4b214_4_k_cu_a69d583b4cuda3std3__45__cpo4rendE:
	.zero		1
	.type		_ZN34_INTERNAL_d1f4b214_4_k_cu_a69d583b4cuda3std6ranges3__45__cpo9iter_swapE,@object
	.size		_ZN34_INTERNAL_d1f4b214_4_k_cu_a69d583b4cuda3std6ranges3__45__cpo9iter_swapE,(_ZN34_INTERNAL_d1f4b214_4_k_cu_a69d583b4cuda3std3__48unexpectE - _ZN34_INTERNAL_d1f4b214_4_k_cu_a69d583b4cuda3std6ranges3__45__cpo9iter_swapE)
_ZN34_INTERNAL_d1f4b214_4_k_cu_a69d583b4cuda3std6ranges3__45__cpo9iter_swapE:
	.zero		1
	.type		_ZN34_INTERNAL_d1f4b214_4_k_cu_a69d583b4cuda3std3__48unexpectE,@object
	.size		_ZN34_INTERNAL_d1f4b214_4_k_cu_a69d583b4cuda3std3__48unexpectE,(_ZN34_INTERNAL_d1f4b214_4_k_cu_a69d583b6thrust24THRUST_300001_SM_1000_NS6system6detail10sequential3seqE - _ZN34_INTERNAL_d1f4b214_4_k_cu_a69d583b4cuda3std3__48unexpectE)
_ZN34_INTERNAL_d1f4b214_4_k_cu_a69d583b4cuda3std3__48unexpectE:
	.zero		1
	.type		_ZN34_INTERNAL_d1f4b214_4_k_cu_a69d583b6thrust24THRUST_300001_SM_1000_NS6system6detail10sequential3seqE,@object
	.size		_ZN34_INTERNAL_d1f4b214_4_k_cu_a69d583b6thrust24THRUST_300001_SM_1000_NS6system6detail10sequential3seqE,(.L_29 - _ZN34_INTERNAL_d1f4b214_4_k_cu_a69d583b6thrust24THRUST_300001_SM_1000_NS6system6detail10sequential3seqE)
_ZN34_INTERNAL_d1f4b214_4_k_cu_a69d583b6thrust24THRUST_300001_SM_1000_NS6system6detail10sequential3seqE:
	.zero		1
.L_29:


//--------------------- .nv.shared._ZN3cub18CUB_300001_SM_10006detail6select23DeviceSelectSweepKernelINS2_10policy_hubIiNS0_8NullTypeEiLb0ELNS0_10SelectImplE2EE10Policy1000EPiPS5_S9_S9_NS0_13ScanTileStateIiLb1EEE8LessThanS5_iNS2_19streaming_context_tIiLb0EEELS6_2EEEvT0_T1_T2_T3_T4_T5_T6_T7_iT8_NS1_7vsmem_tE --------------------------
	.section	.nv.shared._ZN3cub18CUB_300001_SM_10006detail6select23DeviceSelectSweepKernelINS2_10policy_hubIiNS0_8NullTypeEiLb0ELNS0_10SelectImplE2EE10Policy1000EPiPS5_S9_S9_NS0_13ScanTileStateIiLb1EEE8LessThanS5_iNS2_19streaming_context_tIiLb0EEELS6_2EEEvT0_T1_T2_T3_T4_T5_T6_T7_iT8_NS1_7vsmem_tE,"aw",@nobits
	.sectionflags	@""
	.align	16
.nv.shared._ZN3cub18CUB_300001_SM_10006detail6select23DeviceSelectSweepKernelINS2_10policy_hubIiNS0_8NullTypeEiLb0ELNS0_10SelectImplE2EE10Policy1000EPiPS5_S9_S9_NS0_13ScanTileStateIiLb1EEE8LessThanS5_iNS2_19streaming_context_tIiLb0EEELS6_2EEEvT0_T1_T2_T3_T4_T5_T6_T7_iT8_NS1_7vsmem_tE:
	.zero		47232


//--------------------- .nv.shared._ZN3cub18CUB_300001_SM_10006detail6select23DeviceSelectSweepKernelINS2_10policy_hubIiiiLb0ELNS0_10SelectImplE2EE10Policy1000EPiS8_S8_S8_NS0_13ScanTileStateIiLb1EEENS0_8NullTypeESB_iNS2_19streaming_context_tIiLb0EEELS5_2EEEvT0_T1_T2_T3_T4_T5_T6_T7_iT8_NS1_7vsmem_tE --------------------------
	.section	.nv.shared._ZN3cub18CUB_300001_SM_10006detail6select23DeviceSelectSweepKernelINS2_10policy_hubIiiiLb0ELNS0_10SelectImplE2EE10Policy1000EPiS8_S8_S8_NS0_13ScanTileStateIiLb1EEENS0_8NullTypeESB_iNS2_19streaming_context_tIiLb0EEELS5_2EEEvT0_T1_T2_T3_T4_T5_T6_T7_iT8_NS1_7vsmem_tE,"aw",@nobits
	.sectionflags	@""
	.align	16
.nv.shared._ZN3cub18CUB_300001_SM_10006detail6select23DeviceSelectSweepKernelINS2_10policy_hubIiiiLb0ELNS0_10SelectImplE2EE10Policy1000EPiS8_S8_S8_NS0_13ScanTileStateIiLb1EEENS0_8NullTypeESB_iNS2_19streaming_context_tIiLb0EEELS5_2EEEvT0_T1_T2_T3_T4_T5_T6_T7_iT8_NS1_7vsmem_tE:
	.zero		20736


//--------------------- .nv.constant0._ZN3cub18CUB_300001_SM_10006detail19three_way_partition29DeviceThreeWayPartitionKernelINS2_10policy_hubIiiE10Policy1000EPiS7_S7_S7_S7_NS0_13ScanTileStateImLb1EEE11GreaterThan8LessThaniNS2_19streaming_context_tIiEEEEvT0_T1_T2_T3_T4_T5_T6_T7_T8_iT9_ --------------------------
	.section	.nv.constant0._ZN3cub18CUB_300001_SM_10006detail19three_way_partition29DeviceThreeWayPartitionKernelINS2_10policy_hubIiiE10Policy1000EPiS7_S7_S7_S7_NS0_13ScanTileStateImLb1EEE11GreaterThan8LessThaniNS2_19streaming_context_tIiEEEEvT0_T1_T2_T3_T4_T5_T6_T7_T8_iT9_,"a",@progbits
	.sectionflags	@""
	.align	4
.nv.constant0._ZN3cub18CUB_300001_SM_10006detail19three_way_partition29DeviceThreeWayPartitionKernelINS2_10policy_hubIiiE10Policy1000EPiS7_S7_S7_S7_NS0_13ScanTileStateImLb1EEE11GreaterThan8LessThaniNS2_19streaming_context_tIiEEEEvT0_T1_T2_T3_T4_T5_T6_T7_T8_iT9_:
	.zero		984


//--------------------- .nv.constant0._ZN3cub18CUB_300001_SM_10006detail19three_way_partition33DeviceThreeWayPartitionInitKernelINS0_13ScanTileStateImLb1EEEPiEEvT_iT0_ --------------------------
	.section	.nv.constant0._ZN3cub18CUB_300001_SM_10006detail19three_way_partition33DeviceThreeWayPartitionInitKernelINS0_13ScanTileStateImLb1EEEPiEEvT_iT0_,"a",@progbits
	.sectionflags	@""
	.align	4
.nv.constant0._ZN3cub18CUB_300001_SM_10006detail19three_way_partition33DeviceThreeWayPartitionInitKernelINS0_13ScanTileStateImLb1EEEPiEEvT_iT0_:
	.zero		920


//--------------------- .nv.constant0._ZN3cub18CUB_300001_SM_10006detail4scan23DeviceCompactInitKernelINS0_13ScanTileStateIiLb1EEEPiEEvT_iT0_ --------------------------
	.section	.nv.constant0._ZN3cub18CUB_300001_SM_10006detail4scan23DeviceCompactInitKernelINS0_13ScanTileStateIiLb1EEEPiEEvT_iT0_,"a",@progbits
	.sectionflags	@""
	.align	4
.nv.constant0._ZN3cub18CUB_300001_SM_10006detail4scan23DeviceCompactInitKernelINS0_13ScanTileStateIiLb1EEEPiEEvT_iT0_:
	.zero		920


//--------------------- .nv.constant0._ZN3cub18CUB_300001_SM_10006detail6select23DeviceSelectSweepKernelINS2_10policy_hubIiNS0_8NullTypeEiLb0ELNS0_10SelectImplE2EE10Policy1000EPiPS5_S9_S9_NS0_13ScanTileStateIiLb1EEE8LessThanS5_iNS2_19streaming_context_tIiLb0EEELS6_2EEEvT0_T1_T2_T3_T4_T5_T6_T7_iT8_NS1_7vsmem_tE --------------------------
	.section	.nv.constant0._ZN3cub18CUB_300001_SM_10006detail6select23DeviceSelectSweepKernelINS2_10policy_hubIiNS0_8NullTypeEiLb0ELNS0_10SelectImplE2EE10Policy1000EPiPS5_S9_S9_NS0_13ScanTileStateIiLb1EEE8LessThanS5_iNS2_19streaming_context_tIiLb0EEELS6_2EEEvT0_T1_T2_T3_T4_T5_T6_T7_iT8_NS1_7vsmem_tE,"a",@progbits
	.sectionflags	@""
	.align	4
.nv.constant0._ZN3cub18CUB_300001_SM_10006detail6select23DeviceSelectSweepKernelINS2_10policy_hubIiNS0_8NullTypeEiLb0ELNS0_10SelectImplE2EE10Policy1000EPiPS5_S9_S9_NS0_13ScanTileStateIiLb1EEE8LessThanS5_iNS2_19streaming_context_tIiLb0EEELS6_2EEEvT0_T1_T2_T3_T4_T5_T6_T7_iT8_NS1_7vsmem_tE:
	.zero		968


//--------------------- .nv.constant0._ZN3cub18CUB_300001_SM_10006detail6select23DeviceSelectSweepKernelINS2_10policy_hubIiiiLb0ELNS0_10SelectImplE2EE10Policy1000EPiS8_S8_S8_NS0_13ScanTileStateIiLb1EEENS0_8NullTypeESB_iNS2_19streaming_context_tIiLb0EEELS5_2EEEvT0_T1_T2_T3_T4_T5_T6_T7_iT8_NS1_7vsmem_tE --------------------------
	.section	.nv.constant0._ZN3cub18CUB_300001_SM_10006detail6select23DeviceSelectSweepKernelINS2_10policy_hubIiiiLb0ELNS0_10SelectImplE2EE10Policy1000EPiS8_S8_S8_NS0_13ScanTileStateIiLb1EEENS0_8NullTypeESB_iNS2_19streaming_context_tIiLb0EEELS5_2EEEvT0_T1_T2_T3_T4_T5_T6_T7_iT8_NS1_7vsmem_tE,"a",@progbits
	.sectionflags	@""
	.align	4
.nv.constant0._ZN3cub18CUB_300001_SM_10006detail6select23DeviceSelectSweepKernelINS2_10policy_hubIiiiLb0ELNS0_10SelectImplE2EE10Policy1000EPiS8_S8_S8_NS0_13ScanTileStateIiLb1EEENS0_8NullTypeESB_iNS2_19streaming_context_tIiLb0EEELS5_2EEEvT0_T1_T2_T3_T4_T5_T6_T7_iT8_NS1_7vsmem_tE:
	.zero		960


//--------------------- .nv.constant0._ZN3cub18CUB_300001_SM_10006detail11EmptyKernelIvEEvv --------------------------
	.section	.nv.constant0._ZN3cub18CUB_300001_SM_10006detail11EmptyKernelIvEEvv,"a",@progbits
	.sectionflags	@""
	.align	4
.nv.constant0._ZN3cub18CUB_300001_SM_10006detail11EmptyKernelIvEEvv:
	.zero		896


//--------------------- SYMBOLS --------------------------

	.type		.nv.reservedSmem.offset0,@object
	.size		.nv.reservedSmem.offset0,0x4
	.type		.nv.reservedSmem.cap,@object
	.size		.nv.reservedSmem.cap,0x4
